//
// Generated by NVIDIA NVVM Compiler
//
// Compiler Build ID: CL-36424714
// Cuda compilation tools, release 13.0, V13.0.88
// Based on NVVM 20.0.0
//

.version 9.0
.target sm_100
.address_size 64

	// .globl	_ZN6thrust24THRUST_300001_SM_1000_NS8cuda_cub4core6detail13_kernel_agentINS1_8__reduce11ReduceAgentINS0_12zip_iteratorIN4cuda3std3__45tupleIJNS0_6detail15normal_iteratorINS0_10device_ptrIfEEEENS0_17counting_iteratorIlNS0_11use_defaultESI_SI_EEEEEEEPNSB_IJflEEESM_iNS1_9__extrema9arg_min_fIflNSA_4lessIfEEEEEEJSL_SN_iSS_EEEvDpT0_
.global .align 1 .b8 _ZN30_INTERNAL_671fe445_4_k_cu_main4cuda3std3__45__cpo5beginE[1];
.global .align 1 .b8 _ZN30_INTERNAL_671fe445_4_k_cu_main4cuda3std3__45__cpo3endE[1];
.global .align 1 .b8 _ZN30_INTERNAL_671fe445_4_k_cu_main4cuda3std3__45__cpo6cbeginE[1];
.global .align 1 .b8 _ZN30_INTERNAL_671fe445_4_k_cu_main4cuda3std3__45__cpo4cendE[1];
.global .align 1 .b8 _ZN30_INTERNAL_671fe445_4_k_cu_main4cuda3std3__45__cpo6rbeginE[1];
.global .align 1 .b8 _ZN30_INTERNAL_671fe445_4_k_cu_main4cuda3std3__45__cpo4rendE[1];
.global .align 1 .b8 _ZN30_INTERNAL_671fe445_4_k_cu_main4cuda3std3__45__cpo7crbeginE[1];
.global .align 1 .b8 _ZN30_INTERNAL_671fe445_4_k_cu_main4cuda3std3__45__cpo5crendE[1];
.global .align 1 .b8 _ZN30_INTERNAL_671fe445_4_k_cu_main4cuda3std3__432_GLOBAL__N__671fe445_4_k_cu_main6ignoreE[1];
.global .align 1 .b8 _ZN30_INTERNAL_671fe445_4_k_cu_main4cuda3std3__419piecewise_constructE[1];
.global .align 1 .b8 _ZN30_INTERNAL_671fe445_4_k_cu_main4cuda3std3__48in_placeE[1];
.global .align 1 .b8 _ZN30_INTERNAL_671fe445_4_k_cu_main4cuda3std3__420unreachable_sentinelE[1];
.global .align 1 .b8 _ZN30_INTERNAL_671fe445_4_k_cu_main4cuda3std3__47nulloptE[1];
.global .align 1 .b8 _ZN30_INTERNAL_671fe445_4_k_cu_main4cuda3std3__48unexpectE[1];
.global .align 1 .b8 _ZN30_INTERNAL_671fe445_4_k_cu_main4cuda3std6ranges3__45__cpo4swapE[1];
.global .align 1 .b8 _ZN30_INTERNAL_671fe445_4_k_cu_main4cuda3std6ranges3__45__cpo9iter_moveE[1];
.global .align 1 .b8 _ZN30_INTERNAL_671fe445_4_k_cu_main4cuda3std6ranges3__45__cpo5beginE[1];
.global .align 1 .b8 _ZN30_INTERNAL_671fe445_4_k_cu_main4cuda3std6ranges3__45__cpo3endE[1];
.global .align 1 .b8 _ZN30_INTERNAL_671fe445_4_k_cu_main4cuda3std6ranges3__45__cpo6cbeginE[1];
.global .align 1 .b8 _ZN30_INTERNAL_671fe445_4_k_cu_main4cuda3std6ranges3__45__cpo4cendE[1];
.global .align 1 .b8 _ZN30_INTERNAL_671fe445_4_k_cu_main4cuda3std6ranges3__45__cpo7advanceE[1];
.global .align 1 .b8 _ZN30_INTERNAL_671fe445_4_k_cu_main4cuda3std6ranges3__45__cpo9iter_swapE[1];
.global .align 1 .b8 _ZN30_INTERNAL_671fe445_4_k_cu_main4cuda3std6ranges3__45__cpo4nextE[1];
.global .align 1 .b8 _ZN30_INTERNAL_671fe445_4_k_cu_main4cuda3std6ranges3__45__cpo4prevE[1];
.global .align 1 .b8 _ZN30_INTERNAL_671fe445_4_k_cu_main4cuda3std6ranges3__45__cpo4dataE[1];
.global .align 1 .b8 _ZN30_INTERNAL_671fe445_4_k_cu_main4cuda3std6ranges3__45__cpo5cdataE[1];
.global .align 1 .b8 _ZN30_INTERNAL_671fe445_4_k_cu_main4cuda3std6ranges3__45__cpo4sizeE[1];
.global .align 1 .b8 _ZN30_INTERNAL_671fe445_4_k_cu_main4cuda3std6ranges3__45__cpo5ssizeE[1];
.global .align 1 .b8 _ZN30_INTERNAL_671fe445_4_k_cu_main4cuda3std6ranges3__45__cpo8distanceE[1];
.global .align 1 .b8 _ZN30_INTERNAL_671fe445_4_k_cu_main6thrust24THRUST_300001_SM_1000_NS8cuda_cub3parE[1];
.global .align 1 .b8 _ZN30_INTERNAL_671fe445_4_k_cu_main6thrust24THRUST_300001_SM_1000_NS8cuda_cub10par_nosyncE[1];
.global .align 1 .b8 _ZN30_INTERNAL_671fe445_4_k_cu_main6thrust24THRUST_300001_SM_1000_NS6system6detail10sequential3seqE[1];
.global .align 1 .b8 _ZN30_INTERNAL_671fe445_4_k_cu_main6thrust24THRUST_300001_SM_1000_NS6system3cpp3parE[1];
.global .align 1 .b8 _ZN30_INTERNAL_671fe445_4_k_cu_main6thrust24THRUST_300001_SM_1000_NS12placeholders2_1E[1];
.global .align 1 .b8 _ZN30_INTERNAL_671fe445_4_k_cu_main6thrust24THRUST_300001_SM_1000_NS12placeholders2_2E[1];
.global .align 1 .b8 _ZN30_INTERNAL_671fe445_4_k_cu_main6thrust24THRUST_300001_SM_1000_NS12placeholders2_3E[1];
.global .align 1 .b8 _ZN30_INTERNAL_671fe445_4_k_cu_main6thrust24THRUST_300001_SM_1000_NS12placeholders2_4E[1];
.global .align 1 .b8 _ZN30_INTERNAL_671fe445_4_k_cu_main6thrust24THRUST_300001_SM_1000_NS12placeholders2_5E[1];
.global .align 1 .b8 _ZN30_INTERNAL_671fe445_4_k_cu_main6thrust24THRUST_300001_SM_1000_NS12placeholders2_6E[1];
.global .align 1 .b8 _ZN30_INTERNAL_671fe445_4_k_cu_main6thrust24THRUST_300001_SM_1000_NS12placeholders2_7E[1];
.global .align 1 .b8 _ZN30_INTERNAL_671fe445_4_k_cu_main6thrust24THRUST_300001_SM_1000_NS12placeholders2_8E[1];
.global .align 1 .b8 _ZN30_INTERNAL_671fe445_4_k_cu_main6thrust24THRUST_300001_SM_1000_NS12placeholders2_9E[1];
.global .align 1 .b8 _ZN30_INTERNAL_671fe445_4_k_cu_main6thrust24THRUST_300001_SM_1000_NS12placeholders3_10E[1];
.global .align 1 .b8 _ZN30_INTERNAL_671fe445_4_k_cu_main6thrust24THRUST_300001_SM_1000_NS3seqE[1];
.global .align 1 .b8 _ZN30_INTERNAL_671fe445_4_k_cu_main6thrust24THRUST_300001_SM_1000_NS6deviceE[1];
.extern .shared .align 16 .b8 _ZN6thrust24THRUST_300001_SM_1000_NS8cuda_cub4core6detail5shmemE[];

.visible .entry _ZN6thrust24THRUST_300001_SM_1000_NS8cuda_cub4core6detail13_kernel_agentINS1_8__reduce11ReduceAgentINS0_12zip_iteratorIN4cuda3std3__45tupleIJNS0_6detail15normal_iteratorINS0_10device_ptrIfEEEENS0_17counting_iteratorIlNS0_11use_defaultESI_SI_EEEEEEEPNSB_IJflEEESM_iNS1_9__extrema9arg_min_fIflNSA_4lessIfEEEEEEJSL_SN_iSS_EEEvDpT0_(
	.param .align 8 .b8 _ZN6thrust24THRUST_300001_SM_1000_NS8cuda_cub4core6detail13_kernel_agentINS1_8__reduce11ReduceAgentINS0_12zip_iteratorIN4cuda3std3__45tupleIJNS0_6detail15normal_iteratorINS0_10device_ptrIfEEEENS0_17counting_iteratorIlNS0_11use_defaultESI_SI_EEEEEEEPNSB_IJflEEESM_iNS1_9__extrema9arg_min_fIflNSA_4lessIfEEEEEEJSL_SN_iSS_EEEvDpT0__param_0[16],
	.param .u64 .ptr .align 1 _ZN6thrust24THRUST_300001_SM_1000_NS8cuda_cub4core6detail13_kernel_agentINS1_8__reduce11ReduceAgentINS0_12zip_iteratorIN4cuda3std3__45tupleIJNS0_6detail15normal_iteratorINS0_10device_ptrIfEEEENS0_17counting_iteratorIlNS0_11use_defaultESI_SI_EEEEEEEPNSB_IJflEEESM_iNS1_9__extrema9arg_min_fIflNSA_4lessIfEEEEEEJSL_SN_iSS_EEEvDpT0__param_1,
	.param .u32 _ZN6thrust24THRUST_300001_SM_1000_NS8cuda_cub4core6detail13_kernel_agentINS1_8__reduce11ReduceAgentINS0_12zip_iteratorIN4cuda3std3__45tupleIJNS0_6detail15normal_iteratorINS0_10device_ptrIfEEEENS0_17counting_iteratorIlNS0_11use_defaultESI_SI_EEEEEEEPNSB_IJflEEESM_iNS1_9__extrema9arg_min_fIflNSA_4lessIfEEEEEEJSL_SN_iSS_EEEvDpT0__param_2,
	.param .align 1 .b8 _ZN6thrust24THRUST_300001_SM_1000_NS8cuda_cub4core6detail13_kernel_agentINS1_8__reduce11ReduceAgentINS0_12zip_iteratorIN4cuda3std3__45tupleIJNS0_6detail15normal_iteratorINS0_10device_ptrIfEEEENS0_17counting_iteratorIlNS0_11use_defaultESI_SI_EEEEEEEPNSB_IJflEEESM_iNS1_9__extrema9arg_min_fIflNSA_4lessIfEEEEEEJSL_SN_iSS_EEEvDpT0__param_3[1]
)
.maxntid 256
{
	.reg .pred 	%p<223>;
	.reg .b32 	%r<400>;
	.reg .b32 	%f<243>;
	.reg .b64 	%rd<306>;

	ld.param.u64 	%rd198, [_ZN6thrust24THRUST_300001_SM_1000_NS8cuda_cub4core6detail13_kernel_agentINS1_8__reduce11ReduceAgentINS0_12zip_iteratorIN4cuda3std3__45tupleIJNS0_6detail15normal_iteratorINS0_10device_ptrIfEEEENS0_17counting_iteratorIlNS0_11use_defaultESI_SI_EEEEEEEPNSB_IJflEEESM_iNS1_9__extrema9arg_min_fIflNSA_4lessIfEEEEEEJSL_SN_iSS_EEEvDpT0__param_0+8];
	ld.param.u64 	%rd197, [_ZN6thrust24THRUST_300001_SM_1000_NS8cuda_cub4core6detail13_kernel_agentINS1_8__reduce11ReduceAgentINS0_12zip_iteratorIN4cuda3std3__45tupleIJNS0_6detail15normal_iteratorINS0_10device_ptrIfEEEENS0_17counting_iteratorIlNS0_11use_defaultESI_SI_EEEEEEEPNSB_IJflEEESM_iNS1_9__extrema9arg_min_fIflNSA_4lessIfEEEEEEJSL_SN_iSS_EEEvDpT0__param_0];
	ld.param.u32 	%r36, [_ZN6thrust24THRUST_300001_SM_1000_NS8cuda_cub4core6detail13_kernel_agentINS1_8__reduce11ReduceAgentINS0_12zip_iteratorIN4cuda3std3__45tupleIJNS0_6detail15normal_iteratorINS0_10device_ptrIfEEEENS0_17counting_iteratorIlNS0_11use_defaultESI_SI_EEEEEEEPNSB_IJflEEESM_iNS1_9__extrema9arg_min_fIflNSA_4lessIfEEEEEEJSL_SN_iSS_EEEvDpT0__param_2];
	setp.eq.s32 	%p1, %r36, 0;
	@%p1 bra 	$L__BB0_200;
	cvta.to.global.u64 	%rd1, %rd197;
	setp.gt.s32 	%p2, %r36, 1279;
	@%p2 bra 	$L__BB0_112;
	mov.u32 	%r1, %tid.x;
	setp.ge.s32 	%p96, %r1, %r36;
	mov.f32 	%f188, 0f00000000;
	mov.b64 	%rd246, 0;
	mov.u32 	%r391, %r1;
	@%p96 bra 	$L__BB0_4;
	cvt.u64.u32 	%rd222, %r1;
	mul.wide.u32 	%rd223, %r1, 4;
	add.s64 	%rd224, %rd1, %rd223;
	add.s64 	%rd246, %rd198, %rd222;
	ld.global.f32 	%f188, [%rd224];
	add.s32 	%r391, %r1, 256;
$L__BB0_4:
	setp.ge.s32 	%p97, %r391, %r36;
	@%p97 bra 	$L__BB0_26;
	not.b32 	%r160, %r391;
	add.s32 	%r4, %r36, %r160;
	and.b32  	%r161, %r4, 768;
	setp.eq.s32 	%p98, %r161, 768;
	@%p98 bra 	$L__BB0_11;
	cvt.u64.u32 	%rd226, %r391;
	add.s64 	%rd237, %rd198, %rd226;
	mul.wide.u32 	%rd227, %r391, 4;
	add.s64 	%rd236, %rd1, %rd227;
	shr.u32 	%r162, %r4, 8;
	add.s32 	%r163, %r162, 1;
	and.b32  	%r164, %r163, 3;
	neg.s32 	%r389, %r164;
$L__BB0_7:
	.pragma "nounroll";
	mov.u64 	%rd9, %rd246;
	mov.f32 	%f3, %f188;
	ld.global.f32 	%f4, [%rd236];
	setp.lt.f32 	%p99, %f3, %f4;
	@%p99 bra 	$L__BB0_10;
	setp.lt.f32 	%p100, %f4, %f3;
	mov.u64 	%rd246, %rd237;
	mov.f32 	%f188, %f4;
	@%p100 bra 	$L__BB0_10;
	setp.lt.s64 	%p101, %rd9, %rd237;
	min.s64 	%rd246, %rd9, %rd237;
	selp.f32 	%f188, %f3, %f4, %p101;
$L__BB0_10:
	add.s32 	%r391, %r391, 256;
	add.s64 	%rd237, %rd237, 256;
	add.s64 	%rd236, %rd236, 1024;
	add.s32 	%r389, %r389, 1;
	setp.ne.s32 	%p102, %r389, 0;
	@%p102 bra 	$L__BB0_7;
$L__BB0_11:
	setp.lt.u32 	%p103, %r4, 768;
	@%p103 bra 	$L__BB0_26;
	add.s32 	%r392, %r391, 512;
$L__BB0_13:
	mov.u32 	%r12, %r392;
	add.s32 	%r165, %r12, -512;
	cvt.s64.s32 	%rd228, %r165;
	mul.wide.s32 	%rd229, %r165, 4;
	add.s64 	%rd17, %rd1, %rd229;
	add.s64 	%rd18, %rd198, %rd228;
	ld.global.f32 	%f10, [%rd17];
	setp.lt.f32 	%p104, %f188, %f10;
	mov.u64 	%rd243, %rd246;
	mov.f32 	%f185, %f188;
	@%p104 bra 	$L__BB0_16;
	setp.lt.f32 	%p105, %f10, %f188;
	mov.u64 	%rd243, %rd18;
	mov.f32 	%f185, %f10;
	@%p105 bra 	$L__BB0_16;
	setp.lt.s64 	%p106, %rd246, %rd18;
	min.s64 	%rd243, %rd246, %rd18;
	selp.f32 	%f185, %f188, %f10, %p106;
$L__BB0_16:
	add.s32 	%r166, %r12, -256;
	cvt.s64.s32 	%rd230, %r166;
	add.s64 	%rd21, %rd198, %rd230;
	ld.global.f32 	%f13, [%rd17+1024];
	setp.lt.f32 	%p107, %f185, %f13;
	mov.u64 	%rd244, %rd243;
	mov.f32 	%f186, %f185;
	@%p107 bra 	$L__BB0_19;
	setp.lt.f32 	%p108, %f13, %f185;
	mov.u64 	%rd244, %rd21;
	mov.f32 	%f186, %f13;
	@%p108 bra 	$L__BB0_19;
	setp.lt.s64 	%p109, %rd243, %rd21;
	min.s64 	%rd244, %rd243, %rd21;
	selp.f32 	%f186, %f185, %f13, %p109;
$L__BB0_19:
	cvt.s64.s32 	%rd231, %r12;
	add.s64 	%rd24, %rd198, %rd231;
	ld.global.f32 	%f16, [%rd17+2048];
	setp.lt.f32 	%p110, %f186, %f16;
	mov.u64 	%rd245, %rd244;
	mov.f32 	%f187, %f186;
	@%p110 bra 	$L__BB0_22;
	setp.lt.f32 	%p111, %f16, %f186;
	mov.u64 	%rd245, %rd24;
	mov.f32 	%f187, %f16;
	@%p111 bra 	$L__BB0_22;
	setp.lt.s64 	%p112, %rd244, %rd24;
	min.s64 	%rd245, %rd244, %rd24;
	selp.f32 	%f187, %f186, %f16, %p112;
$L__BB0_22:
	add.s32 	%r167, %r12, 256;
	cvt.s64.s32 	%rd232, %r167;
	add.s64 	%rd27, %rd198, %rd232;
	ld.global.f32 	%f19, [%rd17+3072];
	setp.lt.f32 	%p113, %f187, %f19;
	mov.u64 	%rd246, %rd245;
	mov.f32 	%f188, %f187;
	@%p113 bra 	$L__BB0_25;
	setp.lt.f32 	%p114, %f19, %f187;
	mov.u64 	%rd246, %rd27;
	mov.f32 	%f188, %f19;
	@%p114 bra 	$L__BB0_25;
	setp.lt.s64 	%p115, %rd245, %rd27;
	min.s64 	%rd246, %rd245, %rd27;
	selp.f32 	%f188, %f187, %f19, %p115;
$L__BB0_25:
	add.s32 	%r392, %r12, 1024;
	add.s32 	%r168, %r12, 512;
	setp.lt.s32 	%p116, %r168, %r36;
	@%p116 bra 	$L__BB0_13;
$L__BB0_26:
	setp.lt.s32 	%p117, %r36, 256;
	@%p117 bra 	$L__BB0_66;
	// begin inline asm
	mov.u32 %r282, %laneid;
	// end inline asm
	mov.b32 	%r284, %f188;
	mov.b32 	%r300, 1;
	mov.b32 	%r301, 31;
	mov.b32 	%r302, -1;
	// begin inline asm
	shfl.sync.down.b32 %r283, %r284, %r300, %r301, %r302;
	// end inline asm
	mov.b32 	%f23, %r283;
	// begin inline asm
	shfl.sync.down.b32 %r288, %r289, %r300, %r301, %r302;
	// end inline asm
	mov.b64 	{%r294, %r299}, %rd246;
	// begin inline asm
	shfl.sync.down.b32 %r293, %r294, %r300, %r301, %r302;
	// end inline asm
	// begin inline asm
	shfl.sync.down.b32 %r298, %r299, %r300, %r301, %r302;
	// end inline asm
	mov.b64 	%rd31, {%r293, %r298};
	setp.gt.s32 	%p174, %r282, 30;
	setp.lt.f32 	%p175, %f188, %f23;
	or.pred  	%p176, %p174, %p175;
	mov.u64 	%rd248, %rd246;
	mov.f32 	%f190, %f188;
	@%p176 bra 	$L__BB0_30;
	setp.gt.f32 	%p177, %f188, %f23;
	mov.u64 	%rd248, %rd31;
	mov.f32 	%f190, %f23;
	@%p177 bra 	$L__BB0_30;
	setp.lt.s64 	%p178, %rd246, %rd31;
	min.s64 	%rd248, %rd246, %rd31;
	selp.f32 	%f190, %f188, %f23, %p178;
$L__BB0_30:
	mov.b32 	%r304, %f190;
	mov.b32 	%r320, 2;
	mov.b32 	%r321, 31;
	mov.b32 	%r322, -1;
	// begin inline asm
	shfl.sync.down.b32 %r303, %r304, %r320, %r321, %r322;
	// end inline asm
	mov.b32 	%f26, %r303;
	// begin inline asm
	shfl.sync.down.b32 %r308, %r309, %r320, %r321, %r322;
	// end inline asm
	mov.b64 	{%r314, %r319}, %rd248;
	// begin inline asm
	shfl.sync.down.b32 %r313, %r314, %r320, %r321, %r322;
	// end inline asm
	// begin inline asm
	shfl.sync.down.b32 %r318, %r319, %r320, %r321, %r322;
	// end inline asm
	mov.b64 	%rd34, {%r313, %r318};
	setp.gt.s32 	%p179, %r282, 29;
	setp.lt.f32 	%p180, %f190, %f26;
	or.pred  	%p181, %p179, %p180;
	mov.u64 	%rd249, %rd248;
	mov.f32 	%f191, %f190;
	@%p181 bra 	$L__BB0_33;
	setp.gt.f32 	%p182, %f190, %f26;
	mov.u64 	%rd249, %rd34;
	mov.f32 	%f191, %f26;
	@%p182 bra 	$L__BB0_33;
	setp.lt.s64 	%p183, %rd248, %rd34;
	min.s64 	%rd249, %rd248, %rd34;
	selp.f32 	%f191, %f190, %f26, %p183;
$L__BB0_33:
	mov.b32 	%r324, %f191;
	mov.b32 	%r340, 4;
	mov.b32 	%r341, 31;
	mov.b32 	%r342, -1;
	// begin inline asm
	shfl.sync.down.b32 %r323, %r324, %r340, %r341, %r342;
	// end inline asm
	mov.b32 	%f29, %r323;
	// begin inline asm
	shfl.sync.down.b32 %r328, %r329, %r340, %r341, %r342;
	// end inline asm
	mov.b64 	{%r334, %r339}, %rd249;
	// begin inline asm
	shfl.sync.down.b32 %r333, %r334, %r340, %r341, %r342;
	// end inline asm
	// begin inline asm
	shfl.sync.down.b32 %r338, %r339, %r340, %r341, %r342;
	// end inline asm
	mov.b64 	%rd37, {%r333, %r338};
	setp.gt.s32 	%p184, %r282, 27;
	setp.lt.f32 	%p185, %f191, %f29;
	or.pred  	%p186, %p184, %p185;
	mov.u64 	%rd250, %rd249;
	mov.f32 	%f192, %f191;
	@%p186 bra 	$L__BB0_36;
	setp.gt.f32 	%p187, %f191, %f29;
	mov.u64 	%rd250, %rd37;
	mov.f32 	%f192, %f29;
	@%p187 bra 	$L__BB0_36;
	setp.lt.s64 	%p188, %rd249, %rd37;
	min.s64 	%rd250, %rd249, %rd37;
	selp.f32 	%f192, %f191, %f29, %p188;
$L__BB0_36:
	mov.b32 	%r344, %f192;
	mov.b32 	%r360, 8;
	mov.b32 	%r361, 31;
	mov.b32 	%r362, -1;
	// begin inline asm
	shfl.sync.down.b32 %r343, %r344, %r360, %r361, %r362;
	// end inline asm
	mov.b32 	%f32, %r343;
	// begin inline asm
	shfl.sync.down.b32 %r348, %r349, %r360, %r361, %r362;
	// end inline asm
	mov.b64 	{%r354, %r359}, %rd250;
	// begin inline asm
	shfl.sync.down.b32 %r353, %r354, %r360, %r361, %r362;
	// end inline asm
	// begin inline asm
	shfl.sync.down.b32 %r358, %r359, %r360, %r361, %r362;
	// end inline asm
	mov.b64 	%rd40, {%r353, %r358};
	setp.gt.s32 	%p189, %r282, 23;
	setp.lt.f32 	%p190, %f192, %f32;
	or.pred  	%p191, %p189, %p190;
	mov.u64 	%rd251, %rd250;
	mov.f32 	%f193, %f192;
	@%p191 bra 	$L__BB0_39;
	setp.gt.f32 	%p192, %f192, %f32;
	mov.u64 	%rd251, %rd40;
	mov.f32 	%f193, %f32;
	@%p192 bra 	$L__BB0_39;
	setp.lt.s64 	%p193, %rd250, %rd40;
	min.s64 	%rd251, %rd250, %rd40;
	selp.f32 	%f193, %f192, %f32, %p193;
$L__BB0_39:
	mov.b32 	%r364, %f193;
	mov.b32 	%r380, 16;
	mov.b32 	%r381, 31;
	mov.b32 	%r382, -1;
	// begin inline asm
	shfl.sync.down.b32 %r363, %r364, %r380, %r381, %r382;
	// end inline asm
	mov.b32 	%f35, %r363;
	// begin inline asm
	shfl.sync.down.b32 %r368, %r369, %r380, %r381, %r382;
	// end inline asm
	mov.b64 	{%r374, %r379}, %rd251;
	// begin inline asm
	shfl.sync.down.b32 %r373, %r374, %r380, %r381, %r382;
	// end inline asm
	// begin inline asm
	shfl.sync.down.b32 %r378, %r379, %r380, %r381, %r382;
	// end inline asm
	mov.b64 	%rd43, {%r373, %r378};
	setp.gt.s32 	%p194, %r282, 15;
	setp.lt.f32 	%p195, %f193, %f35;
	or.pred  	%p196, %p194, %p195;
	mov.u64 	%rd305, %rd251;
	mov.f32 	%f242, %f193;
	@%p196 bra 	$L__BB0_42;
	setp.gt.f32 	%p197, %f193, %f35;
	mov.u64 	%rd305, %rd43;
	mov.f32 	%f242, %f35;
	@%p197 bra 	$L__BB0_42;
	setp.lt.s64 	%p198, %rd251, %rd43;
	min.s64 	%rd305, %rd251, %rd43;
	selp.f32 	%f242, %f193, %f35, %p198;
$L__BB0_42:
	setp.ne.s32 	%p199, %r282, 0;
	@%p199 bra 	$L__BB0_44;
	shr.u32 	%r383, %r1, 1;
	and.b32  	%r384, %r383, 496;
	mov.u32 	%r385, _ZN6thrust24THRUST_300001_SM_1000_NS8cuda_cub4core6detail5shmemE;
	add.s32 	%r386, %r385, %r384;
	st.shared.f32 	[%r386+8], %f242;
	st.shared.u64 	[%r386+16], %rd305;
$L__BB0_44:
	bar.sync 	0;
	setp.ne.s32 	%p200, %r1, 0;
	@%p200 bra 	$L__BB0_198;
	ld.shared.f32 	%f38, [_ZN6thrust24THRUST_300001_SM_1000_NS8cuda_cub4core6detail5shmemE+24];
	ld.shared.u64 	%rd46, [_ZN6thrust24THRUST_300001_SM_1000_NS8cuda_cub4core6detail5shmemE+32];
	setp.lt.f32 	%p201, %f242, %f38;
	mov.u64 	%rd253, %rd305;
	mov.f32 	%f195, %f242;
	@%p201 bra 	$L__BB0_48;
	setp.lt.f32 	%p202, %f38, %f242;
	mov.u64 	%rd253, %rd46;
	mov.f32 	%f195, %f38;
	@%p202 bra 	$L__BB0_48;
	setp.lt.s64 	%p203, %rd305, %rd46;
	min.s64 	%rd253, %rd305, %rd46;
	selp.f32 	%f195, %f242, %f38, %p203;
$L__BB0_48:
	ld.shared.f32 	%f41, [_ZN6thrust24THRUST_300001_SM_1000_NS8cuda_cub4core6detail5shmemE+40];
	ld.shared.u64 	%rd49, [_ZN6thrust24THRUST_300001_SM_1000_NS8cuda_cub4core6detail5shmemE+48];
	setp.lt.f32 	%p204, %f195, %f41;
	mov.u64 	%rd254, %rd253;
	mov.f32 	%f196, %f195;
	@%p204 bra 	$L__BB0_51;
	setp.lt.f32 	%p205, %f41, %f195;
	mov.u64 	%rd254, %rd49;
	mov.f32 	%f196, %f41;
	@%p205 bra 	$L__BB0_51;
	setp.lt.s64 	%p206, %rd253, %rd49;
	min.s64 	%rd254, %rd253, %rd49;
	selp.f32 	%f196, %f195, %f41, %p206;
$L__BB0_51:
	ld.shared.f32 	%f44, [_ZN6thrust24THRUST_300001_SM_1000_NS8cuda_cub4core6detail5shmemE+56];
	ld.shared.u64 	%rd52, [_ZN6thrust24THRUST_300001_SM_1000_NS8cuda_cub4core6detail5shmemE+64];
	setp.lt.f32 	%p207, %f196, %f44;
	mov.u64 	%rd255, %rd254;
	mov.f32 	%f197, %f196;
	@%p207 bra 	$L__BB0_54;
	setp.lt.f32 	%p208, %f44, %f196;
	mov.u64 	%rd255, %rd52;
	mov.f32 	%f197, %f44;
	@%p208 bra 	$L__BB0_54;
	setp.lt.s64 	%p209, %rd254, %rd52;
	min.s64 	%rd255, %rd254, %rd52;
	selp.f32 	%f197, %f196, %f44, %p209;
$L__BB0_54:
	ld.shared.f32 	%f47, [_ZN6thrust24THRUST_300001_SM_1000_NS8cuda_cub4core6detail5shmemE+72];
	ld.shared.u64 	%rd55, [_ZN6thrust24THRUST_300001_SM_1000_NS8cuda_cub4core6detail5shmemE+80];
	setp.lt.f32 	%p210, %f197, %f47;
	mov.u64 	%rd256, %rd255;
	mov.f32 	%f198, %f197;
	@%p210 bra 	$L__BB0_57;
	setp.lt.f32 	%p211, %f47, %f197;
	mov.u64 	%rd256, %rd55;
	mov.f32 	%f198, %f47;
	@%p211 bra 	$L__BB0_57;
	setp.lt.s64 	%p212, %rd255, %rd55;
	min.s64 	%rd256, %rd255, %rd55;
	selp.f32 	%f198, %f197, %f47, %p212;
$L__BB0_57:
	ld.shared.f32 	%f50, [_ZN6thrust24THRUST_300001_SM_1000_NS8cuda_cub4core6detail5shmemE+88];
	ld.shared.u64 	%rd58, [_ZN6thrust24THRUST_300001_SM_1000_NS8cuda_cub4core6detail5shmemE+96];
	setp.lt.f32 	%p213, %f198, %f50;
	mov.u64 	%rd257, %rd256;
	mov.f32 	%f199, %f198;
	@%p213 bra 	$L__BB0_60;
	setp.lt.f32 	%p214, %f50, %f198;
	mov.u64 	%rd257, %rd58;
	mov.f32 	%f199, %f50;
	@%p214 bra 	$L__BB0_60;
	setp.lt.s64 	%p215, %rd256, %rd58;
	min.s64 	%rd257, %rd256, %rd58;
	selp.f32 	%f199, %f198, %f50, %p215;
$L__BB0_60:
	ld.shared.f32 	%f53, [_ZN6thrust24THRUST_300001_SM_1000_NS8cuda_cub4core6detail5shmemE+104];
	ld.shared.u64 	%rd61, [_ZN6thrust24THRUST_300001_SM_1000_NS8cuda_cub4core6detail5shmemE+112];
	setp.lt.f32 	%p216, %f199, %f53;
	mov.u64 	%rd258, %rd257;
	mov.f32 	%f200, %f199;
	@%p216 bra 	$L__BB0_63;
	setp.lt.f32 	%p217, %f53, %f199;
	mov.u64 	%rd258, %rd61;
	mov.f32 	%f200, %f53;
	@%p217 bra 	$L__BB0_63;
	setp.lt.s64 	%p218, %rd257, %rd61;
	min.s64 	%rd258, %rd257, %rd61;
	selp.f32 	%f200, %f199, %f53, %p218;
$L__BB0_63:
	ld.shared.f32 	%f56, [_ZN6thrust24THRUST_300001_SM_1000_NS8cuda_cub4core6detail5shmemE+120];
	ld.shared.u64 	%rd64, [_ZN6thrust24THRUST_300001_SM_1000_NS8cuda_cub4core6detail5shmemE+128];
	setp.lt.f32 	%p219, %f200, %f56;
	mov.f32 	%f242, %f200;
	mov.u64 	%rd305, %rd258;
	@%p219 bra 	$L__BB0_198;
	setp.lt.f32 	%p220, %f56, %f200;
	mov.f32 	%f242, %f56;
	mov.u64 	%rd305, %rd64;
	@%p220 bra 	$L__BB0_198;
	setp.lt.s64 	%p221, %rd258, %rd64;
	min.s64 	%rd305, %rd258, %rd64;
	selp.f32 	%f242, %f200, %f56, %p221;
	bra.uni 	$L__BB0_198;
$L__BB0_66:
	// begin inline asm
	mov.u32 %r169, %laneid;
	// end inline asm
	and.b32  	%r190, %r1, 992;
	add.s32 	%r191, %r190, 32;
	setp.gt.s32 	%p118, %r191, %r36;
	not.b32 	%r192, %r190;
	add.s32 	%r193, %r36, %r192;
	selp.b32 	%r188, %r193, 31, %p118;
	mov.b32 	%r171, %f188;
	mov.b32 	%r187, 1;
	mov.b32 	%r189, -1;
	// begin inline asm
	shfl.sync.down.b32 %r170, %r171, %r187, %r188, %r189;
	// end inline asm
	mov.b32 	%f58, %r170;
	// begin inline asm
	shfl.sync.down.b32 %r175, %r176, %r187, %r188, %r189;
	// end inline asm
	mov.b64 	{%r181, %r186}, %rd246;
	// begin inline asm
	shfl.sync.down.b32 %r180, %r181, %r187, %r188, %r189;
	// end inline asm
	// begin inline asm
	shfl.sync.down.b32 %r185, %r186, %r187, %r188, %r189;
	// end inline asm
	mov.b64 	%rd66, {%r180, %r185};
	setp.ge.s32 	%p119, %r169, %r188;
	setp.lt.f32 	%p120, %f188, %f58;
	or.pred  	%p121, %p119, %p120;
	mov.f32 	%f201, %f188;
	mov.u64 	%rd259, %rd246;
	@%p121 bra 	$L__BB0_69;
	setp.gt.f32 	%p122, %f188, %f58;
	mov.f32 	%f201, %f58;
	mov.u64 	%rd259, %rd66;
	@%p122 bra 	$L__BB0_69;
	setp.lt.s64 	%p123, %rd246, %rd66;
	selp.f32 	%f201, %f188, %f58, %p123;
	min.s64 	%rd259, %rd246, %rd66;
$L__BB0_69:
	mov.b32 	%r195, %f201;
	mov.b32 	%r211, 2;
	mov.b32 	%r213, -1;
	// begin inline asm
	shfl.sync.down.b32 %r194, %r195, %r211, %r188, %r213;
	// end inline asm
	mov.b32 	%f61, %r194;
	// begin inline asm
	shfl.sync.down.b32 %r199, %r200, %r211, %r188, %r213;
	// end inline asm
	mov.b64 	{%r205, %r210}, %rd259;
	// begin inline asm
	shfl.sync.down.b32 %r204, %r205, %r211, %r188, %r213;
	// end inline asm
	// begin inline asm
	shfl.sync.down.b32 %r209, %r210, %r211, %r188, %r213;
	// end inline asm
	mov.b64 	%rd69, {%r204, %r209};
	add.s32 	%r214, %r169, 2;
	setp.gt.s32 	%p124, %r214, %r188;
	setp.lt.f32 	%p125, %f201, %f61;
	or.pred  	%p126, %p124, %p125;
	mov.f32 	%f202, %f201;
	mov.u64 	%rd260, %rd259;
	@%p126 bra 	$L__BB0_72;
	setp.gt.f32 	%p127, %f201, %f61;
	mov.f32 	%f202, %f61;
	mov.u64 	%rd260, %rd69;
	@%p127 bra 	$L__BB0_72;
	setp.lt.s64 	%p128, %rd259, %rd69;
	selp.f32 	%f202, %f201, %f61, %p128;
	min.s64 	%rd260, %rd259, %rd69;
$L__BB0_72:
	mov.b32 	%r216, %f202;
	mov.b32 	%r232, 4;
	mov.b32 	%r234, -1;
	// begin inline asm
	shfl.sync.down.b32 %r215, %r216, %r232, %r188, %r234;
	// end inline asm
	mov.b32 	%f64, %r215;
	// begin inline asm
	shfl.sync.down.b32 %r220, %r221, %r232, %r188, %r234;
	// end inline asm
	mov.b64 	{%r226, %r231}, %rd260;
	// begin inline asm
	shfl.sync.down.b32 %r225, %r226, %r232, %r188, %r234;
	// end inline asm
	// begin inline asm
	shfl.sync.down.b32 %r230, %r231, %r232, %r188, %r234;
	// end inline asm
	mov.b64 	%rd72, {%r225, %r230};
	add.s32 	%r235, %r169, 4;
	setp.gt.s32 	%p129, %r235, %r188;
	setp.lt.f32 	%p130, %f202, %f64;
	or.pred  	%p131, %p129, %p130;
	mov.f32 	%f203, %f202;
	mov.u64 	%rd261, %rd260;
	@%p131 bra 	$L__BB0_75;
	setp.gt.f32 	%p132, %f202, %f64;
	mov.f32 	%f203, %f64;
	mov.u64 	%rd261, %rd72;
	@%p132 bra 	$L__BB0_75;
	setp.lt.s64 	%p133, %rd260, %rd72;
	selp.f32 	%f203, %f202, %f64, %p133;
	min.s64 	%rd261, %rd260, %rd72;
$L__BB0_75:
	mov.b32 	%r237, %f203;
	mov.b32 	%r253, 8;
	mov.b32 	%r255, -1;
	// begin inline asm
	shfl.sync.down.b32 %r236, %r237, %r253, %r188, %r255;
	// end inline asm
	mov.b32 	%f67, %r236;
	// begin inline asm
	shfl.sync.down.b32 %r241, %r242, %r253, %r188, %r255;
	// end inline asm
	mov.b64 	{%r247, %r252}, %rd261;
	// begin inline asm
	shfl.sync.down.b32 %r246, %r247, %r253, %r188, %r255;
	// end inline asm
	// begin inline asm
	shfl.sync.down.b32 %r251, %r252, %r253, %r188, %r255;
	// end inline asm
	mov.b64 	%rd75, {%r246, %r251};
	add.s32 	%r256, %r169, 8;
	setp.gt.s32 	%p134, %r256, %r188;
	setp.lt.f32 	%p135, %f203, %f67;
	or.pred  	%p136, %p134, %p135;
	mov.f32 	%f204, %f203;
	mov.u64 	%rd262, %rd261;
	@%p136 bra 	$L__BB0_78;
	setp.gt.f32 	%p137, %f203, %f67;
	mov.f32 	%f204, %f67;
	mov.u64 	%rd262, %rd75;
	@%p137 bra 	$L__BB0_78;
	setp.lt.s64 	%p138, %rd261, %rd75;
	selp.f32 	%f204, %f203, %f67, %p138;
	min.s64 	%rd262, %rd261, %rd75;
$L__BB0_78:
	mov.b32 	%r258, %f204;
	mov.b32 	%r274, 16;
	mov.b32 	%r276, -1;
	// begin inline asm
	shfl.sync.down.b32 %r257, %r258, %r274, %r188, %r276;
	// end inline asm
	mov.b32 	%f70, %r257;
	// begin inline asm
	shfl.sync.down.b32 %r262, %r263, %r274, %r188, %r276;
	// end inline asm
	mov.b64 	{%r268, %r273}, %rd262;
	// begin inline asm
	shfl.sync.down.b32 %r267, %r268, %r274, %r188, %r276;
	// end inline asm
	// begin inline asm
	shfl.sync.down.b32 %r272, %r273, %r274, %r188, %r276;
	// end inline asm
	mov.b64 	%rd78, {%r267, %r272};
	add.s32 	%r277, %r169, 16;
	setp.gt.s32 	%p139, %r277, %r188;
	setp.lt.f32 	%p140, %f204, %f70;
	or.pred  	%p141, %p139, %p140;
	mov.f32 	%f242, %f204;
	mov.u64 	%rd305, %rd262;
	@%p141 bra 	$L__BB0_81;
	setp.gt.f32 	%p142, %f204, %f70;
	mov.f32 	%f242, %f70;
	mov.u64 	%rd305, %rd78;
	@%p142 bra 	$L__BB0_81;
	setp.lt.s64 	%p143, %rd262, %rd78;
	selp.f32 	%f242, %f204, %f70, %p143;
	min.s64 	%rd305, %rd262, %rd78;
$L__BB0_81:
	setp.ne.s32 	%p144, %r169, 0;
	@%p144 bra 	$L__BB0_83;
	shr.u32 	%r278, %r1, 1;
	and.b32  	%r279, %r278, 496;
	mov.u32 	%r280, _ZN6thrust24THRUST_300001_SM_1000_NS8cuda_cub4core6detail5shmemE;
	add.s32 	%r281, %r280, %r279;
	st.shared.f32 	[%r281+8], %f242;
	st.shared.u64 	[%r281+16], %rd305;
$L__BB0_83:
	bar.sync 	0;
	setp.ne.s32 	%p145, %r1, 0;
	@%p145 bra 	$L__BB0_198;
	setp.lt.s32 	%p146, %r36, 33;
	mov.f32 	%f206, %f242;
	mov.u64 	%rd264, %rd305;
	@%p146 bra 	$L__BB0_88;
	ld.shared.f32 	%f73, [_ZN6thrust24THRUST_300001_SM_1000_NS8cuda_cub4core6detail5shmemE+24];
	ld.shared.u64 	%rd81, [_ZN6thrust24THRUST_300001_SM_1000_NS8cuda_cub4core6detail5shmemE+32];
	setp.lt.f32 	%p147, %f242, %f73;
	mov.f32 	%f206, %f242;
	mov.u64 	%rd264, %rd305;
	@%p147 bra 	$L__BB0_88;
	setp.lt.f32 	%p148, %f73, %f242;
	mov.f32 	%f206, %f73;
	mov.u64 	%rd264, %rd81;
	@%p148 bra 	$L__BB0_88;
	setp.lt.s64 	%p149, %rd305, %rd81;
	selp.f32 	%f206, %f242, %f73, %p149;
	min.s64 	%rd264, %rd305, %rd81;
$L__BB0_88:
	setp.lt.s32 	%p150, %r36, 65;
	mov.f32 	%f207, %f206;
	mov.u64 	%rd265, %rd264;
	@%p150 bra 	$L__BB0_92;
	ld.shared.f32 	%f76, [_ZN6thrust24THRUST_300001_SM_1000_NS8cuda_cub4core6detail5shmemE+40];
	ld.shared.u64 	%rd84, [_ZN6thrust24THRUST_300001_SM_1000_NS8cuda_cub4core6detail5shmemE+48];
	setp.lt.f32 	%p151, %f206, %f76;
	mov.f32 	%f207, %f206;
	mov.u64 	%rd265, %rd264;
	@%p151 bra 	$L__BB0_92;
	setp.lt.f32 	%p152, %f76, %f206;
	mov.f32 	%f207, %f76;
	mov.u64 	%rd265, %rd84;
	@%p152 bra 	$L__BB0_92;
	setp.lt.s64 	%p153, %rd264, %rd84;
	selp.f32 	%f207, %f206, %f76, %p153;
	min.s64 	%rd265, %rd264, %rd84;
$L__BB0_92:
	setp.lt.s32 	%p154, %r36, 97;
	mov.f32 	%f208, %f207;
	mov.u64 	%rd266, %rd265;
	@%p154 bra 	$L__BB0_96;
	ld.shared.f32 	%f79, [_ZN6thrust24THRUST_300001_SM_1000_NS8cuda_cub4core6detail5shmemE+56];
	ld.shared.u64 	%rd87, [_ZN6thrust24THRUST_300001_SM_1000_NS8cuda_cub4core6detail5shmemE+64];
	setp.lt.f32 	%p155, %f207, %f79;
	mov.f32 	%f208, %f207;
	mov.u64 	%rd266, %rd265;
	@%p155 bra 	$L__BB0_96;
	setp.lt.f32 	%p156, %f79, %f207;
	mov.f32 	%f208, %f79;
	mov.u64 	%rd266, %rd87;
	@%p156 bra 	$L__BB0_96;
	setp.lt.s64 	%p157, %rd265, %rd87;
	selp.f32 	%f208, %f207, %f79, %p157;
	min.s64 	%rd266, %rd265, %rd87;
$L__BB0_96:
	setp.lt.s32 	%p158, %r36, 129;
	mov.f32 	%f209, %f208;
	mov.u64 	%rd267, %rd266;
	@%p158 bra 	$L__BB0_100;
	ld.shared.f32 	%f82, [_ZN6thrust24THRUST_300001_SM_1000_NS8cuda_cub4core6detail5shmemE+72];
	ld.shared.u64 	%rd90, [_ZN6thrust24THRUST_300001_SM_1000_NS8cuda_cub4core6detail5shmemE+80];
	setp.lt.f32 	%p159, %f208, %f82;
	mov.f32 	%f209, %f208;
	mov.u64 	%rd267, %rd266;
	@%p159 bra 	$L__BB0_100;
	setp.lt.f32 	%p160, %f82, %f208;
	mov.f32 	%f209, %f82;
	mov.u64 	%rd267, %rd90;
	@%p160 bra 	$L__BB0_100;
	setp.lt.s64 	%p161, %rd266, %rd90;
	selp.f32 	%f209, %f208, %f82, %p161;
	min.s64 	%rd267, %rd266, %rd90;
$L__BB0_100:
	setp.lt.s32 	%p162, %r36, 161;
	mov.f32 	%f210, %f209;
	mov.u64 	%rd268, %rd267;
	@%p162 bra 	$L__BB0_104;
	ld.shared.f32 	%f85, [_ZN6thrust24THRUST_300001_SM_1000_NS8cuda_cub4core6detail5shmemE+88];
	ld.shared.u64 	%rd93, [_ZN6thrust24THRUST_300001_SM_1000_NS8cuda_cub4core6detail5shmemE+96];
	setp.lt.f32 	%p163, %f209, %f85;
	mov.f32 	%f210, %f209;
	mov.u64 	%rd268, %rd267;
	@%p163 bra 	$L__BB0_104;
	setp.lt.f32 	%p164, %f85, %f209;
	mov.f32 	%f210, %f85;
	mov.u64 	%rd268, %rd93;
	@%p164 bra 	$L__BB0_104;
	setp.lt.s64 	%p165, %rd267, %rd93;
	selp.f32 	%f210, %f209, %f85, %p165;
	min.s64 	%rd268, %rd267, %rd93;
$L__BB0_104:
	setp.lt.s32 	%p166, %r36, 193;
	mov.f32 	%f211, %f210;
	mov.u64 	%rd269, %rd268;
	@%p166 bra 	$L__BB0_108;
	ld.shared.f32 	%f88, [_ZN6thrust24THRUST_300001_SM_1000_NS8cuda_cub4core6detail5shmemE+104];
	ld.shared.u64 	%rd96, [_ZN6thrust24THRUST_300001_SM_1000_NS8cuda_cub4core6detail5shmemE+112];
	setp.lt.f32 	%p167, %f210, %f88;
	mov.f32 	%f211, %f210;
	mov.u64 	%rd269, %rd268;
	@%p167 bra 	$L__BB0_108;
	setp.lt.f32 	%p168, %f88, %f210;
	mov.f32 	%f211, %f88;
	mov.u64 	%rd269, %rd96;
	@%p168 bra 	$L__BB0_108;
	setp.lt.s64 	%p169, %rd268, %rd96;
	selp.f32 	%f211, %f210, %f88, %p169;
	min.s64 	%rd269, %rd268, %rd96;
$L__BB0_108:
	setp.lt.s32 	%p170, %r36, 225;
	mov.f32 	%f242, %f211;
	mov.u64 	%rd305, %rd269;
	@%p170 bra 	$L__BB0_198;
	ld.shared.f32 	%f91, [_ZN6thrust24THRUST_300001_SM_1000_NS8cuda_cub4core6detail5shmemE+120];
	ld.shared.u64 	%rd99, [_ZN6thrust24THRUST_300001_SM_1000_NS8cuda_cub4core6detail5shmemE+128];
	setp.lt.f32 	%p171, %f211, %f91;
	mov.f32 	%f242, %f211;
	mov.u64 	%rd305, %rd269;
	@%p171 bra 	$L__BB0_198;
	setp.lt.f32 	%p172, %f91, %f211;
	mov.f32 	%f242, %f91;
	mov.u64 	%rd305, %rd99;
	@%p172 bra 	$L__BB0_198;
	setp.lt.s64 	%p173, %rd269, %rd99;
	selp.f32 	%f242, %f211, %f91, %p173;
	min.s64 	%rd305, %rd269, %rd99;
	bra.uni 	$L__BB0_198;
$L__BB0_112:
	mov.u32 	%r17, %tid.x;
	cvt.u64.u32 	%rd101, %r17;
	mul.wide.u32 	%rd200, %r17, 4;
	add.s64 	%rd102, %rd1, %rd200;
	ld.global.f32 	%f172, [%rd102];
	add.s32 	%r37, %r17, 256;
	cvt.u64.u32 	%rd201, %r37;
	ld.global.f32 	%f173, [%rd102+1024];
	add.s32 	%r38, %r17, 512;
	cvt.u64.u32 	%rd202, %r38;
	ld.global.f32 	%f174, [%rd102+2048];
	ld.global.f32 	%f93, [%rd102+3072];
	or.b32  	%r39, %r17, 1024;
	cvt.u64.u32 	%rd103, %r39;
	add.s64 	%rd104, %rd198, %rd103;
	ld.global.f32 	%f94, [%rd102+4096];
	setp.lt.f32 	%p3, %f173, %f172;
	selp.f32 	%f175, %f173, %f172, %p3;
	selp.b64 	%rd203, %rd201, %rd101, %p3;
	setp.lt.f32 	%p4, %f174, %f175;
	selp.f32 	%f95, %f174, %f175, %p4;
	selp.b64 	%rd105, %rd202, %rd203, %p4;
	setp.lt.f32 	%p5, %f95, %f93;
	mov.f32 	%f212, %f95;
	mov.u64 	%rd270, %rd105;
	@%p5 bra 	$L__BB0_115;
	add.s32 	%r40, %r17, 768;
	cvt.u64.u32 	%rd270, %r40;
	setp.lt.f32 	%p6, %f93, %f95;
	mov.f32 	%f212, %f93;
	@%p6 bra 	$L__BB0_115;
	mov.f32 	%f212, %f95;
	mov.u64 	%rd270, %rd105;
$L__BB0_115:
	add.s64 	%rd108, %rd198, %rd270;
	setp.lt.f32 	%p7, %f212, %f94;
	mov.f32 	%f229, %f212;
	mov.u64 	%rd292, %rd108;
	@%p7 bra 	$L__BB0_118;
	setp.lt.f32 	%p8, %f94, %f212;
	mov.f32 	%f229, %f94;
	mov.u64 	%rd292, %rd104;
	@%p8 bra 	$L__BB0_118;
	setp.lt.s64 	%p9, %rd270, %rd103;
	selp.f32 	%f229, %f212, %f94, %p9;
	selp.b64 	%rd292, %rd108, %rd104, %p9;
$L__BB0_118:
	setp.lt.u32 	%p10, %r36, 2560;
	mov.b32 	%r394, 1280;
	@%p10 bra 	$L__BB0_136;
	mov.b32 	%r394, 1280;
$L__BB0_120:
	mov.u32 	%r18, %r394;
	cvt.u64.u32 	%rd204, %r18;
	add.s64 	%rd205, %rd101, %rd204;
	mul.wide.u32 	%rd206, %r18, 4;
	add.s64 	%rd207, %rd102, %rd206;
	add.s64 	%rd112, %rd205, %rd198;
	ld.global.f32 	%f100, [%rd207];
	add.s64 	%rd113, %rd112, 256;
	ld.global.f32 	%f101, [%rd207+1024];
	add.s64 	%rd114, %rd112, 512;
	ld.global.f32 	%f102, [%rd207+2048];
	add.s64 	%rd115, %rd112, 768;
	ld.global.f32 	%f103, [%rd207+3072];
	add.s64 	%rd116, %rd112, 1024;
	ld.global.f32 	%f104, [%rd207+4096];
	setp.lt.f32 	%p11, %f229, %f100;
	mov.f32 	%f215, %f229;
	mov.u64 	%rd273, %rd292;
	@%p11 bra 	$L__BB0_123;
	setp.lt.f32 	%p12, %f100, %f229;
	mov.f32 	%f215, %f100;
	mov.u64 	%rd273, %rd112;
	@%p12 bra 	$L__BB0_123;
	setp.lt.s64 	%p13, %rd292, %rd112;
	selp.f32 	%f215, %f229, %f100, %p13;
	min.s64 	%rd273, %rd292, %rd112;
$L__BB0_123:
	setp.lt.f32 	%p14, %f215, %f101;
	mov.f32 	%f216, %f215;
	mov.u64 	%rd274, %rd273;
	@%p14 bra 	$L__BB0_126;
	setp.lt.f32 	%p15, %f101, %f215;
	mov.f32 	%f216, %f101;
	mov.u64 	%rd274, %rd113;
	@%p15 bra 	$L__BB0_126;
	setp.lt.s64 	%p16, %rd273, %rd113;
	selp.f32 	%f216, %f215, %f101, %p16;
	min.s64 	%rd274, %rd273, %rd113;
$L__BB0_126:
	setp.lt.f32 	%p17, %f216, %f102;
	mov.f32 	%f217, %f216;
	mov.u64 	%rd275, %rd274;
	@%p17 bra 	$L__BB0_129;
	setp.lt.f32 	%p18, %f102, %f216;
	mov.f32 	%f217, %f102;
	mov.u64 	%rd275, %rd114;
	@%p18 bra 	$L__BB0_129;
	setp.lt.s64 	%p19, %rd274, %rd114;
	selp.f32 	%f217, %f216, %f102, %p19;
	min.s64 	%rd275, %rd274, %rd114;
$L__BB0_129:
	setp.lt.f32 	%p20, %f217, %f103;
	mov.f32 	%f218, %f217;
	mov.u64 	%rd276, %rd275;
	@%p20 bra 	$L__BB0_132;
	setp.lt.f32 	%p21, %f103, %f217;
	mov.f32 	%f218, %f103;
	mov.u64 	%rd276, %rd115;
	@%p21 bra 	$L__BB0_132;
	setp.lt.s64 	%p22, %rd275, %rd115;
	selp.f32 	%f218, %f217, %f103, %p22;
	min.s64 	%rd276, %rd275, %rd115;
$L__BB0_132:
	setp.lt.f32 	%p23, %f218, %f104;
	mov.f32 	%f229, %f218;
	mov.u64 	%rd292, %rd276;
	@%p23 bra 	$L__BB0_135;
	setp.lt.f32 	%p24, %f104, %f218;
	mov.f32 	%f229, %f104;
	mov.u64 	%rd292, %rd116;
	@%p24 bra 	$L__BB0_135;
	setp.lt.s64 	%p25, %rd276, %rd116;
	selp.f32 	%f229, %f218, %f104, %p25;
	min.s64 	%rd292, %rd276, %rd116;
$L__BB0_135:
	add.s32 	%r394, %r18, 1280;
	add.s32 	%r43, %r18, 2560;
	setp.le.s32 	%p26, %r43, %r36;
	@%p26 bra 	$L__BB0_120;
$L__BB0_136:
	setp.le.s32 	%p27, %r36, %r394;
	@%p27 bra 	$L__BB0_159;
	sub.s32 	%r21, %r36, %r394;
	setp.ge.s32 	%p28, %r17, %r21;
	@%p28 bra 	$L__BB0_159;
	not.b32 	%r44, %r17;
	add.s32 	%r45, %r36, %r44;
	sub.s32 	%r22, %r45, %r394;
	and.b32  	%r46, %r22, 768;
	setp.eq.s32 	%p29, %r46, 768;
	mov.u32 	%r397, %r17;
	@%p29 bra 	$L__BB0_144;
	add.s32 	%r47, %r17, %r394;
	cvt.u64.u32 	%rd209, %r47;
	add.s64 	%rd280, %rd198, %rd209;
	mul.wide.u32 	%rd210, %r47, 4;
	add.s64 	%rd279, %rd1, %rd210;
	shr.u32 	%r48, %r22, 8;
	add.s32 	%r49, %r48, 1;
	and.b32  	%r50, %r49, 3;
	neg.s32 	%r395, %r50;
	mov.u32 	%r397, %r17;
$L__BB0_140:
	.pragma "nounroll";
	mov.u64 	%rd132, %rd292;
	mov.f32 	%f116, %f229;
	ld.global.f32 	%f117, [%rd279];
	setp.lt.f32 	%p30, %f116, %f117;
	@%p30 bra 	$L__BB0_143;
	setp.lt.f32 	%p31, %f117, %f116;
	mov.f32 	%f229, %f117;
	mov.u64 	%rd292, %rd280;
	@%p31 bra 	$L__BB0_143;
	setp.lt.s64 	%p32, %rd132, %rd280;
	selp.f32 	%f229, %f116, %f117, %p32;
	min.s64 	%rd292, %rd132, %rd280;
$L__BB0_143:
	add.s32 	%r397, %r397, 256;
	add.s64 	%rd280, %rd280, 256;
	add.s64 	%rd279, %rd279, 1024;
	add.s32 	%r395, %r395, 1;
	setp.ne.s32 	%p33, %r395, 0;
	@%p33 bra 	$L__BB0_140;
$L__BB0_144:
	setp.lt.u32 	%p34, %r22, 768;
	@%p34 bra 	$L__BB0_159;
	add.s32 	%r398, %r397, %r394;
	cvt.u64.u32 	%rd211, %r398;
	add.s64 	%rd287, %rd198, %rd211;
	cvt.u64.u32 	%rd212, %r397;
	cvt.u64.u32 	%rd213, %r394;
	add.s64 	%rd214, %rd212, %rd213;
	shl.b64 	%rd215, %rd214, 2;
	add.s64 	%rd216, %rd215, %rd1;
	add.s64 	%rd286, %rd216, 3072;
	mul.wide.u32 	%rd217, %r398, 4;
	add.s64 	%rd285, %rd1, %rd217;
	add.s32 	%r399, %r397, 512;
$L__BB0_146:
	mov.u32 	%r32, %r399;
	ld.global.f32 	%f123, [%rd285];
	setp.lt.f32 	%p35, %f229, %f123;
	mov.f32 	%f226, %f229;
	mov.u64 	%rd289, %rd292;
	@%p35 bra 	$L__BB0_149;
	setp.lt.f32 	%p36, %f123, %f229;
	mov.f32 	%f226, %f123;
	mov.u64 	%rd289, %rd287;
	@%p36 bra 	$L__BB0_149;
	setp.lt.s64 	%p37, %rd292, %rd287;
	selp.f32 	%f226, %f229, %f123, %p37;
	min.s64 	%rd289, %rd292, %rd287;
$L__BB0_149:
	add.s32 	%r51, %r398, 256;
	cvt.u64.u32 	%rd218, %r51;
	add.s64 	%rd148, %rd198, %rd218;
	ld.global.f32 	%f126, [%rd286+-2048];
	setp.lt.f32 	%p38, %f226, %f126;
	mov.f32 	%f227, %f226;
	mov.u64 	%rd290, %rd289;
	@%p38 bra 	$L__BB0_152;
	setp.lt.f32 	%p39, %f126, %f226;
	mov.f32 	%f227, %f126;
	mov.u64 	%rd290, %rd148;
	@%p39 bra 	$L__BB0_152;
	setp.lt.s64 	%p40, %rd289, %rd148;
	selp.f32 	%f227, %f226, %f126, %p40;
	min.s64 	%rd290, %rd289, %rd148;
$L__BB0_152:
	add.s32 	%r52, %r398, 512;
	cvt.u64.u32 	%rd219, %r52;
	add.s64 	%rd151, %rd198, %rd219;
	ld.global.f32 	%f129, [%rd286+-1024];
	setp.lt.f32 	%p41, %f227, %f129;
	mov.f32 	%f228, %f227;
	mov.u64 	%rd291, %rd290;
	@%p41 bra 	$L__BB0_155;
	setp.lt.f32 	%p42, %f129, %f227;
	mov.f32 	%f228, %f129;
	mov.u64 	%rd291, %rd151;
	@%p42 bra 	$L__BB0_155;
	setp.lt.s64 	%p43, %rd290, %rd151;
	selp.f32 	%f228, %f227, %f129, %p43;
	min.s64 	%rd291, %rd290, %rd151;
$L__BB0_155:
	add.s32 	%r53, %r398, 768;
	cvt.u64.u32 	%rd220, %r53;
	add.s64 	%rd154, %rd198, %rd220;
	ld.global.f32 	%f132, [%rd286];
	setp.lt.f32 	%p44, %f228, %f132;
	mov.f32 	%f229, %f228;
	mov.u64 	%rd292, %rd291;
	@%p44 bra 	$L__BB0_158;
	setp.lt.f32 	%p45, %f132, %f228;
	mov.f32 	%f229, %f132;
	mov.u64 	%rd292, %rd154;
	@%p45 bra 	$L__BB0_158;
	setp.lt.s64 	%p46, %rd291, %rd154;
	selp.f32 	%f229, %f228, %f132, %p46;
	min.s64 	%rd292, %rd291, %rd154;
$L__BB0_158:
	add.s64 	%rd287, %rd287, 1024;
	add.s64 	%rd286, %rd286, 4096;
	add.s64 	%rd285, %rd285, 4096;
	add.s32 	%r399, %r32, 1024;
	add.s32 	%r54, %r32, 512;
	add.s32 	%r398, %r398, 1024;
	setp.lt.s32 	%p47, %r54, %r21;
	@%p47 bra 	$L__BB0_146;
$L__BB0_159:
	// begin inline asm
	mov.u32 %r55, %laneid;
	// end inline asm
	mov.b32 	%r57, %f229;
	mov.b32 	%r73, 1;
	mov.b32 	%r74, 31;
	mov.b32 	%r75, -1;
	// begin inline asm
	shfl.sync.down.b32 %r56, %r57, %r73, %r74, %r75;
	// end inline asm
	mov.b32 	%f136, %r56;
	// begin inline asm
	shfl.sync.down.b32 %r61, %r62, %r73, %r74, %r75;
	// end inline asm
	mov.b64 	{%r67, %r72}, %rd292;
	// begin inline asm
	shfl.sync.down.b32 %r66, %r67, %r73, %r74, %r75;
	// end inline asm
	// begin inline asm
	shfl.sync.down.b32 %r71, %r72, %r73, %r74, %r75;
	// end inline asm
	mov.b64 	%rd161, {%r66, %r71};
	setp.gt.s32 	%p48, %r55, 30;
	setp.lt.f32 	%p49, %f229, %f136;
	or.pred  	%p50, %p48, %p49;
	mov.f32 	%f231, %f229;
	mov.u64 	%rd294, %rd292;
	@%p50 bra 	$L__BB0_162;
	setp.gt.f32 	%p51, %f229, %f136;
	mov.f32 	%f231, %f136;
	mov.u64 	%rd294, %rd161;
	@%p51 bra 	$L__BB0_162;
	setp.lt.s64 	%p52, %rd292, %rd161;
	selp.f32 	%f231, %f229, %f136, %p52;
	min.s64 	%rd294, %rd292, %rd161;
$L__BB0_162:
	mov.b32 	%r77, %f231;
	mov.b32 	%r93, 2;
	mov.b32 	%r94, 31;
	mov.b32 	%r95, -1;
	// begin inline asm
	shfl.sync.down.b32 %r76, %r77, %r93, %r94, %r95;
	// end inline asm
	mov.b32 	%f139, %r76;
	// begin inline asm
	shfl.sync.down.b32 %r81, %r82, %r93, %r94, %r95;
	// end inline asm
	mov.b64 	{%r87, %r92}, %rd294;
	// begin inline asm
	shfl.sync.down.b32 %r86, %r87, %r93, %r94, %r95;
	// end inline asm
	// begin inline asm
	shfl.sync.down.b32 %r91, %r92, %r93, %r94, %r95;
	// end inline asm
	mov.b64 	%rd164, {%r86, %r91};
	setp.gt.s32 	%p53, %r55, 29;
	setp.lt.f32 	%p54, %f231, %f139;
	or.pred  	%p55, %p53, %p54;
	mov.f32 	%f232, %f231;
	mov.u64 	%rd295, %rd294;
	@%p55 bra 	$L__BB0_165;
	setp.gt.f32 	%p56, %f231, %f139;
	mov.f32 	%f232, %f139;
	mov.u64 	%rd295, %rd164;
	@%p56 bra 	$L__BB0_165;
	setp.lt.s64 	%p57, %rd294, %rd164;
	selp.f32 	%f232, %f231, %f139, %p57;
	min.s64 	%rd295, %rd294, %rd164;
$L__BB0_165:
	mov.b32 	%r97, %f232;
	mov.b32 	%r113, 4;
	mov.b32 	%r114, 31;
	mov.b32 	%r115, -1;
	// begin inline asm
	shfl.sync.down.b32 %r96, %r97, %r113, %r114, %r115;
	// end inline asm
	mov.b32 	%f142, %r96;
	// begin inline asm
	shfl.sync.down.b32 %r101, %r102, %r113, %r114, %r115;
	// end inline asm
	mov.b64 	{%r107, %r112}, %rd295;
	// begin inline asm
	shfl.sync.down.b32 %r106, %r107, %r113, %r114, %r115;
	// end inline asm
	// begin inline asm
	shfl.sync.down.b32 %r111, %r112, %r113, %r114, %r115;
	// end inline asm
	mov.b64 	%rd167, {%r106, %r111};
	setp.gt.s32 	%p58, %r55, 27;
	setp.lt.f32 	%p59, %f232, %f142;
	or.pred  	%p60, %p58, %p59;
	mov.f32 	%f233, %f232;
	mov.u64 	%rd296, %rd295;
	@%p60 bra 	$L__BB0_168;
	setp.gt.f32 	%p61, %f232, %f142;
	mov.f32 	%f233, %f142;
	mov.u64 	%rd296, %rd167;
	@%p61 bra 	$L__BB0_168;
	setp.lt.s64 	%p62, %rd295, %rd167;
	selp.f32 	%f233, %f232, %f142, %p62;
	min.s64 	%rd296, %rd295, %rd167;
$L__BB0_168:
	mov.b32 	%r117, %f233;
	mov.b32 	%r133, 8;
	mov.b32 	%r134, 31;
	mov.b32 	%r135, -1;
	// begin inline asm
	shfl.sync.down.b32 %r116, %r117, %r133, %r134, %r135;
	// end inline asm
	mov.b32 	%f145, %r116;
	// begin inline asm
	shfl.sync.down.b32 %r121, %r122, %r133, %r134, %r135;
	// end inline asm
	mov.b64 	{%r127, %r132}, %rd296;
	// begin inline asm
	shfl.sync.down.b32 %r126, %r127, %r133, %r134, %r135;
	// end inline asm
	// begin inline asm
	shfl.sync.down.b32 %r131, %r132, %r133, %r134, %r135;
	// end inline asm
	mov.b64 	%rd170, {%r126, %r131};
	setp.gt.s32 	%p63, %r55, 23;
	setp.lt.f32 	%p64, %f233, %f145;
	or.pred  	%p65, %p63, %p64;
	mov.f32 	%f234, %f233;
	mov.u64 	%rd297, %rd296;
	@%p65 bra 	$L__BB0_171;
	setp.gt.f32 	%p66, %f233, %f145;
	mov.f32 	%f234, %f145;
	mov.u64 	%rd297, %rd170;
	@%p66 bra 	$L__BB0_171;
	setp.lt.s64 	%p67, %rd296, %rd170;
	selp.f32 	%f234, %f233, %f145, %p67;
	min.s64 	%rd297, %rd296, %rd170;
$L__BB0_171:
	mov.b32 	%r137, %f234;
	mov.b32 	%r153, 16;
	mov.b32 	%r154, 31;
	mov.b32 	%r155, -1;
	// begin inline asm
	shfl.sync.down.b32 %r136, %r137, %r153, %r154, %r155;
	// end inline asm
	mov.b32 	%f148, %r136;
	// begin inline asm
	shfl.sync.down.b32 %r141, %r142, %r153, %r154, %r155;
	// end inline asm
	mov.b64 	{%r147, %r152}, %rd297;
	// begin inline asm
	shfl.sync.down.b32 %r146, %r147, %r153, %r154, %r155;
	// end inline asm
	// begin inline asm
	shfl.sync.down.b32 %r151, %r152, %r153, %r154, %r155;
	// end inline asm
	mov.b64 	%rd173, {%r146, %r151};
	setp.gt.s32 	%p68, %r55, 15;
	setp.lt.f32 	%p69, %f234, %f148;
	or.pred  	%p70, %p68, %p69;
	mov.f32 	%f242, %f234;
	mov.u64 	%rd305, %rd297;
	@%p70 bra 	$L__BB0_174;
	setp.gt.f32 	%p71, %f234, %f148;
	mov.f32 	%f242, %f148;
	mov.u64 	%rd305, %rd173;
	@%p71 bra 	$L__BB0_174;
	setp.lt.s64 	%p72, %rd297, %rd173;
	selp.f32 	%f242, %f234, %f148, %p72;
	min.s64 	%rd305, %rd297, %rd173;
$L__BB0_174:
	setp.ne.s32 	%p73, %r55, 0;
	@%p73 bra 	$L__BB0_176;
	shr.u32 	%r156, %r17, 1;
	and.b32  	%r157, %r156, 496;
	mov.u32 	%r158, _ZN6thrust24THRUST_300001_SM_1000_NS8cuda_cub4core6detail5shmemE;
	add.s32 	%r159, %r158, %r157;
	st.shared.f32 	[%r159+8], %f242;
	st.shared.u64 	[%r159+16], %rd305;
$L__BB0_176:
	bar.sync 	0;
	setp.ne.s32 	%p74, %r17, 0;
	@%p74 bra 	$L__BB0_198;
	ld.shared.f32 	%f151, [_ZN6thrust24THRUST_300001_SM_1000_NS8cuda_cub4core6detail5shmemE+24];
	ld.shared.u64 	%rd176, [_ZN6thrust24THRUST_300001_SM_1000_NS8cuda_cub4core6detail5shmemE+32];
	setp.lt.f32 	%p75, %f242, %f151;
	mov.f32 	%f236, %f242;
	mov.u64 	%rd299, %rd305;
	@%p75 bra 	$L__BB0_180;
	setp.lt.f32 	%p76, %f151, %f242;
	mov.f32 	%f236, %f151;
	mov.u64 	%rd299, %rd176;
	@%p76 bra 	$L__BB0_180;
	setp.lt.s64 	%p77, %rd305, %rd176;
	selp.f32 	%f236, %f242, %f151, %p77;
	min.s64 	%rd299, %rd305, %rd176;
$L__BB0_180:
	ld.shared.f32 	%f154, [_ZN6thrust24THRUST_300001_SM_1000_NS8cuda_cub4core6detail5shmemE+40];
	ld.shared.u64 	%rd179, [_ZN6thrust24THRUST_300001_SM_1000_NS8cuda_cub4core6detail5shmemE+48];
	setp.lt.f32 	%p78, %f236, %f154;
	mov.f32 	%f237, %f236;
	mov.u64 	%rd300, %rd299;
	@%p78 bra 	$L__BB0_183;
	setp.lt.f32 	%p79, %f154, %f236;
	mov.f32 	%f237, %f154;
	mov.u64 	%rd300, %rd179;
	@%p79 bra 	$L__BB0_183;
	setp.lt.s64 	%p80, %rd299, %rd179;
	selp.f32 	%f237, %f236, %f154, %p80;
	min.s64 	%rd300, %rd299, %rd179;
$L__BB0_183:
	ld.shared.f32 	%f157, [_ZN6thrust24THRUST_300001_SM_1000_NS8cuda_cub4core6detail5shmemE+56];
	ld.shared.u64 	%rd182, [_ZN6thrust24THRUST_300001_SM_1000_NS8cuda_cub4core6detail5shmemE+64];
	setp.lt.f32 	%p81, %f237, %f157;
	mov.f32 	%f238, %f237;
	mov.u64 	%rd301, %rd300;
	@%p81 bra 	$L__BB0_186;
	setp.lt.f32 	%p82, %f157, %f237;
	mov.f32 	%f238, %f157;
	mov.u64 	%rd301, %rd182;
	@%p82 bra 	$L__BB0_186;
	setp.lt.s64 	%p83, %rd300, %rd182;
	selp.f32 	%f238, %f237, %f157, %p83;
	min.s64 	%rd301, %rd300, %rd182;
$L__BB0_186:
	ld.shared.f32 	%f160, [_ZN6thrust24THRUST_300001_SM_1000_NS8cuda_cub4core6detail5shmemE+72];
	ld.shared.u64 	%rd185, [_ZN6thrust24THRUST_300001_SM_1000_NS8cuda_cub4core6detail5shmemE+80];
	setp.lt.f32 	%p84, %f238, %f160;
	mov.f32 	%f239, %f238;
	mov.u64 	%rd302, %rd301;
	@%p84 bra 	$L__BB0_189;
	setp.lt.f32 	%p85, %f160, %f238;
	mov.f32 	%f239, %f160;
	mov.u64 	%rd302, %rd185;
	@%p85 bra 	$L__BB0_189;
	setp.lt.s64 	%p86, %rd301, %rd185;
	selp.f32 	%f239, %f238, %f160, %p86;
	min.s64 	%rd302, %rd301, %rd185;
$L__BB0_189:
	ld.shared.f32 	%f163, [_ZN6thrust24THRUST_300001_SM_1000_NS8cuda_cub4core6detail5shmemE+88];
	ld.shared.u64 	%rd188, [_ZN6thrust24THRUST_300001_SM_1000_NS8cuda_cub4core6detail5shmemE+96];
	setp.lt.f32 	%p87, %f239, %f163;
	mov.f32 	%f240, %f239;
	mov.u64 	%rd303, %rd302;
	@%p87 bra 	$L__BB0_192;
	setp.lt.f32 	%p88, %f163, %f239;
	mov.f32 	%f240, %f163;
	mov.u64 	%rd303, %rd188;
	@%p88 bra 	$L__BB0_192;
	setp.lt.s64 	%p89, %rd302, %rd188;
	selp.f32 	%f240, %f239, %f163, %p89;
	min.s64 	%rd303, %rd302, %rd188;
$L__BB0_192:
	ld.shared.f32 	%f166, [_ZN6thrust24THRUST_300001_SM_1000_NS8cuda_cub4core6detail5shmemE+104];
	ld.shared.u64 	%rd191, [_ZN6thrust24THRUST_300001_SM_1000_NS8cuda_cub4core6detail5shmemE+112];
	setp.lt.f32 	%p90, %f240, %f166;
	mov.f32 	%f241, %f240;
	mov.u64 	%rd304, %rd303;
	@%p90 bra 	$L__BB0_195;
	setp.lt.f32 	%p91, %f166, %f240;
	mov.f32 	%f241, %f166;
	mov.u64 	%rd304, %rd191;
	@%p91 bra 	$L__BB0_195;
	setp.lt.s64 	%p92, %rd303, %rd191;
	selp.f32 	%f241, %f240, %f166, %p92;
	min.s64 	%rd304, %rd303, %rd191;
$L__BB0_195:
	ld.shared.f32 	%f169, [_ZN6thrust24THRUST_300001_SM_1000_NS8cuda_cub4core6detail5shmemE+120];
	ld.shared.u64 	%rd194, [_ZN6thrust24THRUST_300001_SM_1000_NS8cuda_cub4core6detail5shmemE+128];
	setp.lt.f32 	%p93, %f241, %f169;
	mov.f32 	%f242, %f241;
	mov.u64 	%rd305, %rd304;
	@%p93 bra 	$L__BB0_198;
	setp.lt.f32 	%p94, %f169, %f241;
	mov.f32 	%f242, %f169;
	mov.u64 	%rd305, %rd194;
	@%p94 bra 	$L__BB0_198;
	setp.lt.s64 	%p95, %rd304, %rd194;
	selp.f32 	%f242, %f241, %f169, %p95;
	min.s64 	%rd305, %rd304, %rd194;
$L__BB0_198:
	mov.u32 	%r387, %tid.x;
	setp.ne.s32 	%p222, %r387, 0;
	@%p222 bra 	$L__BB0_200;
	ld.param.u64 	%rd234, [_ZN6thrust24THRUST_300001_SM_1000_NS8cuda_cub4core6detail13_kernel_agentINS1_8__reduce11ReduceAgentINS0_12zip_iteratorIN4cuda3std3__45tupleIJNS0_6detail15normal_iteratorINS0_10device_ptrIfEEEENS0_17counting_iteratorIlNS0_11use_defaultESI_SI_EEEEEEEPNSB_IJflEEESM_iNS1_9__extrema9arg_min_fIflNSA_4lessIfEEEEEEJSL_SN_iSS_EEEvDpT0__param_1];
	cvta.to.global.u64 	%rd233, %rd234;
	st.global.f32 	[%rd233], %f242;
	st.global.u64 	[%rd233+8], %rd305;
$L__BB0_200:
	ret;

}
	// .globl	_ZN6thrust24THRUST_300001_SM_1000_NS8cuda_cub4core6detail13_kernel_agentINS1_8__reduce11ReduceAgentINS0_12zip_iteratorIN4cuda3std3__45tupleIJNS0_6detail15normal_iteratorINS0_10device_ptrIfEEEENS0_17counting_iteratorIlNS0_11use_defaultESI_SI_EEEEEEEPNSB_IJflEEESM_iNS1_9__extrema9arg_min_fIflNSA_4lessIfEEEEEEJSL_SN_iN3cub18CUB_300001_SM_100013GridEvenShareIiEENSV_9GridQueueIjEESS_EEEvDpT0_
.visible .entry _ZN6thrust24THRUST_300001_SM_1000_NS8cuda_cub4core6detail13_kernel_agentINS1_8__reduce11ReduceAgentINS0_12zip_iteratorIN4cuda3std3__45tupleIJNS0_6detail15normal_iteratorINS0_10device_ptrIfEEEENS0_17counting_iteratorIlNS0_11use_defaultESI_SI_EEEEEEEPNSB_IJflEEESM_iNS1_9__extrema9arg_min_fIflNSA_4lessIfEEEEEEJSL_SN_iN3cub18CUB_300001_SM_100013GridEvenShareIiEENSV_9GridQueueIjEESS_EEEvDpT0_(
	.param .align 8 .b8 _ZN6thrust24THRUST_300001_SM_1000_NS8cuda_cub4core6detail13_kernel_agentINS1_8__reduce11ReduceAgentINS0_12zip_iteratorIN4cuda3std3__45tupleIJNS0_6detail15normal_iteratorINS0_10device_ptrIfEEEENS0_17counting_iteratorIlNS0_11use_defaultESI_SI_EEEEEEEPNSB_IJflEEESM_iNS1_9__extrema9arg_min_fIflNSA_4lessIfEEEEEEJSL_SN_iN3cub18CUB_300001_SM_100013GridEvenShareIiEENSV_9GridQueueIjEESS_EEEvDpT0__param_0[16],
	.param .u64 .ptr .align 1 _ZN6thrust24THRUST_300001_SM_1000_NS8cuda_cub4core6detail13_kernel_agentINS1_8__reduce11ReduceAgentINS0_12zip_iteratorIN4cuda3std3__45tupleIJNS0_6detail15normal_iteratorINS0_10device_ptrIfEEEENS0_17counting_iteratorIlNS0_11use_defaultESI_SI_EEEEEEEPNSB_IJflEEESM_iNS1_9__extrema9arg_min_fIflNSA_4lessIfEEEEEEJSL_SN_iN3cub18CUB_300001_SM_100013GridEvenShareIiEENSV_9GridQueueIjEESS_EEEvDpT0__param_1,
	.param .u32 _ZN6thrust24THRUST_300001_SM_1000_NS8cuda_cub4core6detail13_kernel_agentINS1_8__reduce11ReduceAgentINS0_12zip_iteratorIN4cuda3std3__45tupleIJNS0_6detail15normal_iteratorINS0_10device_ptrIfEEEENS0_17counting_iteratorIlNS0_11use_defaultESI_SI_EEEEEEEPNSB_IJflEEESM_iNS1_9__extrema9arg_min_fIflNSA_4lessIfEEEEEEJSL_SN_iN3cub18CUB_300001_SM_100013GridEvenShareIiEENSV_9GridQueueIjEESS_EEEvDpT0__param_2,
	.param .align 4 .b8 _ZN6thrust24THRUST_300001_SM_1000_NS8cuda_cub4core6detail13_kernel_agentINS1_8__reduce11ReduceAgentINS0_12zip_iteratorIN4cuda3std3__45tupleIJNS0_6detail15normal_iteratorINS0_10device_ptrIfEEEENS0_17counting_iteratorIlNS0_11use_defaultESI_SI_EEEEEEEPNSB_IJflEEESM_iNS1_9__extrema9arg_min_fIflNSA_4lessIfEEEEEEJSL_SN_iN3cub18CUB_300001_SM_100013GridEvenShareIiEENSV_9GridQueueIjEESS_EEEvDpT0__param_3[40],
	.param .align 8 .b8 _ZN6thrust24THRUST_300001_SM_1000_NS8cuda_cub4core6detail13_kernel_agentINS1_8__reduce11ReduceAgentINS0_12zip_iteratorIN4cuda3std3__45tupleIJNS0_6detail15normal_iteratorINS0_10device_ptrIfEEEENS0_17counting_iteratorIlNS0_11use_defaultESI_SI_EEEEEEEPNSB_IJflEEESM_iNS1_9__extrema9arg_min_fIflNSA_4lessIfEEEEEEJSL_SN_iN3cub18CUB_300001_SM_100013GridEvenShareIiEENSV_9GridQueueIjEESS_EEEvDpT0__param_4[8],
	.param .align 1 .b8 _ZN6thrust24THRUST_300001_SM_1000_NS8cuda_cub4core6detail13_kernel_agentINS1_8__reduce11ReduceAgentINS0_12zip_iteratorIN4cuda3std3__45tupleIJNS0_6detail15normal_iteratorINS0_10device_ptrIfEEEENS0_17counting_iteratorIlNS0_11use_defaultESI_SI_EEEEEEEPNSB_IJflEEESM_iNS1_9__extrema9arg_min_fIflNSA_4lessIfEEEEEEJSL_SN_iN3cub18CUB_300001_SM_100013GridEvenShareIiEENSV_9GridQueueIjEESS_EEEvDpT0__param_5[1]
)
.maxntid 256
{
	.reg .pred 	%p<225>;
	.reg .b32 	%r<437>;
	.reg .b32 	%f<243>;
	.reg .b64 	%rd<287>;

	ld.param.u64 	%rd3, [_ZN6thrust24THRUST_300001_SM_1000_NS8cuda_cub4core6detail13_kernel_agentINS1_8__reduce11ReduceAgentINS0_12zip_iteratorIN4cuda3std3__45tupleIJNS0_6detail15normal_iteratorINS0_10device_ptrIfEEEENS0_17counting_iteratorIlNS0_11use_defaultESI_SI_EEEEEEEPNSB_IJflEEESM_iNS1_9__extrema9arg_min_fIflNSA_4lessIfEEEEEEJSL_SN_iN3cub18CUB_300001_SM_100013GridEvenShareIiEENSV_9GridQueueIjEESS_EEEvDpT0__param_0+8];
	ld.param.u64 	%rd184, [_ZN6thrust24THRUST_300001_SM_1000_NS8cuda_cub4core6detail13_kernel_agentINS1_8__reduce11ReduceAgentINS0_12zip_iteratorIN4cuda3std3__45tupleIJNS0_6detail15normal_iteratorINS0_10device_ptrIfEEEENS0_17counting_iteratorIlNS0_11use_defaultESI_SI_EEEEEEEPNSB_IJflEEESM_iNS1_9__extrema9arg_min_fIflNSA_4lessIfEEEEEEJSL_SN_iN3cub18CUB_300001_SM_100013GridEvenShareIiEENSV_9GridQueueIjEESS_EEEvDpT0__param_0];
	ld.param.u64 	%rd185, [_ZN6thrust24THRUST_300001_SM_1000_NS8cuda_cub4core6detail13_kernel_agentINS1_8__reduce11ReduceAgentINS0_12zip_iteratorIN4cuda3std3__45tupleIJNS0_6detail15normal_iteratorINS0_10device_ptrIfEEEENS0_17counting_iteratorIlNS0_11use_defaultESI_SI_EEEEEEEPNSB_IJflEEESM_iNS1_9__extrema9arg_min_fIflNSA_4lessIfEEEEEEJSL_SN_iN3cub18CUB_300001_SM_100013GridEvenShareIiEENSV_9GridQueueIjEESS_EEEvDpT0__param_4];
	ld.param.u32 	%r66, [_ZN6thrust24THRUST_300001_SM_1000_NS8cuda_cub4core6detail13_kernel_agentINS1_8__reduce11ReduceAgentINS0_12zip_iteratorIN4cuda3std3__45tupleIJNS0_6detail15normal_iteratorINS0_10device_ptrIfEEEENS0_17counting_iteratorIlNS0_11use_defaultESI_SI_EEEEEEEPNSB_IJflEEESM_iNS1_9__extrema9arg_min_fIflNSA_4lessIfEEEEEEJSL_SN_iN3cub18CUB_300001_SM_100013GridEvenShareIiEENSV_9GridQueueIjEESS_EEEvDpT0__param_2];
	cvta.to.global.u64 	%rd1, %rd185;
	cvta.to.global.u64 	%rd2, %rd184;
	mov.u32 	%r1, %ctaid.x;
	mul.lo.s32 	%r2, %r1, 1280;
	mov.u32 	%r67, %nctaid.x;
	mul.lo.s32 	%r3, %r67, 1280;
	add.s32 	%r68, %r2, 1280;
	setp.le.s32 	%p1, %r68, %r66;
	@%p1 bra 	$L__BB1_111;
	sub.s32 	%r4, %r66, %r2;
	mov.u32 	%r5, %tid.x;
	setp.ge.s32 	%p98, %r5, %r4;
	mov.f32 	%f188, 0f00000000;
	mov.b64 	%rd232, 0;
	mov.u32 	%r420, %r5;
	@%p98 bra 	$L__BB1_3;
	add.s32 	%r190, %r2, %r5;
	cvt.s64.s32 	%rd207, %r190;
	mul.wide.s32 	%rd208, %r190, 4;
	add.s64 	%rd209, %rd2, %rd208;
	add.s64 	%rd232, %rd3, %rd207;
	ld.global.f32 	%f188, [%rd209];
	add.s32 	%r420, %r5, 256;
$L__BB1_3:
	setp.ge.s32 	%p99, %r420, %r4;
	@%p99 bra 	$L__BB1_25;
	not.b32 	%r191, %r420;
	add.s32 	%r192, %r66, %r191;
	sub.s32 	%r8, %r192, %r2;
	and.b32  	%r193, %r8, 768;
	setp.eq.s32 	%p100, %r193, 768;
	@%p100 bra 	$L__BB1_10;
	add.s32 	%r418, %r420, %r2;
	shr.u32 	%r194, %r8, 8;
	add.s32 	%r195, %r194, 1;
	and.b32  	%r196, %r195, 3;
	neg.s32 	%r417, %r196;
$L__BB1_6:
	.pragma "nounroll";
	mov.u64 	%rd6, %rd232;
	mov.f32 	%f3, %f188;
	cvt.s64.s32 	%rd211, %r418;
	add.s64 	%rd7, %rd3, %rd211;
	mul.wide.s32 	%rd212, %r418, 4;
	add.s64 	%rd213, %rd2, %rd212;
	ld.global.f32 	%f4, [%rd213];
	setp.lt.f32 	%p101, %f3, %f4;
	@%p101 bra 	$L__BB1_9;
	setp.lt.f32 	%p102, %f4, %f3;
	mov.u64 	%rd232, %rd7;
	mov.f32 	%f188, %f4;
	@%p102 bra 	$L__BB1_9;
	setp.lt.s64 	%p103, %rd6, %rd7;
	min.s64 	%rd232, %rd6, %rd7;
	selp.f32 	%f188, %f3, %f4, %p103;
$L__BB1_9:
	add.s32 	%r420, %r420, 256;
	add.s32 	%r418, %r418, 256;
	add.s32 	%r417, %r417, 1;
	setp.ne.s32 	%p104, %r417, 0;
	@%p104 bra 	$L__BB1_6;
$L__BB1_10:
	setp.lt.u32 	%p105, %r8, 768;
	@%p105 bra 	$L__BB1_25;
	add.s32 	%r421, %r420, %r2;
	add.s32 	%r424, %r421, 256;
	add.s32 	%r423, %r421, 512;
	add.s32 	%r422, %r421, 768;
	add.s64 	%rd12, %rd2, 2048;
$L__BB1_12:
	cvt.s64.s32 	%rd214, %r424;
	add.s64 	%rd14, %rd3, %rd214;
	cvt.s64.s32 	%rd215, %r423;
	add.s64 	%rd15, %rd3, %rd215;
	cvt.s64.s32 	%rd216, %r422;
	add.s64 	%rd16, %rd3, %rd216;
	cvt.s64.s32 	%rd217, %r421;
	mul.wide.s32 	%rd218, %r421, 4;
	add.s64 	%rd17, %rd12, %rd218;
	add.s64 	%rd18, %rd3, %rd217;
	ld.global.f32 	%f10, [%rd17+-2048];
	setp.lt.f32 	%p106, %f188, %f10;
	mov.u64 	%rd229, %rd232;
	mov.f32 	%f185, %f188;
	@%p106 bra 	$L__BB1_15;
	setp.lt.f32 	%p107, %f10, %f188;
	mov.u64 	%rd229, %rd18;
	mov.f32 	%f185, %f10;
	@%p107 bra 	$L__BB1_15;
	setp.lt.s64 	%p108, %rd232, %rd18;
	min.s64 	%rd229, %rd232, %rd18;
	selp.f32 	%f185, %f188, %f10, %p108;
$L__BB1_15:
	ld.global.f32 	%f13, [%rd17+-1024];
	setp.lt.f32 	%p109, %f185, %f13;
	mov.u64 	%rd230, %rd229;
	mov.f32 	%f186, %f185;
	@%p109 bra 	$L__BB1_18;
	setp.lt.f32 	%p110, %f13, %f185;
	mov.u64 	%rd230, %rd14;
	mov.f32 	%f186, %f13;
	@%p110 bra 	$L__BB1_18;
	setp.lt.s64 	%p111, %rd229, %rd14;
	min.s64 	%rd230, %rd229, %rd14;
	selp.f32 	%f186, %f185, %f13, %p111;
$L__BB1_18:
	ld.global.f32 	%f16, [%rd17];
	setp.lt.f32 	%p112, %f186, %f16;
	mov.u64 	%rd231, %rd230;
	mov.f32 	%f187, %f186;
	@%p112 bra 	$L__BB1_21;
	setp.lt.f32 	%p113, %f16, %f186;
	mov.u64 	%rd231, %rd15;
	mov.f32 	%f187, %f16;
	@%p113 bra 	$L__BB1_21;
	setp.lt.s64 	%p114, %rd230, %rd15;
	min.s64 	%rd231, %rd230, %rd15;
	selp.f32 	%f187, %f186, %f16, %p114;
$L__BB1_21:
	ld.global.f32 	%f19, [%rd17+1024];
	setp.lt.f32 	%p115, %f187, %f19;
	mov.u64 	%rd232, %rd231;
	mov.f32 	%f188, %f187;
	@%p115 bra 	$L__BB1_24;
	setp.lt.f32 	%p116, %f19, %f187;
	mov.u64 	%rd232, %rd16;
	mov.f32 	%f188, %f19;
	@%p116 bra 	$L__BB1_24;
	setp.lt.s64 	%p117, %rd231, %rd16;
	min.s64 	%rd232, %rd231, %rd16;
	selp.f32 	%f188, %f187, %f19, %p117;
$L__BB1_24:
	add.s32 	%r420, %r420, 1024;
	add.s32 	%r424, %r424, 1024;
	add.s32 	%r423, %r423, 1024;
	add.s32 	%r422, %r422, 1024;
	add.s32 	%r421, %r421, 1024;
	setp.lt.s32 	%p118, %r420, %r4;
	@%p118 bra 	$L__BB1_12;
$L__BB1_25:
	setp.lt.s32 	%p119, %r4, 256;
	@%p119 bra 	$L__BB1_65;
	// begin inline asm
	mov.u32 %r310, %laneid;
	// end inline asm
	mov.b32 	%r312, %f188;
	mov.b32 	%r328, 1;
	mov.b32 	%r329, 31;
	mov.b32 	%r330, -1;
	// begin inline asm
	shfl.sync.down.b32 %r311, %r312, %r328, %r329, %r330;
	// end inline asm
	mov.b32 	%f23, %r311;
	// begin inline asm
	shfl.sync.down.b32 %r316, %r317, %r328, %r329, %r330;
	// end inline asm
	mov.b64 	{%r322, %r327}, %rd232;
	// begin inline asm
	shfl.sync.down.b32 %r321, %r322, %r328, %r329, %r330;
	// end inline asm
	// begin inline asm
	shfl.sync.down.b32 %r326, %r327, %r328, %r329, %r330;
	// end inline asm
	mov.b64 	%rd28, {%r321, %r326};
	setp.gt.s32 	%p176, %r310, 30;
	setp.lt.f32 	%p177, %f188, %f23;
	or.pred  	%p178, %p176, %p177;
	mov.u64 	%rd234, %rd232;
	mov.f32 	%f190, %f188;
	@%p178 bra 	$L__BB1_29;
	setp.gt.f32 	%p179, %f188, %f23;
	mov.u64 	%rd234, %rd28;
	mov.f32 	%f190, %f23;
	@%p179 bra 	$L__BB1_29;
	setp.lt.s64 	%p180, %rd232, %rd28;
	min.s64 	%rd234, %rd232, %rd28;
	selp.f32 	%f190, %f188, %f23, %p180;
$L__BB1_29:
	mov.b32 	%r332, %f190;
	mov.b32 	%r348, 2;
	mov.b32 	%r349, 31;
	mov.b32 	%r350, -1;
	// begin inline asm
	shfl.sync.down.b32 %r331, %r332, %r348, %r349, %r350;
	// end inline asm
	mov.b32 	%f26, %r331;
	// begin inline asm
	shfl.sync.down.b32 %r336, %r337, %r348, %r349, %r350;
	// end inline asm
	mov.b64 	{%r342, %r347}, %rd234;
	// begin inline asm
	shfl.sync.down.b32 %r341, %r342, %r348, %r349, %r350;
	// end inline asm
	// begin inline asm
	shfl.sync.down.b32 %r346, %r347, %r348, %r349, %r350;
	// end inline asm
	mov.b64 	%rd31, {%r341, %r346};
	setp.gt.s32 	%p181, %r310, 29;
	setp.lt.f32 	%p182, %f190, %f26;
	or.pred  	%p183, %p181, %p182;
	mov.u64 	%rd235, %rd234;
	mov.f32 	%f191, %f190;
	@%p183 bra 	$L__BB1_32;
	setp.gt.f32 	%p184, %f190, %f26;
	mov.u64 	%rd235, %rd31;
	mov.f32 	%f191, %f26;
	@%p184 bra 	$L__BB1_32;
	setp.lt.s64 	%p185, %rd234, %rd31;
	min.s64 	%rd235, %rd234, %rd31;
	selp.f32 	%f191, %f190, %f26, %p185;
$L__BB1_32:
	mov.b32 	%r352, %f191;
	mov.b32 	%r368, 4;
	mov.b32 	%r369, 31;
	mov.b32 	%r370, -1;
	// begin inline asm
	shfl.sync.down.b32 %r351, %r352, %r368, %r369, %r370;
	// end inline asm
	mov.b32 	%f29, %r351;
	// begin inline asm
	shfl.sync.down.b32 %r356, %r357, %r368, %r369, %r370;
	// end inline asm
	mov.b64 	{%r362, %r367}, %rd235;
	// begin inline asm
	shfl.sync.down.b32 %r361, %r362, %r368, %r369, %r370;
	// end inline asm
	// begin inline asm
	shfl.sync.down.b32 %r366, %r367, %r368, %r369, %r370;
	// end inline asm
	mov.b64 	%rd34, {%r361, %r366};
	setp.gt.s32 	%p186, %r310, 27;
	setp.lt.f32 	%p187, %f191, %f29;
	or.pred  	%p188, %p186, %p187;
	mov.u64 	%rd236, %rd235;
	mov.f32 	%f192, %f191;
	@%p188 bra 	$L__BB1_35;
	setp.gt.f32 	%p189, %f191, %f29;
	mov.u64 	%rd236, %rd34;
	mov.f32 	%f192, %f29;
	@%p189 bra 	$L__BB1_35;
	setp.lt.s64 	%p190, %rd235, %rd34;
	min.s64 	%rd236, %rd235, %rd34;
	selp.f32 	%f192, %f191, %f29, %p190;
$L__BB1_35:
	mov.b32 	%r372, %f192;
	mov.b32 	%r388, 8;
	mov.b32 	%r389, 31;
	mov.b32 	%r390, -1;
	// begin inline asm
	shfl.sync.down.b32 %r371, %r372, %r388, %r389, %r390;
	// end inline asm
	mov.b32 	%f32, %r371;
	// begin inline asm
	shfl.sync.down.b32 %r376, %r377, %r388, %r389, %r390;
	// end inline asm
	mov.b64 	{%r382, %r387}, %rd236;
	// begin inline asm
	shfl.sync.down.b32 %r381, %r382, %r388, %r389, %r390;
	// end inline asm
	// begin inline asm
	shfl.sync.down.b32 %r386, %r387, %r388, %r389, %r390;
	// end inline asm
	mov.b64 	%rd37, {%r381, %r386};
	setp.gt.s32 	%p191, %r310, 23;
	setp.lt.f32 	%p192, %f192, %f32;
	or.pred  	%p193, %p191, %p192;
	mov.u64 	%rd237, %rd236;
	mov.f32 	%f193, %f192;
	@%p193 bra 	$L__BB1_38;
	setp.gt.f32 	%p194, %f192, %f32;
	mov.u64 	%rd237, %rd37;
	mov.f32 	%f193, %f32;
	@%p194 bra 	$L__BB1_38;
	setp.lt.s64 	%p195, %rd236, %rd37;
	min.s64 	%rd237, %rd236, %rd37;
	selp.f32 	%f193, %f192, %f32, %p195;
$L__BB1_38:
	mov.b32 	%r392, %f193;
	mov.b32 	%r408, 16;
	mov.b32 	%r409, 31;
	mov.b32 	%r410, -1;
	// begin inline asm
	shfl.sync.down.b32 %r391, %r392, %r408, %r409, %r410;
	// end inline asm
	mov.b32 	%f35, %r391;
	// begin inline asm
	shfl.sync.down.b32 %r396, %r397, %r408, %r409, %r410;
	// end inline asm
	mov.b64 	{%r402, %r407}, %rd237;
	// begin inline asm
	shfl.sync.down.b32 %r401, %r402, %r408, %r409, %r410;
	// end inline asm
	// begin inline asm
	shfl.sync.down.b32 %r406, %r407, %r408, %r409, %r410;
	// end inline asm
	mov.b64 	%rd40, {%r401, %r406};
	setp.gt.s32 	%p196, %r310, 15;
	setp.lt.f32 	%p197, %f193, %f35;
	or.pred  	%p198, %p196, %p197;
	mov.u64 	%rd286, %rd237;
	mov.f32 	%f242, %f193;
	@%p198 bra 	$L__BB1_41;
	setp.gt.f32 	%p199, %f193, %f35;
	mov.u64 	%rd286, %rd40;
	mov.f32 	%f242, %f35;
	@%p199 bra 	$L__BB1_41;
	setp.lt.s64 	%p200, %rd237, %rd40;
	min.s64 	%rd286, %rd237, %rd40;
	selp.f32 	%f242, %f193, %f35, %p200;
$L__BB1_41:
	setp.ne.s32 	%p201, %r310, 0;
	@%p201 bra 	$L__BB1_43;
	shr.u32 	%r411, %r5, 1;
	and.b32  	%r412, %r411, 496;
	mov.u32 	%r413, _ZN6thrust24THRUST_300001_SM_1000_NS8cuda_cub4core6detail5shmemE;
	add.s32 	%r414, %r413, %r412;
	st.shared.f32 	[%r414+8], %f242;
	st.shared.u64 	[%r414+16], %rd286;
$L__BB1_43:
	bar.sync 	0;
	setp.ne.s32 	%p202, %r5, 0;
	@%p202 bra 	$L__BB1_201;
	ld.shared.f32 	%f38, [_ZN6thrust24THRUST_300001_SM_1000_NS8cuda_cub4core6detail5shmemE+24];
	ld.shared.u64 	%rd43, [_ZN6thrust24THRUST_300001_SM_1000_NS8cuda_cub4core6detail5shmemE+32];
	setp.lt.f32 	%p203, %f242, %f38;
	mov.u64 	%rd239, %rd286;
	mov.f32 	%f195, %f242;
	@%p203 bra 	$L__BB1_47;
	setp.lt.f32 	%p204, %f38, %f242;
	mov.u64 	%rd239, %rd43;
	mov.f32 	%f195, %f38;
	@%p204 bra 	$L__BB1_47;
	setp.lt.s64 	%p205, %rd286, %rd43;
	min.s64 	%rd239, %rd286, %rd43;
	selp.f32 	%f195, %f242, %f38, %p205;
$L__BB1_47:
	ld.shared.f32 	%f41, [_ZN6thrust24THRUST_300001_SM_1000_NS8cuda_cub4core6detail5shmemE+40];
	ld.shared.u64 	%rd46, [_ZN6thrust24THRUST_300001_SM_1000_NS8cuda_cub4core6detail5shmemE+48];
	setp.lt.f32 	%p206, %f195, %f41;
	mov.u64 	%rd240, %rd239;
	mov.f32 	%f196, %f195;
	@%p206 bra 	$L__BB1_50;
	setp.lt.f32 	%p207, %f41, %f195;
	mov.u64 	%rd240, %rd46;
	mov.f32 	%f196, %f41;
	@%p207 bra 	$L__BB1_50;
	setp.lt.s64 	%p208, %rd239, %rd46;
	min.s64 	%rd240, %rd239, %rd46;
	selp.f32 	%f196, %f195, %f41, %p208;
$L__BB1_50:
	ld.shared.f32 	%f44, [_ZN6thrust24THRUST_300001_SM_1000_NS8cuda_cub4core6detail5shmemE+56];
	ld.shared.u64 	%rd49, [_ZN6thrust24THRUST_300001_SM_1000_NS8cuda_cub4core6detail5shmemE+64];
	setp.lt.f32 	%p209, %f196, %f44;
	mov.u64 	%rd241, %rd240;
	mov.f32 	%f197, %f196;
	@%p209 bra 	$L__BB1_53;
	setp.lt.f32 	%p210, %f44, %f196;
	mov.u64 	%rd241, %rd49;
	mov.f32 	%f197, %f44;
	@%p210 bra 	$L__BB1_53;
	setp.lt.s64 	%p211, %rd240, %rd49;
	min.s64 	%rd241, %rd240, %rd49;
	selp.f32 	%f197, %f196, %f44, %p211;
$L__BB1_53:
	ld.shared.f32 	%f47, [_ZN6thrust24THRUST_300001_SM_1000_NS8cuda_cub4core6detail5shmemE+72];
	ld.shared.u64 	%rd52, [_ZN6thrust24THRUST_300001_SM_1000_NS8cuda_cub4core6detail5shmemE+80];
	setp.lt.f32 	%p212, %f197, %f47;
	mov.u64 	%rd242, %rd241;
	mov.f32 	%f198, %f197;
	@%p212 bra 	$L__BB1_56;
	setp.lt.f32 	%p213, %f47, %f197;
	mov.u64 	%rd242, %rd52;
	mov.f32 	%f198, %f47;
	@%p213 bra 	$L__BB1_56;
	setp.lt.s64 	%p214, %rd241, %rd52;
	min.s64 	%rd242, %rd241, %rd52;
	selp.f32 	%f198, %f197, %f47, %p214;
$L__BB1_56:
	ld.shared.f32 	%f50, [_ZN6thrust24THRUST_300001_SM_1000_NS8cuda_cub4core6detail5shmemE+88];
	ld.shared.u64 	%rd55, [_ZN6thrust24THRUST_300001_SM_1000_NS8cuda_cub4core6detail5shmemE+96];
	setp.lt.f32 	%p215, %f198, %f50;
	mov.f32 	%f199, %f198;
	mov.u64 	%rd243, %rd242;
	@%p215 bra 	$L__BB1_59;
	setp.lt.f32 	%p216, %f50, %f198;
	mov.f32 	%f199, %f50;
	mov.u64 	%rd243, %rd55;
	@%p216 bra 	$L__BB1_59;
	setp.lt.s64 	%p217, %rd242, %rd55;
	selp.f32 	%f199, %f198, %f50, %p217;
	min.s64 	%rd243, %rd242, %rd55;
$L__BB1_59:
	ld.shared.f32 	%f53, [_ZN6thrust24THRUST_300001_SM_1000_NS8cuda_cub4core6detail5shmemE+104];
	ld.shared.u64 	%rd58, [_ZN6thrust24THRUST_300001_SM_1000_NS8cuda_cub4core6detail5shmemE+112];
	setp.lt.f32 	%p218, %f199, %f53;
	mov.f32 	%f200, %f199;
	mov.u64 	%rd244, %rd243;
	@%p218 bra 	$L__BB1_62;
	setp.lt.f32 	%p219, %f53, %f199;
	mov.f32 	%f200, %f53;
	mov.u64 	%rd244, %rd58;
	@%p219 bra 	$L__BB1_62;
	setp.lt.s64 	%p220, %rd243, %rd58;
	selp.f32 	%f200, %f199, %f53, %p220;
	min.s64 	%rd244, %rd243, %rd58;
$L__BB1_62:
	ld.shared.f32 	%f56, [_ZN6thrust24THRUST_300001_SM_1000_NS8cuda_cub4core6detail5shmemE+120];
	ld.shared.u64 	%rd61, [_ZN6thrust24THRUST_300001_SM_1000_NS8cuda_cub4core6detail5shmemE+128];
	setp.lt.f32 	%p221, %f200, %f56;
	mov.f32 	%f242, %f200;
	mov.u64 	%rd286, %rd244;
	@%p221 bra 	$L__BB1_201;
	setp.lt.f32 	%p222, %f56, %f200;
	mov.f32 	%f242, %f56;
	mov.u64 	%rd286, %rd61;
	@%p222 bra 	$L__BB1_201;
	setp.lt.s64 	%p223, %rd244, %rd61;
	selp.f32 	%f242, %f200, %f56, %p223;
	min.s64 	%rd286, %rd244, %rd61;
	bra.uni 	$L__BB1_201;
$L__BB1_65:
	// begin inline asm
	mov.u32 %r197, %laneid;
	// end inline asm
	and.b32  	%r218, %r5, 992;
	add.s32 	%r219, %r218, 32;
	setp.gt.s32 	%p120, %r219, %r4;
	not.b32 	%r220, %r218;
	add.s32 	%r221, %r4, %r220;
	selp.b32 	%r216, %r221, 31, %p120;
	mov.b32 	%r199, %f188;
	mov.b32 	%r215, 1;
	mov.b32 	%r217, -1;
	// begin inline asm
	shfl.sync.down.b32 %r198, %r199, %r215, %r216, %r217;
	// end inline asm
	mov.b32 	%f58, %r198;
	// begin inline asm
	shfl.sync.down.b32 %r203, %r204, %r215, %r216, %r217;
	// end inline asm
	mov.b64 	{%r209, %r214}, %rd232;
	// begin inline asm
	shfl.sync.down.b32 %r208, %r209, %r215, %r216, %r217;
	// end inline asm
	// begin inline asm
	shfl.sync.down.b32 %r213, %r214, %r215, %r216, %r217;
	// end inline asm
	mov.b64 	%rd63, {%r208, %r213};
	setp.ge.s32 	%p121, %r197, %r216;
	setp.lt.f32 	%p122, %f188, %f58;
	or.pred  	%p123, %p121, %p122;
	mov.f32 	%f201, %f188;
	mov.u64 	%rd245, %rd232;
	@%p123 bra 	$L__BB1_68;
	setp.gt.f32 	%p124, %f188, %f58;
	mov.f32 	%f201, %f58;
	mov.u64 	%rd245, %rd63;
	@%p124 bra 	$L__BB1_68;
	setp.lt.s64 	%p125, %rd232, %rd63;
	selp.f32 	%f201, %f188, %f58, %p125;
	min.s64 	%rd245, %rd232, %rd63;
$L__BB1_68:
	mov.b32 	%r223, %f201;
	mov.b32 	%r239, 2;
	mov.b32 	%r241, -1;
	// begin inline asm
	shfl.sync.down.b32 %r222, %r223, %r239, %r216, %r241;
	// end inline asm
	mov.b32 	%f61, %r222;
	// begin inline asm
	shfl.sync.down.b32 %r227, %r228, %r239, %r216, %r241;
	// end inline asm
	mov.b64 	{%r233, %r238}, %rd245;
	// begin inline asm
	shfl.sync.down.b32 %r232, %r233, %r239, %r216, %r241;
	// end inline asm
	// begin inline asm
	shfl.sync.down.b32 %r237, %r238, %r239, %r216, %r241;
	// end inline asm
	mov.b64 	%rd66, {%r232, %r237};
	add.s32 	%r242, %r197, 2;
	setp.gt.s32 	%p126, %r242, %r216;
	setp.lt.f32 	%p127, %f201, %f61;
	or.pred  	%p128, %p126, %p127;
	mov.f32 	%f202, %f201;
	mov.u64 	%rd246, %rd245;
	@%p128 bra 	$L__BB1_71;
	setp.gt.f32 	%p129, %f201, %f61;
	mov.f32 	%f202, %f61;
	mov.u64 	%rd246, %rd66;
	@%p129 bra 	$L__BB1_71;
	setp.lt.s64 	%p130, %rd245, %rd66;
	selp.f32 	%f202, %f201, %f61, %p130;
	min.s64 	%rd246, %rd245, %rd66;
$L__BB1_71:
	mov.b32 	%r244, %f202;
	mov.b32 	%r260, 4;
	mov.b32 	%r262, -1;
	// begin inline asm
	shfl.sync.down.b32 %r243, %r244, %r260, %r216, %r262;
	// end inline asm
	mov.b32 	%f64, %r243;
	// begin inline asm
	shfl.sync.down.b32 %r248, %r249, %r260, %r216, %r262;
	// end inline asm
	mov.b64 	{%r254, %r259}, %rd246;
	// begin inline asm
	shfl.sync.down.b32 %r253, %r254, %r260, %r216, %r262;
	// end inline asm
	// begin inline asm
	shfl.sync.down.b32 %r258, %r259, %r260, %r216, %r262;
	// end inline asm
	mov.b64 	%rd69, {%r253, %r258};
	add.s32 	%r263, %r197, 4;
	setp.gt.s32 	%p131, %r263, %r216;
	setp.lt.f32 	%p132, %f202, %f64;
	or.pred  	%p133, %p131, %p132;
	mov.f32 	%f203, %f202;
	mov.u64 	%rd247, %rd246;
	@%p133 bra 	$L__BB1_74;
	setp.gt.f32 	%p134, %f202, %f64;
	mov.f32 	%f203, %f64;
	mov.u64 	%rd247, %rd69;
	@%p134 bra 	$L__BB1_74;
	setp.lt.s64 	%p135, %rd246, %rd69;
	selp.f32 	%f203, %f202, %f64, %p135;
	min.s64 	%rd247, %rd246, %rd69;
$L__BB1_74:
	mov.b32 	%r265, %f203;
	mov.b32 	%r281, 8;
	mov.b32 	%r283, -1;
	// begin inline asm
	shfl.sync.down.b32 %r264, %r265, %r281, %r216, %r283;
	// end inline asm
	mov.b32 	%f67, %r264;
	// begin inline asm
	shfl.sync.down.b32 %r269, %r270, %r281, %r216, %r283;
	// end inline asm
	mov.b64 	{%r275, %r280}, %rd247;
	// begin inline asm
	shfl.sync.down.b32 %r274, %r275, %r281, %r216, %r283;
	// end inline asm
	// begin inline asm
	shfl.sync.down.b32 %r279, %r280, %r281, %r216, %r283;
	// end inline asm
	mov.b64 	%rd72, {%r274, %r279};
	add.s32 	%r284, %r197, 8;
	setp.gt.s32 	%p136, %r284, %r216;
	setp.lt.f32 	%p137, %f203, %f67;
	or.pred  	%p138, %p136, %p137;
	mov.f32 	%f204, %f203;
	mov.u64 	%rd248, %rd247;
	@%p138 bra 	$L__BB1_77;
	setp.gt.f32 	%p139, %f203, %f67;
	mov.f32 	%f204, %f67;
	mov.u64 	%rd248, %rd72;
	@%p139 bra 	$L__BB1_77;
	setp.lt.s64 	%p140, %rd247, %rd72;
	selp.f32 	%f204, %f203, %f67, %p140;
	min.s64 	%rd248, %rd247, %rd72;
$L__BB1_77:
	mov.b32 	%r286, %f204;
	mov.b32 	%r302, 16;
	mov.b32 	%r304, -1;
	// begin inline asm
	shfl.sync.down.b32 %r285, %r286, %r302, %r216, %r304;
	// end inline asm
	mov.b32 	%f70, %r285;
	// begin inline asm
	shfl.sync.down.b32 %r290, %r291, %r302, %r216, %r304;
	// end inline asm
	mov.b64 	{%r296, %r301}, %rd248;
	// begin inline asm
	shfl.sync.down.b32 %r295, %r296, %r302, %r216, %r304;
	// end inline asm
	// begin inline asm
	shfl.sync.down.b32 %r300, %r301, %r302, %r216, %r304;
	// end inline asm
	mov.b64 	%rd75, {%r295, %r300};
	add.s32 	%r305, %r197, 16;
	setp.gt.s32 	%p141, %r305, %r216;
	setp.lt.f32 	%p142, %f204, %f70;
	or.pred  	%p143, %p141, %p142;
	mov.f32 	%f242, %f204;
	mov.u64 	%rd286, %rd248;
	@%p143 bra 	$L__BB1_80;
	setp.gt.f32 	%p144, %f204, %f70;
	mov.f32 	%f242, %f70;
	mov.u64 	%rd286, %rd75;
	@%p144 bra 	$L__BB1_80;
	setp.lt.s64 	%p145, %rd248, %rd75;
	selp.f32 	%f242, %f204, %f70, %p145;
	min.s64 	%rd286, %rd248, %rd75;
$L__BB1_80:
	setp.ne.s32 	%p146, %r197, 0;
	@%p146 bra 	$L__BB1_82;
	shr.u32 	%r306, %r5, 1;
	and.b32  	%r307, %r306, 496;
	mov.u32 	%r308, _ZN6thrust24THRUST_300001_SM_1000_NS8cuda_cub4core6detail5shmemE;
	add.s32 	%r309, %r308, %r307;
	st.shared.f32 	[%r309+8], %f242;
	st.shared.u64 	[%r309+16], %rd286;
$L__BB1_82:
	bar.sync 	0;
	setp.ne.s32 	%p147, %r5, 0;
	@%p147 bra 	$L__BB1_201;
	setp.lt.s32 	%p148, %r4, 33;
	mov.f32 	%f206, %f242;
	mov.u64 	%rd250, %rd286;
	@%p148 bra 	$L__BB1_87;
	ld.shared.f32 	%f73, [_ZN6thrust24THRUST_300001_SM_1000_NS8cuda_cub4core6detail5shmemE+24];
	ld.shared.u64 	%rd78, [_ZN6thrust24THRUST_300001_SM_1000_NS8cuda_cub4core6detail5shmemE+32];
	setp.lt.f32 	%p149, %f242, %f73;
	mov.f32 	%f206, %f242;
	mov.u64 	%rd250, %rd286;
	@%p149 bra 	$L__BB1_87;
	setp.lt.f32 	%p150, %f73, %f242;
	mov.f32 	%f206, %f73;
	mov.u64 	%rd250, %rd78;
	@%p150 bra 	$L__BB1_87;
	setp.lt.s64 	%p151, %rd286, %rd78;
	selp.f32 	%f206, %f242, %f73, %p151;
	min.s64 	%rd250, %rd286, %rd78;
$L__BB1_87:
	setp.lt.s32 	%p152, %r4, 65;
	mov.f32 	%f207, %f206;
	mov.u64 	%rd251, %rd250;
	@%p152 bra 	$L__BB1_91;
	ld.shared.f32 	%f76, [_ZN6thrust24THRUST_300001_SM_1000_NS8cuda_cub4core6detail5shmemE+40];
	ld.shared.u64 	%rd81, [_ZN6thrust24THRUST_300001_SM_1000_NS8cuda_cub4core6detail5shmemE+48];
	setp.lt.f32 	%p153, %f206, %f76;
	mov.f32 	%f207, %f206;
	mov.u64 	%rd251, %rd250;
	@%p153 bra 	$L__BB1_91;
	setp.lt.f32 	%p154, %f76, %f206;
	mov.f32 	%f207, %f76;
	mov.u64 	%rd251, %rd81;
	@%p154 bra 	$L__BB1_91;
	setp.lt.s64 	%p155, %rd250, %rd81;
	selp.f32 	%f207, %f206, %f76, %p155;
	min.s64 	%rd251, %rd250, %rd81;
$L__BB1_91:
	setp.lt.s32 	%p156, %r4, 97;
	mov.f32 	%f208, %f207;
	mov.u64 	%rd252, %rd251;
	@%p156 bra 	$L__BB1_95;
	ld.shared.f32 	%f79, [_ZN6thrust24THRUST_300001_SM_1000_NS8cuda_cub4core6detail5shmemE+56];
	ld.shared.u64 	%rd84, [_ZN6thrust24THRUST_300001_SM_1000_NS8cuda_cub4core6detail5shmemE+64];
	setp.lt.f32 	%p157, %f207, %f79;
	mov.f32 	%f208, %f207;
	mov.u64 	%rd252, %rd251;
	@%p157 bra 	$L__BB1_95;
	setp.lt.f32 	%p158, %f79, %f207;
	mov.f32 	%f208, %f79;
	mov.u64 	%rd252, %rd84;
	@%p158 bra 	$L__BB1_95;
	setp.lt.s64 	%p159, %rd251, %rd84;
	selp.f32 	%f208, %f207, %f79, %p159;
	min.s64 	%rd252, %rd251, %rd84;
$L__BB1_95:
	setp.lt.s32 	%p160, %r4, 129;
	mov.f32 	%f209, %f208;
	mov.u64 	%rd253, %rd252;
	@%p160 bra 	$L__BB1_99;
	ld.shared.f32 	%f82, [_ZN6thrust24THRUST_300001_SM_1000_NS8cuda_cub4core6detail5shmemE+72];
	ld.shared.u64 	%rd87, [_ZN6thrust24THRUST_300001_SM_1000_NS8cuda_cub4core6detail5shmemE+80];
	setp.lt.f32 	%p161, %f208, %f82;
	mov.f32 	%f209, %f208;
	mov.u64 	%rd253, %rd252;
	@%p161 bra 	$L__BB1_99;
	setp.lt.f32 	%p162, %f82, %f208;
	mov.f32 	%f209, %f82;
	mov.u64 	%rd253, %rd87;
	@%p162 bra 	$L__BB1_99;
	setp.lt.s64 	%p163, %rd252, %rd87;
	selp.f32 	%f209, %f208, %f82, %p163;
	min.s64 	%rd253, %rd252, %rd87;
$L__BB1_99:
	setp.lt.s32 	%p164, %r4, 161;
	mov.f32 	%f210, %f209;
	mov.u64 	%rd254, %rd253;
	@%p164 bra 	$L__BB1_103;
	ld.shared.f32 	%f85, [_ZN6thrust24THRUST_300001_SM_1000_NS8cuda_cub4core6detail5shmemE+88];
	ld.shared.u64 	%rd90, [_ZN6thrust24THRUST_300001_SM_1000_NS8cuda_cub4core6detail5shmemE+96];
	setp.lt.f32 	%p165, %f209, %f85;
	mov.f32 	%f210, %f209;
	mov.u64 	%rd254, %rd253;
	@%p165 bra 	$L__BB1_103;
	setp.lt.f32 	%p166, %f85, %f209;
	mov.f32 	%f210, %f85;
	mov.u64 	%rd254, %rd90;
	@%p166 bra 	$L__BB1_103;
	setp.lt.s64 	%p167, %rd253, %rd90;
	selp.f32 	%f210, %f209, %f85, %p167;
	min.s64 	%rd254, %rd253, %rd90;
$L__BB1_103:
	setp.lt.s32 	%p168, %r4, 193;
	mov.f32 	%f211, %f210;
	mov.u64 	%rd255, %rd254;
	@%p168 bra 	$L__BB1_107;
	ld.shared.f32 	%f88, [_ZN6thrust24THRUST_300001_SM_1000_NS8cuda_cub4core6detail5shmemE+104];
	ld.shared.u64 	%rd93, [_ZN6thrust24THRUST_300001_SM_1000_NS8cuda_cub4core6detail5shmemE+112];
	setp.lt.f32 	%p169, %f210, %f88;
	mov.f32 	%f211, %f210;
	mov.u64 	%rd255, %rd254;
	@%p169 bra 	$L__BB1_107;
	setp.lt.f32 	%p170, %f88, %f210;
	mov.f32 	%f211, %f88;
	mov.u64 	%rd255, %rd93;
	@%p170 bra 	$L__BB1_107;
	setp.lt.s64 	%p171, %rd254, %rd93;
	selp.f32 	%f211, %f210, %f88, %p171;
	min.s64 	%rd255, %rd254, %rd93;
$L__BB1_107:
	setp.lt.s32 	%p172, %r4, 225;
	mov.f32 	%f242, %f211;
	mov.u64 	%rd286, %rd255;
	@%p172 bra 	$L__BB1_201;
	ld.shared.f32 	%f91, [_ZN6thrust24THRUST_300001_SM_1000_NS8cuda_cub4core6detail5shmemE+120];
	ld.shared.u64 	%rd96, [_ZN6thrust24THRUST_300001_SM_1000_NS8cuda_cub4core6detail5shmemE+128];
	setp.lt.f32 	%p173, %f211, %f91;
	mov.f32 	%f242, %f211;
	mov.u64 	%rd286, %rd255;
	@%p173 bra 	$L__BB1_201;
	setp.lt.f32 	%p174, %f91, %f211;
	mov.f32 	%f242, %f91;
	mov.u64 	%rd286, %rd96;
	@%p174 bra 	$L__BB1_201;
	setp.lt.s64 	%p175, %rd255, %rd96;
	selp.f32 	%f242, %f211, %f91, %p175;
	min.s64 	%rd286, %rd255, %rd96;
	bra.uni 	$L__BB1_201;
$L__BB1_111:
	mov.u32 	%r35, %tid.x;
	cvt.s64.s32 	%rd186, %r2;
	add.s64 	%rd98, %rd3, %rd186;
	cvt.u64.u32 	%rd99, %r35;
	add.s64 	%rd187, %rd99, %rd186;
	shl.b64 	%rd188, %rd187, 2;
	add.s64 	%rd189, %rd2, %rd188;
	ld.global.f32 	%f172, [%rd189];
	add.s32 	%r69, %r35, 256;
	cvt.u64.u32 	%rd190, %r69;
	ld.global.f32 	%f173, [%rd189+1024];
	add.s32 	%r70, %r35, 512;
	cvt.u64.u32 	%rd191, %r70;
	ld.global.f32 	%f174, [%rd189+2048];
	ld.global.f32 	%f93, [%rd189+3072];
	or.b32  	%r71, %r35, 1024;
	cvt.u64.u32 	%rd100, %r71;
	add.s64 	%rd101, %rd98, %rd100;
	ld.global.f32 	%f94, [%rd189+4096];
	setp.lt.f32 	%p2, %f173, %f172;
	selp.f32 	%f175, %f173, %f172, %p2;
	selp.b64 	%rd192, %rd190, %rd99, %p2;
	setp.lt.f32 	%p3, %f174, %f175;
	selp.f32 	%f95, %f174, %f175, %p3;
	selp.b64 	%rd102, %rd191, %rd192, %p3;
	setp.lt.f32 	%p4, %f95, %f93;
	mov.f32 	%f212, %f95;
	mov.u64 	%rd256, %rd102;
	@%p4 bra 	$L__BB1_114;
	add.s32 	%r72, %r35, 768;
	cvt.u64.u32 	%rd256, %r72;
	setp.lt.f32 	%p5, %f93, %f95;
	mov.f32 	%f212, %f93;
	@%p5 bra 	$L__BB1_114;
	mov.f32 	%f212, %f95;
	mov.u64 	%rd256, %rd102;
$L__BB1_114:
	add.s64 	%rd105, %rd98, %rd256;
	setp.lt.f32 	%p6, %f212, %f94;
	mov.f32 	%f230, %f212;
	mov.u64 	%rd274, %rd105;
	@%p6 bra 	$L__BB1_117;
	setp.lt.f32 	%p7, %f94, %f212;
	mov.f32 	%f230, %f94;
	mov.u64 	%rd274, %rd101;
	@%p7 bra 	$L__BB1_117;
	setp.lt.s64 	%p8, %rd256, %rd100;
	selp.f32 	%f230, %f212, %f94, %p8;
	selp.b64 	%rd274, %rd105, %rd101, %p8;
$L__BB1_117:
	setp.le.s32 	%p9, %r66, %r3;
	@%p9 bra 	$L__BB1_162;
	setp.ne.s32 	%p10, %r35, 0;
	@%p10 bra 	$L__BB1_120;
	atom.global.add.u32 	%r73, [%rd1+4], 1280;
	add.s32 	%r74, %r73, %r3;
	st.shared.u32 	[_ZN6thrust24THRUST_300001_SM_1000_NS8cuda_cub4core6detail5shmemE+152], %r74;
$L__BB1_120:
	bar.sync 	0;
	ld.shared.u32 	%r427, [_ZN6thrust24THRUST_300001_SM_1000_NS8cuda_cub4core6detail5shmemE+152];
	add.s32 	%r75, %r427, 1280;
	setp.gt.s32 	%p11, %r75, %r66;
	@%p11 bra 	$L__BB1_139;
$L__BB1_121:
	cvt.s64.s32 	%rd193, %r427;
	add.s64 	%rd194, %rd99, %rd193;
	shl.b64 	%rd195, %rd194, 2;
	add.s64 	%rd196, %rd2, %rd195;
	add.s64 	%rd109, %rd194, %rd3;
	ld.global.f32 	%f100, [%rd196];
	add.s64 	%rd110, %rd109, 256;
	ld.global.f32 	%f101, [%rd196+1024];
	add.s64 	%rd111, %rd109, 512;
	ld.global.f32 	%f102, [%rd196+2048];
	add.s64 	%rd112, %rd109, 768;
	ld.global.f32 	%f103, [%rd196+3072];
	add.s64 	%rd113, %rd109, 1024;
	ld.global.f32 	%f104, [%rd196+4096];
	setp.lt.f32 	%p12, %f230, %f100;
	mov.f32 	%f215, %f230;
	mov.u64 	%rd259, %rd274;
	@%p12 bra 	$L__BB1_124;
	setp.lt.f32 	%p13, %f100, %f230;
	mov.f32 	%f215, %f100;
	mov.u64 	%rd259, %rd109;
	@%p13 bra 	$L__BB1_124;
	setp.lt.s64 	%p14, %rd274, %rd109;
	selp.f32 	%f215, %f230, %f100, %p14;
	min.s64 	%rd259, %rd274, %rd109;
$L__BB1_124:
	setp.lt.f32 	%p15, %f215, %f101;
	mov.f32 	%f216, %f215;
	mov.u64 	%rd260, %rd259;
	@%p15 bra 	$L__BB1_127;
	setp.lt.f32 	%p16, %f101, %f215;
	mov.f32 	%f216, %f101;
	mov.u64 	%rd260, %rd110;
	@%p16 bra 	$L__BB1_127;
	setp.lt.s64 	%p17, %rd259, %rd110;
	selp.f32 	%f216, %f215, %f101, %p17;
	min.s64 	%rd260, %rd259, %rd110;
$L__BB1_127:
	setp.lt.f32 	%p18, %f216, %f102;
	mov.f32 	%f217, %f216;
	mov.u64 	%rd261, %rd260;
	@%p18 bra 	$L__BB1_130;
	setp.lt.f32 	%p19, %f102, %f216;
	mov.f32 	%f217, %f102;
	mov.u64 	%rd261, %rd111;
	@%p19 bra 	$L__BB1_130;
	setp.lt.s64 	%p20, %rd260, %rd111;
	selp.f32 	%f217, %f216, %f102, %p20;
	min.s64 	%rd261, %rd260, %rd111;
$L__BB1_130:
	setp.lt.f32 	%p21, %f217, %f103;
	mov.f32 	%f218, %f217;
	mov.u64 	%rd262, %rd261;
	@%p21 bra 	$L__BB1_133;
	setp.lt.f32 	%p22, %f103, %f217;
	mov.f32 	%f218, %f103;
	mov.u64 	%rd262, %rd112;
	@%p22 bra 	$L__BB1_133;
	setp.lt.s64 	%p23, %rd261, %rd112;
	selp.f32 	%f218, %f217, %f103, %p23;
	min.s64 	%rd262, %rd261, %rd112;
$L__BB1_133:
	setp.lt.f32 	%p24, %f218, %f104;
	mov.f32 	%f230, %f218;
	mov.u64 	%rd274, %rd262;
	@%p24 bra 	$L__BB1_136;
	setp.lt.f32 	%p25, %f104, %f218;
	mov.f32 	%f230, %f104;
	mov.u64 	%rd274, %rd113;
	@%p25 bra 	$L__BB1_136;
	setp.lt.s64 	%p26, %rd262, %rd113;
	selp.f32 	%f230, %f218, %f104, %p26;
	min.s64 	%rd274, %rd262, %rd113;
$L__BB1_136:
	setp.ne.s32 	%p27, %r35, 0;
	bar.sync 	0;
	@%p27 bra 	$L__BB1_138;
	atom.global.add.u32 	%r76, [%rd1+4], 1280;
	add.s32 	%r77, %r76, %r3;
	st.shared.u32 	[_ZN6thrust24THRUST_300001_SM_1000_NS8cuda_cub4core6detail5shmemE+152], %r77;
$L__BB1_138:
	bar.sync 	0;
	ld.shared.u32 	%r427, [_ZN6thrust24THRUST_300001_SM_1000_NS8cuda_cub4core6detail5shmemE+152];
	add.s32 	%r78, %r427, 1280;
	setp.le.s32 	%p28, %r78, %r66;
	@%p28 bra 	$L__BB1_121;
$L__BB1_139:
	setp.le.s32 	%p29, %r66, %r427;
	@%p29 bra 	$L__BB1_162;
	sub.s32 	%r40, %r66, %r427;
	setp.ge.s32 	%p30, %r35, %r40;
	@%p30 bra 	$L__BB1_162;
	not.b32 	%r79, %r35;
	add.s32 	%r80, %r66, %r79;
	sub.s32 	%r41, %r80, %r427;
	and.b32  	%r81, %r41, 768;
	setp.eq.s32 	%p31, %r81, 768;
	mov.u32 	%r431, %r35;
	@%p31 bra 	$L__BB1_147;
	add.s32 	%r429, %r35, %r427;
	shr.u32 	%r82, %r41, 8;
	add.s32 	%r83, %r82, 1;
	and.b32  	%r84, %r83, 3;
	neg.s32 	%r428, %r84;
	mov.u32 	%r431, %r35;
$L__BB1_143:
	.pragma "nounroll";
	mov.u64 	%rd125, %rd274;
	mov.f32 	%f116, %f230;
	cvt.s64.s32 	%rd198, %r429;
	add.s64 	%rd126, %rd3, %rd198;
	mul.wide.s32 	%rd199, %r429, 4;
	add.s64 	%rd200, %rd2, %rd199;
	ld.global.f32 	%f117, [%rd200];
	setp.lt.f32 	%p32, %f116, %f117;
	@%p32 bra 	$L__BB1_146;
	setp.lt.f32 	%p33, %f117, %f116;
	mov.f32 	%f230, %f117;
	mov.u64 	%rd274, %rd126;
	@%p33 bra 	$L__BB1_146;
	setp.lt.s64 	%p34, %rd125, %rd126;
	selp.f32 	%f230, %f116, %f117, %p34;
	min.s64 	%rd274, %rd125, %rd126;
$L__BB1_146:
	add.s32 	%r431, %r431, 256;
	add.s32 	%r429, %r429, 256;
	add.s32 	%r428, %r428, 1;
	setp.ne.s32 	%p35, %r428, 0;
	@%p35 bra 	$L__BB1_143;
$L__BB1_147:
	setp.lt.u32 	%p36, %r41, 768;
	@%p36 bra 	$L__BB1_162;
	add.s32 	%r432, %r431, %r427;
	add.s32 	%r435, %r432, 256;
	add.s32 	%r434, %r432, 512;
	add.s32 	%r433, %r432, 768;
	add.s64 	%rd131, %rd2, 2048;
$L__BB1_149:
	cvt.s64.s32 	%rd201, %r435;
	add.s64 	%rd133, %rd3, %rd201;
	cvt.s64.s32 	%rd202, %r434;
	add.s64 	%rd134, %rd3, %rd202;
	cvt.s64.s32 	%rd203, %r433;
	add.s64 	%rd135, %rd3, %rd203;
	cvt.s64.s32 	%rd204, %r432;
	mul.wide.s32 	%rd205, %r432, 4;
	add.s64 	%rd136, %rd131, %rd205;
	add.s64 	%rd137, %rd3, %rd204;
	ld.global.f32 	%f123, [%rd136+-2048];
	setp.lt.f32 	%p37, %f230, %f123;
	mov.f32 	%f226, %f230;
	mov.u64 	%rd270, %rd274;
	@%p37 bra 	$L__BB1_152;
	setp.lt.f32 	%p38, %f123, %f230;
	mov.f32 	%f226, %f123;
	mov.u64 	%rd270, %rd137;
	@%p38 bra 	$L__BB1_152;
	setp.lt.s64 	%p39, %rd274, %rd137;
	selp.f32 	%f226, %f230, %f123, %p39;
	min.s64 	%rd270, %rd274, %rd137;
$L__BB1_152:
	ld.global.f32 	%f126, [%rd136+-1024];
	setp.lt.f32 	%p40, %f226, %f126;
	mov.f32 	%f227, %f226;
	mov.u64 	%rd271, %rd270;
	@%p40 bra 	$L__BB1_155;
	setp.lt.f32 	%p41, %f126, %f226;
	mov.f32 	%f227, %f126;
	mov.u64 	%rd271, %rd133;
	@%p41 bra 	$L__BB1_155;
	setp.lt.s64 	%p42, %rd270, %rd133;
	selp.f32 	%f227, %f226, %f126, %p42;
	min.s64 	%rd271, %rd270, %rd133;
$L__BB1_155:
	ld.global.f32 	%f129, [%rd136];
	setp.lt.f32 	%p43, %f227, %f129;
	mov.f32 	%f228, %f227;
	mov.u64 	%rd272, %rd271;
	@%p43 bra 	$L__BB1_158;
	setp.lt.f32 	%p44, %f129, %f227;
	mov.f32 	%f228, %f129;
	mov.u64 	%rd272, %rd134;
	@%p44 bra 	$L__BB1_158;
	setp.lt.s64 	%p45, %rd271, %rd134;
	selp.f32 	%f228, %f227, %f129, %p45;
	min.s64 	%rd272, %rd271, %rd134;
$L__BB1_158:
	ld.global.f32 	%f132, [%rd136+1024];
	setp.lt.f32 	%p46, %f228, %f132;
	mov.f32 	%f230, %f228;
	mov.u64 	%rd274, %rd272;
	@%p46 bra 	$L__BB1_161;
	setp.lt.f32 	%p47, %f132, %f228;
	mov.f32 	%f230, %f132;
	mov.u64 	%rd274, %rd135;
	@%p47 bra 	$L__BB1_161;
	setp.lt.s64 	%p48, %rd272, %rd135;
	selp.f32 	%f230, %f228, %f132, %p48;
	min.s64 	%rd274, %rd272, %rd135;
$L__BB1_161:
	add.s32 	%r431, %r431, 1024;
	add.s32 	%r435, %r435, 1024;
	add.s32 	%r434, %r434, 1024;
	add.s32 	%r433, %r433, 1024;
	add.s32 	%r432, %r432, 1024;
	setp.lt.s32 	%p49, %r431, %r40;
	@%p49 bra 	$L__BB1_149;
$L__BB1_162:
	// begin inline asm
	mov.u32 %r85, %laneid;
	// end inline asm
	mov.b32 	%r87, %f230;
	mov.b32 	%r103, 1;
	mov.b32 	%r104, 31;
	mov.b32 	%r105, -1;
	// begin inline asm
	shfl.sync.down.b32 %r86, %r87, %r103, %r104, %r105;
	// end inline asm
	mov.b32 	%f136, %r86;
	// begin inline asm
	shfl.sync.down.b32 %r91, %r92, %r103, %r104, %r105;
	// end inline asm
	mov.b64 	{%r97, %r102}, %rd274;
	// begin inline asm
	shfl.sync.down.b32 %r96, %r97, %r103, %r104, %r105;
	// end inline asm
	// begin inline asm
	shfl.sync.down.b32 %r101, %r102, %r103, %r104, %r105;
	// end inline asm
	mov.b64 	%rd147, {%r96, %r101};
	setp.gt.s32 	%p50, %r85, 30;
	setp.lt.f32 	%p51, %f230, %f136;
	or.pred  	%p52, %p50, %p51;
	mov.f32 	%f231, %f230;
	mov.u64 	%rd275, %rd274;
	@%p52 bra 	$L__BB1_165;
	setp.gt.f32 	%p53, %f230, %f136;
	mov.f32 	%f231, %f136;
	mov.u64 	%rd275, %rd147;
	@%p53 bra 	$L__BB1_165;
	setp.lt.s64 	%p54, %rd274, %rd147;
	selp.f32 	%f231, %f230, %f136, %p54;
	min.s64 	%rd275, %rd274, %rd147;
$L__BB1_165:
	mov.b32 	%r107, %f231;
	mov.b32 	%r123, 2;
	mov.b32 	%r124, 31;
	mov.b32 	%r125, -1;
	// begin inline asm
	shfl.sync.down.b32 %r106, %r107, %r123, %r124, %r125;
	// end inline asm
	mov.b32 	%f139, %r106;
	// begin inline asm
	shfl.sync.down.b32 %r111, %r112, %r123, %r124, %r125;
	// end inline asm
	mov.b64 	{%r117, %r122}, %rd275;
	// begin inline asm
	shfl.sync.down.b32 %r116, %r117, %r123, %r124, %r125;
	// end inline asm
	// begin inline asm
	shfl.sync.down.b32 %r121, %r122, %r123, %r124, %r125;
	// end inline asm
	mov.b64 	%rd150, {%r116, %r121};
	setp.gt.s32 	%p55, %r85, 29;
	setp.lt.f32 	%p56, %f231, %f139;
	or.pred  	%p57, %p55, %p56;
	mov.f32 	%f232, %f231;
	mov.u64 	%rd276, %rd275;
	@%p57 bra 	$L__BB1_168;
	setp.gt.f32 	%p58, %f231, %f139;
	mov.f32 	%f232, %f139;
	mov.u64 	%rd276, %rd150;
	@%p58 bra 	$L__BB1_168;
	setp.lt.s64 	%p59, %rd275, %rd150;
	selp.f32 	%f232, %f231, %f139, %p59;
	min.s64 	%rd276, %rd275, %rd150;
$L__BB1_168:
	mov.b32 	%r127, %f232;
	mov.b32 	%r143, 4;
	mov.b32 	%r144, 31;
	mov.b32 	%r145, -1;
	// begin inline asm
	shfl.sync.down.b32 %r126, %r127, %r143, %r144, %r145;
	// end inline asm
	mov.b32 	%f142, %r126;
	// begin inline asm
	shfl.sync.down.b32 %r131, %r132, %r143, %r144, %r145;
	// end inline asm
	mov.b64 	{%r137, %r142}, %rd276;
	// begin inline asm
	shfl.sync.down.b32 %r136, %r137, %r143, %r144, %r145;
	// end inline asm
	// begin inline asm
	shfl.sync.down.b32 %r141, %r142, %r143, %r144, %r145;
	// end inline asm
	mov.b64 	%rd153, {%r136, %r141};
	setp.gt.s32 	%p60, %r85, 27;
	setp.lt.f32 	%p61, %f232, %f142;
	or.pred  	%p62, %p60, %p61;
	mov.f32 	%f233, %f232;
	mov.u64 	%rd277, %rd276;
	@%p62 bra 	$L__BB1_171;
	setp.gt.f32 	%p63, %f232, %f142;
	mov.f32 	%f233, %f142;
	mov.u64 	%rd277, %rd153;
	@%p63 bra 	$L__BB1_171;
	setp.lt.s64 	%p64, %rd276, %rd153;
	selp.f32 	%f233, %f232, %f142, %p64;
	min.s64 	%rd277, %rd276, %rd153;
$L__BB1_171:
	mov.b32 	%r147, %f233;
	mov.b32 	%r163, 8;
	mov.b32 	%r164, 31;
	mov.b32 	%r165, -1;
	// begin inline asm
	shfl.sync.down.b32 %r146, %r147, %r163, %r164, %r165;
	// end inline asm
	mov.b32 	%f145, %r146;
	// begin inline asm
	shfl.sync.down.b32 %r151, %r152, %r163, %r164, %r165;
	// end inline asm
	mov.b64 	{%r157, %r162}, %rd277;
	// begin inline asm
	shfl.sync.down.b32 %r156, %r157, %r163, %r164, %r165;
	// end inline asm
	// begin inline asm
	shfl.sync.down.b32 %r161, %r162, %r163, %r164, %r165;
	// end inline asm
	mov.b64 	%rd156, {%r156, %r161};
	setp.gt.s32 	%p65, %r85, 23;
	setp.lt.f32 	%p66, %f233, %f145;
	or.pred  	%p67, %p65, %p66;
	mov.f32 	%f234, %f233;
	mov.u64 	%rd278, %rd277;
	@%p67 bra 	$L__BB1_174;
	setp.gt.f32 	%p68, %f233, %f145;
	mov.f32 	%f234, %f145;
	mov.u64 	%rd278, %rd156;
	@%p68 bra 	$L__BB1_174;
	setp.lt.s64 	%p69, %rd277, %rd156;
	selp.f32 	%f234, %f233, %f145, %p69;
	min.s64 	%rd278, %rd277, %rd156;
$L__BB1_174:
	mov.b32 	%r167, %f234;
	mov.b32 	%r183, 16;
	mov.b32 	%r184, 31;
	mov.b32 	%r185, -1;
	// begin inline asm
	shfl.sync.down.b32 %r166, %r167, %r183, %r184, %r185;
	// end inline asm
	mov.b32 	%f148, %r166;
	// begin inline asm
	shfl.sync.down.b32 %r171, %r172, %r183, %r184, %r185;
	// end inline asm
	mov.b64 	{%r177, %r182}, %rd278;
	// begin inline asm
	shfl.sync.down.b32 %r176, %r177, %r183, %r184, %r185;
	// end inline asm
	// begin inline asm
	shfl.sync.down.b32 %r181, %r182, %r183, %r184, %r185;
	// end inline asm
	mov.b64 	%rd159, {%r176, %r181};
	setp.gt.s32 	%p70, %r85, 15;
	setp.lt.f32 	%p71, %f234, %f148;
	or.pred  	%p72, %p70, %p71;
	mov.f32 	%f242, %f234;
	mov.u64 	%rd286, %rd278;
	@%p72 bra 	$L__BB1_177;
	setp.gt.f32 	%p73, %f234, %f148;
	mov.f32 	%f242, %f148;
	mov.u64 	%rd286, %rd159;
	@%p73 bra 	$L__BB1_177;
	setp.lt.s64 	%p74, %rd278, %rd159;
	selp.f32 	%f242, %f234, %f148, %p74;
	min.s64 	%rd286, %rd278, %rd159;
$L__BB1_177:
	setp.ne.s32 	%p75, %r85, 0;
	@%p75 bra 	$L__BB1_179;
	shr.u32 	%r186, %r35, 1;
	and.b32  	%r187, %r186, 496;
	mov.u32 	%r188, _ZN6thrust24THRUST_300001_SM_1000_NS8cuda_cub4core6detail5shmemE;
	add.s32 	%r189, %r188, %r187;
	st.shared.f32 	[%r189+8], %f242;
	st.shared.u64 	[%r189+16], %rd286;
$L__BB1_179:
	bar.sync 	0;
	setp.ne.s32 	%p76, %r35, 0;
	@%p76 bra 	$L__BB1_201;
	ld.shared.f32 	%f151, [_ZN6thrust24THRUST_300001_SM_1000_NS8cuda_cub4core6detail5shmemE+24];
	ld.shared.u64 	%rd162, [_ZN6thrust24THRUST_300001_SM_1000_NS8cuda_cub4core6detail5shmemE+32];
	setp.lt.f32 	%p77, %f242, %f151;
	mov.f32 	%f236, %f242;
	mov.u64 	%rd280, %rd286;
	@%p77 bra 	$L__BB1_183;
	setp.lt.f32 	%p78, %f151, %f242;
	mov.f32 	%f236, %f151;
	mov.u64 	%rd280, %rd162;
	@%p78 bra 	$L__BB1_183;
	setp.lt.s64 	%p79, %rd286, %rd162;
	selp.f32 	%f236, %f242, %f151, %p79;
	min.s64 	%rd280, %rd286, %rd162;
$L__BB1_183:
	ld.shared.f32 	%f154, [_ZN6thrust24THRUST_300001_SM_1000_NS8cuda_cub4core6detail5shmemE+40];
	ld.shared.u64 	%rd165, [_ZN6thrust24THRUST_300001_SM_1000_NS8cuda_cub4core6detail5shmemE+48];
	setp.lt.f32 	%p80, %f236, %f154;
	mov.f32 	%f237, %f236;
	mov.u64 	%rd281, %rd280;
	@%p80 bra 	$L__BB1_186;
	setp.lt.f32 	%p81, %f154, %f236;
	mov.f32 	%f237, %f154;
	mov.u64 	%rd281, %rd165;
	@%p81 bra 	$L__BB1_186;
	setp.lt.s64 	%p82, %rd280, %rd165;
	selp.f32 	%f237, %f236, %f154, %p82;
	min.s64 	%rd281, %rd280, %rd165;
$L__BB1_186:
	ld.shared.f32 	%f157, [_ZN6thrust24THRUST_300001_SM_1000_NS8cuda_cub4core6detail5shmemE+56];
	ld.shared.u64 	%rd168, [_ZN6thrust24THRUST_300001_SM_1000_NS8cuda_cub4core6detail5shmemE+64];
	setp.lt.f32 	%p83, %f237, %f157;
	mov.f32 	%f238, %f237;
	mov.u64 	%rd282, %rd281;
	@%p83 bra 	$L__BB1_189;
	setp.lt.f32 	%p84, %f157, %f237;
	mov.f32 	%f238, %f157;
	mov.u64 	%rd282, %rd168;
	@%p84 bra 	$L__BB1_189;
	setp.lt.s64 	%p85, %rd281, %rd168;
	selp.f32 	%f238, %f237, %f157, %p85;
	min.s64 	%rd282, %rd281, %rd168;
$L__BB1_189:
	ld.shared.f32 	%f160, [_ZN6thrust24THRUST_300001_SM_1000_NS8cuda_cub4core6detail5shmemE+72];
	ld.shared.u64 	%rd171, [_ZN6thrust24THRUST_300001_SM_1000_NS8cuda_cub4core6detail5shmemE+80];
	setp.lt.f32 	%p86, %f238, %f160;
	mov.f32 	%f239, %f238;
	mov.u64 	%rd283, %rd282;
	@%p86 bra 	$L__BB1_192;
	setp.lt.f32 	%p87, %f160, %f238;
	mov.f32 	%f239, %f160;
	mov.u64 	%rd283, %rd171;
	@%p87 bra 	$L__BB1_192;
	setp.lt.s64 	%p88, %rd282, %rd171;
	selp.f32 	%f239, %f238, %f160, %p88;
	min.s64 	%rd283, %rd282, %rd171;
$L__BB1_192:
	ld.shared.f32 	%f163, [_ZN6thrust24THRUST_300001_SM_1000_NS8cuda_cub4core6detail5shmemE+88];
	ld.shared.u64 	%rd174, [_ZN6thrust24THRUST_300001_SM_1000_NS8cuda_cub4core6detail5shmemE+96];
	setp.lt.f32 	%p89, %f239, %f163;
	mov.f32 	%f240, %f239;
	mov.u64 	%rd284, %rd283;
	@%p89 bra 	$L__BB1_195;
	setp.lt.f32 	%p90, %f163, %f239;
	mov.f32 	%f240, %f163;
	mov.u64 	%rd284, %rd174;
	@%p90 bra 	$L__BB1_195;
	setp.lt.s64 	%p91, %rd283, %rd174;
	selp.f32 	%f240, %f239, %f163, %p91;
	min.s64 	%rd284, %rd283, %rd174;
$L__BB1_195:
	ld.shared.f32 	%f166, [_ZN6thrust24THRUST_300001_SM_1000_NS8cuda_cub4core6detail5shmemE+104];
	ld.shared.u64 	%rd177, [_ZN6thrust24THRUST_300001_SM_1000_NS8cuda_cub4core6detail5shmemE+112];
	setp.lt.f32 	%p92, %f240, %f166;
	mov.f32 	%f241, %f240;
	mov.u64 	%rd285, %rd284;
	@%p92 bra 	$L__BB1_198;
	setp.lt.f32 	%p93, %f166, %f240;
	mov.f32 	%f241, %f166;
	mov.u64 	%rd285, %rd177;
	@%p93 bra 	$L__BB1_198;
	setp.lt.s64 	%p94, %rd284, %rd177;
	selp.f32 	%f241, %f240, %f166, %p94;
	min.s64 	%rd285, %rd284, %rd177;
$L__BB1_198:
	ld.shared.f32 	%f169, [_ZN6thrust24THRUST_300001_SM_1000_NS8cuda_cub4core6detail5shmemE+120];
	ld.shared.u64 	%rd180, [_ZN6thrust24THRUST_300001_SM_1000_NS8cuda_cub4core6detail5shmemE+128];
	setp.lt.f32 	%p95, %f241, %f169;
	mov.f32 	%f242, %f241;
	mov.u64 	%rd286, %rd285;
	@%p95 bra 	$L__BB1_201;
	setp.lt.f32 	%p96, %f169, %f241;
	mov.f32 	%f242, %f169;
	mov.u64 	%rd286, %rd180;
	@%p96 bra 	$L__BB1_201;
	setp.lt.s64 	%p97, %rd285, %rd180;
	selp.f32 	%f242, %f241, %f169, %p97;
	min.s64 	%rd286, %rd285, %rd180;
$L__BB1_201:
	mov.u32 	%r415, %tid.x;
	setp.ne.s32 	%p224, %r415, 0;
	@%p224 bra 	$L__BB1_203;
	ld.param.u64 	%rd222, [_ZN6thrust24THRUST_300001_SM_1000_NS8cuda_cub4core6detail13_kernel_agentINS1_8__reduce11ReduceAgentINS0_12zip_iteratorIN4cuda3std3__45tupleIJNS0_6detail15normal_iteratorINS0_10device_ptrIfEEEENS0_17counting_iteratorIlNS0_11use_defaultESI_SI_EEEEEEEPNSB_IJflEEESM_iNS1_9__extrema9arg_min_fIflNSA_4lessIfEEEEEEJSL_SN_iN3cub18CUB_300001_SM_100013GridEvenShareIiEENSV_9GridQueueIjEESS_EEEvDpT0__param_1];
	cvta.to.global.u64 	%rd219, %rd222;
	mul.wide.u32 	%rd220, %r1, 16;
	add.s64 	%rd221, %rd219, %rd220;
	st.global.f32 	[%rd221], %f242;
	st.global.u64 	[%rd221+8], %rd286;
$L__BB1_203:
	ret;

}
	// .globl	_ZN6thrust24THRUST_300001_SM_1000_NS8cuda_cub4core6detail13_kernel_agentINS1_8__reduce10DrainAgentIiEEJN3cub18CUB_300001_SM_10009GridQueueIjEEiEEEvDpT0_
.visible .entry _ZN6thrust24THRUST_300001_SM_1000_NS8cuda_cub4core6detail13_kernel_agentINS1_8__reduce10DrainAgentIiEEJN3cub18CUB_300001_SM_10009GridQueueIjEEiEEEvDpT0_(
	.param .align 8 .b8 _ZN6thrust24THRUST_300001_SM_1000_NS8cuda_cub4core6detail13_kernel_agentINS1_8__reduce10DrainAgentIiEEJN3cub18CUB_300001_SM_10009GridQueueIjEEiEEEvDpT0__param_0[8],
	.param .u32 _ZN6thrust24THRUST_300001_SM_1000_NS8cuda_cub4core6detail13_kernel_agentINS1_8__reduce10DrainAgentIiEEJN3cub18CUB_300001_SM_10009GridQueueIjEEiEEEvDpT0__param_1
)
.maxntid 1
{
	.reg .b32 	%r<3>;
	.reg .b64 	%rd<3>;

	ld.param.u64 	%rd1, [_ZN6thrust24THRUST_300001_SM_1000_NS8cuda_cub4core6detail13_kernel_agentINS1_8__reduce10DrainAgentIiEEJN3cub18CUB_300001_SM_10009GridQueueIjEEiEEEvDpT0__param_0];
	ld.param.u32 	%r1, [_ZN6thrust24THRUST_300001_SM_1000_NS8cuda_cub4core6detail13_kernel_agentINS1_8__reduce10DrainAgentIiEEJN3cub18CUB_300001_SM_10009GridQueueIjEEiEEEvDpT0__param_1];
	cvta.to.global.u64 	%rd2, %rd1;
	st.global.u32 	[%rd2], %r1;
	mov.b32 	%r2, 0;
	st.global.u32 	[%rd2+4], %r2;
	ret;

}
	// .globl	_ZN6thrust24THRUST_300001_SM_1000_NS8cuda_cub4core6detail13_kernel_agentINS1_8__reduce11ReduceAgentIPN4cuda3std3__45tupleIJflEEESC_SB_iNS1_9__extrema9arg_min_fIflNS9_4lessIfEEEEEEJSC_SC_iSH_EEEvDpT0_
.visible .entry _ZN6thrust24THRUST_300001_SM_1000_NS8cuda_cub4core6detail13_kernel_agentINS1_8__reduce11ReduceAgentIPN4cuda3std3__45tupleIJflEEESC_SB_iNS1_9__extrema9arg_min_fIflNS9_4lessIfEEEEEEJSC_SC_iSH_EEEvDpT0_(
	.param .u64 .ptr .align 1 _ZN6thrust24THRUST_300001_SM_1000_NS8cuda_cub4core6detail13_kernel_agentINS1_8__reduce11ReduceAgentIPN4cuda3std3__45tupleIJflEEESC_SB_iNS1_9__extrema9arg_min_fIflNS9_4lessIfEEEEEEJSC_SC_iSH_EEEvDpT0__param_0,
	.param .u64 .ptr .align 1 _ZN6thrust24THRUST_300001_SM_1000_NS8cuda_cub4core6detail13_kernel_agentINS1_8__reduce11ReduceAgentIPN4cuda3std3__45tupleIJflEEESC_SB_iNS1_9__extrema9arg_min_fIflNS9_4lessIfEEEEEEJSC_SC_iSH_EEEvDpT0__param_1,
	.param .u32 _ZN6thrust24THRUST_300001_SM_1000_NS8cuda_cub4core6detail13_kernel_agentINS1_8__reduce11ReduceAgentIPN4cuda3std3__45tupleIJflEEESC_SB_iNS1_9__extrema9arg_min_fIflNS9_4lessIfEEEEEEJSC_SC_iSH_EEEvDpT0__param_2,
	.param .align 1 .b8 _ZN6thrust24THRUST_300001_SM_1000_NS8cuda_cub4core6detail13_kernel_agentINS1_8__reduce11ReduceAgentIPN4cuda3std3__45tupleIJflEEESC_SB_iNS1_9__extrema9arg_min_fIflNS9_4lessIfEEEEEEJSC_SC_iSH_EEEvDpT0__param_3[1]
)
.maxntid 256
{
	.reg .pred 	%p<228>;
	.reg .b32 	%r<432>;
	.reg .b32 	%f<248>;
	.reg .b64 	%rd<356>;

	ld.param.u64 	%rd186, [_ZN6thrust24THRUST_300001_SM_1000_NS8cuda_cub4core6detail13_kernel_agentINS1_8__reduce11ReduceAgentIPN4cuda3std3__45tupleIJflEEESC_SB_iNS1_9__extrema9arg_min_fIflNS9_4lessIfEEEEEEJSC_SC_iSH_EEEvDpT0__param_0];
	ld.param.u64 	%rd187, [_ZN6thrust24THRUST_300001_SM_1000_NS8cuda_cub4core6detail13_kernel_agentINS1_8__reduce11ReduceAgentIPN4cuda3std3__45tupleIJflEEESC_SB_iNS1_9__extrema9arg_min_fIflNS9_4lessIfEEEEEEJSC_SC_iSH_EEEvDpT0__param_1];
	ld.param.u32 	%r37, [_ZN6thrust24THRUST_300001_SM_1000_NS8cuda_cub4core6detail13_kernel_agentINS1_8__reduce11ReduceAgentIPN4cuda3std3__45tupleIJflEEESC_SB_iNS1_9__extrema9arg_min_fIflNS9_4lessIfEEEEEEJSC_SC_iSH_EEEvDpT0__param_2];
	setp.eq.s32 	%p1, %r37, 0;
	@%p1 bra 	$L__BB3_205;
	setp.gt.s32 	%p2, %r37, 1279;
	@%p2 bra 	$L__BB3_111;
	mov.u32 	%r1, %tid.x;
	setp.ge.s32 	%p101, %r1, %r37;
	mov.f32 	%f191, 0f00000000;
	mov.b64 	%rd298, 0;
	mov.u32 	%r422, %r1;
	@%p101 bra 	$L__BB3_4;
	mul.wide.u32 	%rd263, %r1, 16;
	add.s64 	%rd260, %rd186, %rd263;
	// begin inline asm
	ld.global.nc.u64 %rd259, [%rd260];
	// end inline asm
	mov.b64 	{%r183, %r184}, %rd259;
	mov.b32 	%f191, %r183;
	add.s64 	%rd262, %rd260, 8;
	// begin inline asm
	ld.global.nc.u64 %rd298, [%rd262];
	// end inline asm
	add.s32 	%r422, %r1, 256;
$L__BB3_4:
	setp.ge.s32 	%p102, %r422, %r37;
	@%p102 bra 	$L__BB3_25;
	not.b32 	%r185, %r422;
	add.s32 	%r4, %r37, %r185;
	and.b32  	%r186, %r4, 768;
	setp.eq.s32 	%p103, %r186, 768;
	@%p103 bra 	$L__BB3_11;
	mul.wide.u32 	%rd265, %r422, 16;
	add.s64 	%rd289, %rd186, %rd265;
	shr.u32 	%r187, %r4, 8;
	add.s32 	%r188, %r187, 1;
	and.b32  	%r189, %r188, 3;
	neg.s32 	%r420, %r189;
$L__BB3_7:
	.pragma "nounroll";
	mov.u64 	%rd5, %rd298;
	mov.f32 	%f3, %f191;
	// begin inline asm
	ld.global.nc.u64 %rd266, [%rd289];
	// end inline asm
	mov.b64 	{%r190, %r191}, %rd266;
	mov.b32 	%f4, %r190;
	add.s64 	%rd269, %rd289, 8;
	// begin inline asm
	ld.global.nc.u64 %rd268, [%rd269];
	// end inline asm
	setp.lt.f32 	%p104, %f3, %f4;
	@%p104 bra 	$L__BB3_10;
	setp.lt.f32 	%p105, %f4, %f3;
	mov.u64 	%rd298, %rd268;
	mov.f32 	%f191, %f4;
	@%p105 bra 	$L__BB3_10;
	setp.lt.s64 	%p106, %rd5, %rd268;
	min.s64 	%rd298, %rd5, %rd268;
	selp.f32 	%f191, %f3, %f4, %p106;
$L__BB3_10:
	add.s32 	%r422, %r422, 256;
	add.s64 	%rd289, %rd289, 4096;
	add.s32 	%r420, %r420, 1;
	setp.ne.s32 	%p107, %r420, 0;
	@%p107 bra 	$L__BB3_7;
$L__BB3_11:
	setp.lt.u32 	%p108, %r4, 768;
	@%p108 bra 	$L__BB3_25;
$L__BB3_12:
	mul.wide.s32 	%rd274, %r422, 16;
	add.s64 	%rd271, %rd186, %rd274;
	// begin inline asm
	ld.global.nc.u64 %rd270, [%rd271];
	// end inline asm
	mov.b64 	{%r192, %r193}, %rd270;
	mov.b32 	%f10, %r192;
	add.s64 	%rd273, %rd271, 8;
	// begin inline asm
	ld.global.nc.u64 %rd272, [%rd273];
	// end inline asm
	setp.lt.f32 	%p109, %f191, %f10;
	mov.u64 	%rd295, %rd298;
	mov.f32 	%f188, %f191;
	@%p109 bra 	$L__BB3_15;
	setp.lt.f32 	%p110, %f10, %f191;
	mov.u64 	%rd295, %rd272;
	mov.f32 	%f188, %f10;
	@%p110 bra 	$L__BB3_15;
	setp.lt.s64 	%p111, %rd298, %rd272;
	min.s64 	%rd295, %rd298, %rd272;
	selp.f32 	%f188, %f191, %f10, %p111;
$L__BB3_15:
	add.s64 	%rd276, %rd271, 4096;
	// begin inline asm
	ld.global.nc.u64 %rd275, [%rd276];
	// end inline asm
	mov.b64 	{%r194, %r195}, %rd275;
	mov.b32 	%f13, %r194;
	add.s64 	%rd278, %rd271, 4104;
	// begin inline asm
	ld.global.nc.u64 %rd277, [%rd278];
	// end inline asm
	setp.lt.f32 	%p112, %f188, %f13;
	mov.u64 	%rd296, %rd295;
	mov.f32 	%f189, %f188;
	@%p112 bra 	$L__BB3_18;
	setp.lt.f32 	%p113, %f13, %f188;
	mov.u64 	%rd296, %rd277;
	mov.f32 	%f189, %f13;
	@%p113 bra 	$L__BB3_18;
	setp.lt.s64 	%p114, %rd295, %rd277;
	min.s64 	%rd296, %rd295, %rd277;
	selp.f32 	%f189, %f188, %f13, %p114;
$L__BB3_18:
	add.s64 	%rd280, %rd271, 8192;
	// begin inline asm
	ld.global.nc.u64 %rd279, [%rd280];
	// end inline asm
	mov.b64 	{%r196, %r197}, %rd279;
	mov.b32 	%f16, %r196;
	add.s64 	%rd282, %rd271, 8200;
	// begin inline asm
	ld.global.nc.u64 %rd281, [%rd282];
	// end inline asm
	setp.lt.f32 	%p115, %f189, %f16;
	mov.u64 	%rd297, %rd296;
	mov.f32 	%f190, %f189;
	@%p115 bra 	$L__BB3_21;
	setp.lt.f32 	%p116, %f16, %f189;
	mov.u64 	%rd297, %rd281;
	mov.f32 	%f190, %f16;
	@%p116 bra 	$L__BB3_21;
	setp.lt.s64 	%p117, %rd296, %rd281;
	min.s64 	%rd297, %rd296, %rd281;
	selp.f32 	%f190, %f189, %f16, %p117;
$L__BB3_21:
	add.s64 	%rd284, %rd271, 12288;
	// begin inline asm
	ld.global.nc.u64 %rd283, [%rd284];
	// end inline asm
	mov.b64 	{%r198, %r199}, %rd283;
	mov.b32 	%f19, %r198;
	add.s64 	%rd286, %rd271, 12296;
	// begin inline asm
	ld.global.nc.u64 %rd285, [%rd286];
	// end inline asm
	setp.lt.f32 	%p118, %f190, %f19;
	mov.u64 	%rd298, %rd297;
	mov.f32 	%f191, %f190;
	@%p118 bra 	$L__BB3_24;
	setp.lt.f32 	%p119, %f19, %f190;
	mov.u64 	%rd298, %rd285;
	mov.f32 	%f191, %f19;
	@%p119 bra 	$L__BB3_24;
	setp.lt.s64 	%p120, %rd297, %rd285;
	min.s64 	%rd298, %rd297, %rd285;
	selp.f32 	%f191, %f190, %f19, %p120;
$L__BB3_24:
	add.s32 	%r422, %r422, 1024;
	setp.lt.s32 	%p121, %r422, %r37;
	@%p121 bra 	$L__BB3_12;
$L__BB3_25:
	setp.lt.s32 	%p122, %r37, 256;
	@%p122 bra 	$L__BB3_65;
	// begin inline asm
	mov.u32 %r313, %laneid;
	// end inline asm
	mov.b32 	%r315, %f191;
	mov.b32 	%r331, 1;
	mov.b32 	%r332, 31;
	mov.b32 	%r333, -1;
	// begin inline asm
	shfl.sync.down.b32 %r314, %r315, %r331, %r332, %r333;
	// end inline asm
	mov.b32 	%f23, %r314;
	// begin inline asm
	shfl.sync.down.b32 %r319, %r320, %r331, %r332, %r333;
	// end inline asm
	mov.b64 	{%r325, %r330}, %rd298;
	// begin inline asm
	shfl.sync.down.b32 %r324, %r325, %r331, %r332, %r333;
	// end inline asm
	// begin inline asm
	shfl.sync.down.b32 %r329, %r330, %r331, %r332, %r333;
	// end inline asm
	mov.b64 	%rd27, {%r324, %r329};
	setp.gt.s32 	%p179, %r313, 30;
	setp.lt.f32 	%p180, %f191, %f23;
	or.pred  	%p181, %p179, %p180;
	mov.u64 	%rd300, %rd298;
	mov.f32 	%f193, %f191;
	@%p181 bra 	$L__BB3_29;
	setp.gt.f32 	%p182, %f191, %f23;
	mov.u64 	%rd300, %rd27;
	mov.f32 	%f193, %f23;
	@%p182 bra 	$L__BB3_29;
	setp.lt.s64 	%p183, %rd298, %rd27;
	min.s64 	%rd300, %rd298, %rd27;
	selp.f32 	%f193, %f191, %f23, %p183;
$L__BB3_29:
	mov.b32 	%r335, %f193;
	mov.b32 	%r351, 2;
	mov.b32 	%r352, 31;
	mov.b32 	%r353, -1;
	// begin inline asm
	shfl.sync.down.b32 %r334, %r335, %r351, %r352, %r353;
	// end inline asm
	mov.b32 	%f26, %r334;
	// begin inline asm
	shfl.sync.down.b32 %r339, %r340, %r351, %r352, %r353;
	// end inline asm
	mov.b64 	{%r345, %r350}, %rd300;
	// begin inline asm
	shfl.sync.down.b32 %r344, %r345, %r351, %r352, %r353;
	// end inline asm
	// begin inline asm
	shfl.sync.down.b32 %r349, %r350, %r351, %r352, %r353;
	// end inline asm
	mov.b64 	%rd30, {%r344, %r349};
	setp.gt.s32 	%p184, %r313, 29;
	setp.lt.f32 	%p185, %f193, %f26;
	or.pred  	%p186, %p184, %p185;
	mov.u64 	%rd301, %rd300;
	mov.f32 	%f194, %f193;
	@%p186 bra 	$L__BB3_32;
	setp.gt.f32 	%p187, %f193, %f26;
	mov.u64 	%rd301, %rd30;
	mov.f32 	%f194, %f26;
	@%p187 bra 	$L__BB3_32;
	setp.lt.s64 	%p188, %rd300, %rd30;
	min.s64 	%rd301, %rd300, %rd30;
	selp.f32 	%f194, %f193, %f26, %p188;
$L__BB3_32:
	mov.b32 	%r355, %f194;
	mov.b32 	%r371, 4;
	mov.b32 	%r372, 31;
	mov.b32 	%r373, -1;
	// begin inline asm
	shfl.sync.down.b32 %r354, %r355, %r371, %r372, %r373;
	// end inline asm
	mov.b32 	%f29, %r354;
	// begin inline asm
	shfl.sync.down.b32 %r359, %r360, %r371, %r372, %r373;
	// end inline asm
	mov.b64 	{%r365, %r370}, %rd301;
	// begin inline asm
	shfl.sync.down.b32 %r364, %r365, %r371, %r372, %r373;
	// end inline asm
	// begin inline asm
	shfl.sync.down.b32 %r369, %r370, %r371, %r372, %r373;
	// end inline asm
	mov.b64 	%rd33, {%r364, %r369};
	setp.gt.s32 	%p189, %r313, 27;
	setp.lt.f32 	%p190, %f194, %f29;
	or.pred  	%p191, %p189, %p190;
	mov.u64 	%rd302, %rd301;
	mov.f32 	%f195, %f194;
	@%p191 bra 	$L__BB3_35;
	setp.gt.f32 	%p192, %f194, %f29;
	mov.u64 	%rd302, %rd33;
	mov.f32 	%f195, %f29;
	@%p192 bra 	$L__BB3_35;
	setp.lt.s64 	%p193, %rd301, %rd33;
	min.s64 	%rd302, %rd301, %rd33;
	selp.f32 	%f195, %f194, %f29, %p193;
$L__BB3_35:
	mov.b32 	%r375, %f195;
	mov.b32 	%r391, 8;
	mov.b32 	%r392, 31;
	mov.b32 	%r393, -1;
	// begin inline asm
	shfl.sync.down.b32 %r374, %r375, %r391, %r392, %r393;
	// end inline asm
	mov.b32 	%f32, %r374;
	// begin inline asm
	shfl.sync.down.b32 %r379, %r380, %r391, %r392, %r393;
	// end inline asm
	mov.b64 	{%r385, %r390}, %rd302;
	// begin inline asm
	shfl.sync.down.b32 %r384, %r385, %r391, %r392, %r393;
	// end inline asm
	// begin inline asm
	shfl.sync.down.b32 %r389, %r390, %r391, %r392, %r393;
	// end inline asm
	mov.b64 	%rd36, {%r384, %r389};
	setp.gt.s32 	%p194, %r313, 23;
	setp.lt.f32 	%p195, %f195, %f32;
	or.pred  	%p196, %p194, %p195;
	mov.u64 	%rd303, %rd302;
	mov.f32 	%f196, %f195;
	@%p196 bra 	$L__BB3_38;
	setp.gt.f32 	%p197, %f195, %f32;
	mov.u64 	%rd303, %rd36;
	mov.f32 	%f196, %f32;
	@%p197 bra 	$L__BB3_38;
	setp.lt.s64 	%p198, %rd302, %rd36;
	min.s64 	%rd303, %rd302, %rd36;
	selp.f32 	%f196, %f195, %f32, %p198;
$L__BB3_38:
	mov.b32 	%r395, %f196;
	mov.b32 	%r411, 16;
	mov.b32 	%r412, 31;
	mov.b32 	%r413, -1;
	// begin inline asm
	shfl.sync.down.b32 %r394, %r395, %r411, %r412, %r413;
	// end inline asm
	mov.b32 	%f35, %r394;
	// begin inline asm
	shfl.sync.down.b32 %r399, %r400, %r411, %r412, %r413;
	// end inline asm
	mov.b64 	{%r405, %r410}, %rd303;
	// begin inline asm
	shfl.sync.down.b32 %r404, %r405, %r411, %r412, %r413;
	// end inline asm
	// begin inline asm
	shfl.sync.down.b32 %r409, %r410, %r411, %r412, %r413;
	// end inline asm
	mov.b64 	%rd39, {%r404, %r409};
	setp.gt.s32 	%p199, %r313, 15;
	setp.lt.f32 	%p200, %f196, %f35;
	or.pred  	%p201, %p199, %p200;
	mov.u64 	%rd355, %rd303;
	mov.f32 	%f247, %f196;
	@%p201 bra 	$L__BB3_41;
	setp.gt.f32 	%p202, %f196, %f35;
	mov.u64 	%rd355, %rd39;
	mov.f32 	%f247, %f35;
	@%p202 bra 	$L__BB3_41;
	setp.lt.s64 	%p203, %rd303, %rd39;
	min.s64 	%rd355, %rd303, %rd39;
	selp.f32 	%f247, %f196, %f35, %p203;
$L__BB3_41:
	setp.ne.s32 	%p204, %r313, 0;
	@%p204 bra 	$L__BB3_43;
	shr.u32 	%r414, %r1, 1;
	and.b32  	%r415, %r414, 496;
	mov.u32 	%r416, _ZN6thrust24THRUST_300001_SM_1000_NS8cuda_cub4core6detail5shmemE;
	add.s32 	%r417, %r416, %r415;
	st.shared.f32 	[%r417+8], %f247;
	st.shared.u64 	[%r417+16], %rd355;
$L__BB3_43:
	bar.sync 	0;
	setp.ne.s32 	%p205, %r1, 0;
	@%p205 bra 	$L__BB3_203;
	ld.shared.f32 	%f38, [_ZN6thrust24THRUST_300001_SM_1000_NS8cuda_cub4core6detail5shmemE+24];
	ld.shared.u64 	%rd42, [_ZN6thrust24THRUST_300001_SM_1000_NS8cuda_cub4core6detail5shmemE+32];
	setp.lt.f32 	%p206, %f247, %f38;
	mov.u64 	%rd305, %rd355;
	mov.f32 	%f198, %f247;
	@%p206 bra 	$L__BB3_47;
	setp.lt.f32 	%p207, %f38, %f247;
	mov.u64 	%rd305, %rd42;
	mov.f32 	%f198, %f38;
	@%p207 bra 	$L__BB3_47;
	setp.lt.s64 	%p208, %rd355, %rd42;
	min.s64 	%rd305, %rd355, %rd42;
	selp.f32 	%f198, %f247, %f38, %p208;
$L__BB3_47:
	ld.shared.f32 	%f41, [_ZN6thrust24THRUST_300001_SM_1000_NS8cuda_cub4core6detail5shmemE+40];
	ld.shared.u64 	%rd45, [_ZN6thrust24THRUST_300001_SM_1000_NS8cuda_cub4core6detail5shmemE+48];
	setp.lt.f32 	%p209, %f198, %f41;
	mov.u64 	%rd306, %rd305;
	mov.f32 	%f199, %f198;
	@%p209 bra 	$L__BB3_50;
	setp.lt.f32 	%p210, %f41, %f198;
	mov.u64 	%rd306, %rd45;
	mov.f32 	%f199, %f41;
	@%p210 bra 	$L__BB3_50;
	setp.lt.s64 	%p211, %rd305, %rd45;
	min.s64 	%rd306, %rd305, %rd45;
	selp.f32 	%f199, %f198, %f41, %p211;
$L__BB3_50:
	ld.shared.f32 	%f44, [_ZN6thrust24THRUST_300001_SM_1000_NS8cuda_cub4core6detail5shmemE+56];
	ld.shared.u64 	%rd48, [_ZN6thrust24THRUST_300001_SM_1000_NS8cuda_cub4core6detail5shmemE+64];
	setp.lt.f32 	%p212, %f199, %f44;
	mov.u64 	%rd307, %rd306;
	mov.f32 	%f200, %f199;
	@%p212 bra 	$L__BB3_53;
	setp.lt.f32 	%p213, %f44, %f199;
	mov.u64 	%rd307, %rd48;
	mov.f32 	%f200, %f44;
	@%p213 bra 	$L__BB3_53;
	setp.lt.s64 	%p214, %rd306, %rd48;
	min.s64 	%rd307, %rd306, %rd48;
	selp.f32 	%f200, %f199, %f44, %p214;
$L__BB3_53:
	ld.shared.f32 	%f47, [_ZN6thrust24THRUST_300001_SM_1000_NS8cuda_cub4core6detail5shmemE+72];
	ld.shared.u64 	%rd51, [_ZN6thrust24THRUST_300001_SM_1000_NS8cuda_cub4core6detail5shmemE+80];
	setp.lt.f32 	%p215, %f200, %f47;
	mov.u64 	%rd308, %rd307;
	mov.f32 	%f201, %f200;
	@%p215 bra 	$L__BB3_56;
	setp.lt.f32 	%p216, %f47, %f200;
	mov.u64 	%rd308, %rd51;
	mov.f32 	%f201, %f47;
	@%p216 bra 	$L__BB3_56;
	setp.lt.s64 	%p217, %rd307, %rd51;
	min.s64 	%rd308, %rd307, %rd51;
	selp.f32 	%f201, %f200, %f47, %p217;
$L__BB3_56:
	ld.shared.f32 	%f50, [_ZN6thrust24THRUST_300001_SM_1000_NS8cuda_cub4core6detail5shmemE+88];
	ld.shared.u64 	%rd54, [_ZN6thrust24THRUST_300001_SM_1000_NS8cuda_cub4core6detail5shmemE+96];
	setp.lt.f32 	%p218, %f201, %f50;
	mov.u64 	%rd309, %rd308;
	mov.f32 	%f202, %f201;
	@%p218 bra 	$L__BB3_59;
	setp.lt.f32 	%p219, %f50, %f201;
	mov.u64 	%rd309, %rd54;
	mov.f32 	%f202, %f50;
	@%p219 bra 	$L__BB3_59;
	setp.lt.s64 	%p220, %rd308, %rd54;
	min.s64 	%rd309, %rd308, %rd54;
	selp.f32 	%f202, %f201, %f50, %p220;
$L__BB3_59:
	ld.shared.f32 	%f53, [_ZN6thrust24THRUST_300001_SM_1000_NS8cuda_cub4core6detail5shmemE+104];
	ld.shared.u64 	%rd57, [_ZN6thrust24THRUST_300001_SM_1000_NS8cuda_cub4core6detail5shmemE+112];
	setp.lt.f32 	%p221, %f202, %f53;
	mov.u64 	%rd310, %rd309;
	mov.f32 	%f203, %f202;
	@%p221 bra 	$L__BB3_62;
	setp.lt.f32 	%p222, %f53, %f202;
	mov.u64 	%rd310, %rd57;
	mov.f32 	%f203, %f53;
	@%p222 bra 	$L__BB3_62;
	setp.lt.s64 	%p223, %rd309, %rd57;
	min.s64 	%rd310, %rd309, %rd57;
	selp.f32 	%f203, %f202, %f53, %p223;
$L__BB3_62:
	ld.shared.f32 	%f56, [_ZN6thrust24THRUST_300001_SM_1000_NS8cuda_cub4core6detail5shmemE+120];
	ld.shared.u64 	%rd60, [_ZN6thrust24THRUST_300001_SM_1000_NS8cuda_cub4core6detail5shmemE+128];
	setp.lt.f32 	%p224, %f203, %f56;
	mov.f32 	%f247, %f203;
	mov.u64 	%rd355, %rd310;
	@%p224 bra 	$L__BB3_203;
	setp.lt.f32 	%p225, %f56, %f203;
	mov.f32 	%f247, %f56;
	mov.u64 	%rd355, %rd60;
	@%p225 bra 	$L__BB3_203;
	setp.lt.s64 	%p226, %rd310, %rd60;
	min.s64 	%rd355, %rd310, %rd60;
	selp.f32 	%f247, %f203, %f56, %p226;
	bra.uni 	$L__BB3_203;
$L__BB3_65:
	// begin inline asm
	mov.u32 %r200, %laneid;
	// end inline asm
	and.b32  	%r221, %r1, 992;
	add.s32 	%r222, %r221, 32;
	setp.gt.s32 	%p123, %r222, %r37;
	not.b32 	%r223, %r221;
	add.s32 	%r224, %r37, %r223;
	selp.b32 	%r219, %r224, 31, %p123;
	mov.b32 	%r202, %f191;
	mov.b32 	%r218, 1;
	mov.b32 	%r220, -1;
	// begin inline asm
	shfl.sync.down.b32 %r201, %r202, %r218, %r219, %r220;
	// end inline asm
	mov.b32 	%f58, %r201;
	// begin inline asm
	shfl.sync.down.b32 %r206, %r207, %r218, %r219, %r220;
	// end inline asm
	mov.b64 	{%r212, %r217}, %rd298;
	// begin inline asm
	shfl.sync.down.b32 %r211, %r212, %r218, %r219, %r220;
	// end inline asm
	// begin inline asm
	shfl.sync.down.b32 %r216, %r217, %r218, %r219, %r220;
	// end inline asm
	mov.b64 	%rd62, {%r211, %r216};
	setp.ge.s32 	%p124, %r200, %r219;
	setp.lt.f32 	%p125, %f191, %f58;
	or.pred  	%p126, %p124, %p125;
	mov.u64 	%rd311, %rd298;
	mov.f32 	%f204, %f191;
	@%p126 bra 	$L__BB3_68;
	setp.gt.f32 	%p127, %f191, %f58;
	mov.u64 	%rd311, %rd62;
	mov.f32 	%f204, %f58;
	@%p127 bra 	$L__BB3_68;
	setp.lt.s64 	%p128, %rd298, %rd62;
	min.s64 	%rd311, %rd298, %rd62;
	selp.f32 	%f204, %f191, %f58, %p128;
$L__BB3_68:
	mov.b32 	%r226, %f204;
	mov.b32 	%r242, 2;
	mov.b32 	%r244, -1;
	// begin inline asm
	shfl.sync.down.b32 %r225, %r226, %r242, %r219, %r244;
	// end inline asm
	mov.b32 	%f61, %r225;
	// begin inline asm
	shfl.sync.down.b32 %r230, %r231, %r242, %r219, %r244;
	// end inline asm
	mov.b64 	{%r236, %r241}, %rd311;
	// begin inline asm
	shfl.sync.down.b32 %r235, %r236, %r242, %r219, %r244;
	// end inline asm
	// begin inline asm
	shfl.sync.down.b32 %r240, %r241, %r242, %r219, %r244;
	// end inline asm
	mov.b64 	%rd65, {%r235, %r240};
	add.s32 	%r245, %r200, 2;
	setp.gt.s32 	%p129, %r245, %r219;
	setp.lt.f32 	%p130, %f204, %f61;
	or.pred  	%p131, %p129, %p130;
	mov.u64 	%rd312, %rd311;
	mov.f32 	%f205, %f204;
	@%p131 bra 	$L__BB3_71;
	setp.gt.f32 	%p132, %f204, %f61;
	mov.u64 	%rd312, %rd65;
	mov.f32 	%f205, %f61;
	@%p132 bra 	$L__BB3_71;
	setp.lt.s64 	%p133, %rd311, %rd65;
	min.s64 	%rd312, %rd311, %rd65;
	selp.f32 	%f205, %f204, %f61, %p133;
$L__BB3_71:
	mov.b32 	%r247, %f205;
	mov.b32 	%r263, 4;
	mov.b32 	%r265, -1;
	// begin inline asm
	shfl.sync.down.b32 %r246, %r247, %r263, %r219, %r265;
	// end inline asm
	mov.b32 	%f64, %r246;
	// begin inline asm
	shfl.sync.down.b32 %r251, %r252, %r263, %r219, %r265;
	// end inline asm
	mov.b64 	{%r257, %r262}, %rd312;
	// begin inline asm
	shfl.sync.down.b32 %r256, %r257, %r263, %r219, %r265;
	// end inline asm
	// begin inline asm
	shfl.sync.down.b32 %r261, %r262, %r263, %r219, %r265;
	// end inline asm
	mov.b64 	%rd68, {%r256, %r261};
	add.s32 	%r266, %r200, 4;
	setp.gt.s32 	%p134, %r266, %r219;
	setp.lt.f32 	%p135, %f205, %f64;
	or.pred  	%p136, %p134, %p135;
	mov.f32 	%f206, %f205;
	mov.u64 	%rd313, %rd312;
	@%p136 bra 	$L__BB3_74;
	setp.gt.f32 	%p137, %f205, %f64;
	mov.f32 	%f206, %f64;
	mov.u64 	%rd313, %rd68;
	@%p137 bra 	$L__BB3_74;
	setp.lt.s64 	%p138, %rd312, %rd68;
	selp.f32 	%f206, %f205, %f64, %p138;
	min.s64 	%rd313, %rd312, %rd68;
$L__BB3_74:
	mov.b32 	%r268, %f206;
	mov.b32 	%r284, 8;
	mov.b32 	%r286, -1;
	// begin inline asm
	shfl.sync.down.b32 %r267, %r268, %r284, %r219, %r286;
	// end inline asm
	mov.b32 	%f67, %r267;
	// begin inline asm
	shfl.sync.down.b32 %r272, %r273, %r284, %r219, %r286;
	// end inline asm
	mov.b64 	{%r278, %r283}, %rd313;
	// begin inline asm
	shfl.sync.down.b32 %r277, %r278, %r284, %r219, %r286;
	// end inline asm
	// begin inline asm
	shfl.sync.down.b32 %r282, %r283, %r284, %r219, %r286;
	// end inline asm
	mov.b64 	%rd71, {%r277, %r282};
	add.s32 	%r287, %r200, 8;
	setp.gt.s32 	%p139, %r287, %r219;
	setp.lt.f32 	%p140, %f206, %f67;
	or.pred  	%p141, %p139, %p140;
	mov.f32 	%f207, %f206;
	mov.u64 	%rd314, %rd313;
	@%p141 bra 	$L__BB3_77;
	setp.gt.f32 	%p142, %f206, %f67;
	mov.f32 	%f207, %f67;
	mov.u64 	%rd314, %rd71;
	@%p142 bra 	$L__BB3_77;
	setp.lt.s64 	%p143, %rd313, %rd71;
	selp.f32 	%f207, %f206, %f67, %p143;
	min.s64 	%rd314, %rd313, %rd71;
$L__BB3_77:
	mov.b32 	%r289, %f207;
	mov.b32 	%r305, 16;
	mov.b32 	%r307, -1;
	// begin inline asm
	shfl.sync.down.b32 %r288, %r289, %r305, %r219, %r307;
	// end inline asm
	mov.b32 	%f70, %r288;
	// begin inline asm
	shfl.sync.down.b32 %r293, %r294, %r305, %r219, %r307;
	// end inline asm
	mov.b64 	{%r299, %r304}, %rd314;
	// begin inline asm
	shfl.sync.down.b32 %r298, %r299, %r305, %r219, %r307;
	// end inline asm
	// begin inline asm
	shfl.sync.down.b32 %r303, %r304, %r305, %r219, %r307;
	// end inline asm
	mov.b64 	%rd74, {%r298, %r303};
	add.s32 	%r308, %r200, 16;
	setp.gt.s32 	%p144, %r308, %r219;
	setp.lt.f32 	%p145, %f207, %f70;
	or.pred  	%p146, %p144, %p145;
	mov.f32 	%f247, %f207;
	mov.u64 	%rd355, %rd314;
	@%p146 bra 	$L__BB3_80;
	setp.gt.f32 	%p147, %f207, %f70;
	mov.f32 	%f247, %f70;
	mov.u64 	%rd355, %rd74;
	@%p147 bra 	$L__BB3_80;
	setp.lt.s64 	%p148, %rd314, %rd74;
	selp.f32 	%f247, %f207, %f70, %p148;
	min.s64 	%rd355, %rd314, %rd74;
$L__BB3_80:
	setp.ne.s32 	%p149, %r200, 0;
	@%p149 bra 	$L__BB3_82;
	shr.u32 	%r309, %r1, 1;
	and.b32  	%r310, %r309, 496;
	mov.u32 	%r311, _ZN6thrust24THRUST_300001_SM_1000_NS8cuda_cub4core6detail5shmemE;
	add.s32 	%r312, %r311, %r310;
	st.shared.f32 	[%r312+8], %f247;
	st.shared.u64 	[%r312+16], %rd355;
$L__BB3_82:
	bar.sync 	0;
	setp.ne.s32 	%p150, %r1, 0;
	@%p150 bra 	$L__BB3_203;
	setp.lt.s32 	%p151, %r37, 33;
	mov.f32 	%f209, %f247;
	mov.u64 	%rd316, %rd355;
	@%p151 bra 	$L__BB3_87;
	ld.shared.f32 	%f73, [_ZN6thrust24THRUST_300001_SM_1000_NS8cuda_cub4core6detail5shmemE+24];
	ld.shared.u64 	%rd77, [_ZN6thrust24THRUST_300001_SM_1000_NS8cuda_cub4core6detail5shmemE+32];
	setp.lt.f32 	%p152, %f247, %f73;
	mov.f32 	%f209, %f247;
	mov.u64 	%rd316, %rd355;
	@%p152 bra 	$L__BB3_87;
	setp.lt.f32 	%p153, %f73, %f247;
	mov.f32 	%f209, %f73;
	mov.u64 	%rd316, %rd77;
	@%p153 bra 	$L__BB3_87;
	setp.lt.s64 	%p154, %rd355, %rd77;
	selp.f32 	%f209, %f247, %f73, %p154;
	min.s64 	%rd316, %rd355, %rd77;
$L__BB3_87:
	setp.lt.s32 	%p155, %r37, 65;
	mov.f32 	%f210, %f209;
	mov.u64 	%rd317, %rd316;
	@%p155 bra 	$L__BB3_91;
	ld.shared.f32 	%f76, [_ZN6thrust24THRUST_300001_SM_1000_NS8cuda_cub4core6detail5shmemE+40];
	ld.shared.u64 	%rd80, [_ZN6thrust24THRUST_300001_SM_1000_NS8cuda_cub4core6detail5shmemE+48];
	setp.lt.f32 	%p156, %f209, %f76;
	mov.f32 	%f210, %f209;
	mov.u64 	%rd317, %rd316;
	@%p156 bra 	$L__BB3_91;
	setp.lt.f32 	%p157, %f76, %f209;
	mov.f32 	%f210, %f76;
	mov.u64 	%rd317, %rd80;
	@%p157 bra 	$L__BB3_91;
	setp.lt.s64 	%p158, %rd316, %rd80;
	selp.f32 	%f210, %f209, %f76, %p158;
	min.s64 	%rd317, %rd316, %rd80;
$L__BB3_91:
	setp.lt.s32 	%p159, %r37, 97;
	mov.f32 	%f211, %f210;
	mov.u64 	%rd318, %rd317;
	@%p159 bra 	$L__BB3_95;
	ld.shared.f32 	%f79, [_ZN6thrust24THRUST_300001_SM_1000_NS8cuda_cub4core6detail5shmemE+56];
	ld.shared.u64 	%rd83, [_ZN6thrust24THRUST_300001_SM_1000_NS8cuda_cub4core6detail5shmemE+64];
	setp.lt.f32 	%p160, %f210, %f79;
	mov.f32 	%f211, %f210;
	mov.u64 	%rd318, %rd317;
	@%p160 bra 	$L__BB3_95;
	setp.lt.f32 	%p161, %f79, %f210;
	mov.f32 	%f211, %f79;
	mov.u64 	%rd318, %rd83;
	@%p161 bra 	$L__BB3_95;
	setp.lt.s64 	%p162, %rd317, %rd83;
	selp.f32 	%f211, %f210, %f79, %p162;
	min.s64 	%rd318, %rd317, %rd83;
$L__BB3_95:
	setp.lt.s32 	%p163, %r37, 129;
	mov.f32 	%f212, %f211;
	mov.u64 	%rd319, %rd318;
	@%p163 bra 	$L__BB3_99;
	ld.shared.f32 	%f82, [_ZN6thrust24THRUST_300001_SM_1000_NS8cuda_cub4core6detail5shmemE+72];
	ld.shared.u64 	%rd86, [_ZN6thrust24THRUST_300001_SM_1000_NS8cuda_cub4core6detail5shmemE+80];
	setp.lt.f32 	%p164, %f211, %f82;
	mov.f32 	%f212, %f211;
	mov.u64 	%rd319, %rd318;
	@%p164 bra 	$L__BB3_99;
	setp.lt.f32 	%p165, %f82, %f211;
	mov.f32 	%f212, %f82;
	mov.u64 	%rd319, %rd86;
	@%p165 bra 	$L__BB3_99;
	setp.lt.s64 	%p166, %rd318, %rd86;
	selp.f32 	%f212, %f211, %f82, %p166;
	min.s64 	%rd319, %rd318, %rd86;
$L__BB3_99:
	setp.lt.s32 	%p167, %r37, 161;
	mov.f32 	%f213, %f212;
	mov.u64 	%rd320, %rd319;
	@%p167 bra 	$L__BB3_103;
	ld.shared.f32 	%f85, [_ZN6thrust24THRUST_300001_SM_1000_NS8cuda_cub4core6detail5shmemE+88];
	ld.shared.u64 	%rd89, [_ZN6thrust24THRUST_300001_SM_1000_NS8cuda_cub4core6detail5shmemE+96];
	setp.lt.f32 	%p168, %f212, %f85;
	mov.f32 	%f213, %f212;
	mov.u64 	%rd320, %rd319;
	@%p168 bra 	$L__BB3_103;
	setp.lt.f32 	%p169, %f85, %f212;
	mov.f32 	%f213, %f85;
	mov.u64 	%rd320, %rd89;
	@%p169 bra 	$L__BB3_103;
	setp.lt.s64 	%p170, %rd319, %rd89;
	selp.f32 	%f213, %f212, %f85, %p170;
	min.s64 	%rd320, %rd319, %rd89;
$L__BB3_103:
	setp.lt.s32 	%p171, %r37, 193;
	mov.f32 	%f214, %f213;
	mov.u64 	%rd321, %rd320;
	@%p171 bra 	$L__BB3_107;
	ld.shared.f32 	%f88, [_ZN6thrust24THRUST_300001_SM_1000_NS8cuda_cub4core6detail5shmemE+104];
	ld.shared.u64 	%rd92, [_ZN6thrust24THRUST_300001_SM_1000_NS8cuda_cub4core6detail5shmemE+112];
	setp.lt.f32 	%p172, %f213, %f88;
	mov.f32 	%f214, %f213;
	mov.u64 	%rd321, %rd320;
	@%p172 bra 	$L__BB3_107;
	setp.lt.f32 	%p173, %f88, %f213;
	mov.f32 	%f214, %f88;
	mov.u64 	%rd321, %rd92;
	@%p173 bra 	$L__BB3_107;
	setp.lt.s64 	%p174, %rd320, %rd92;
	selp.f32 	%f214, %f213, %f88, %p174;
	min.s64 	%rd321, %rd320, %rd92;
$L__BB3_107:
	setp.lt.s32 	%p175, %r37, 225;
	mov.f32 	%f247, %f214;
	mov.u64 	%rd355, %rd321;
	@%p175 bra 	$L__BB3_203;
	ld.shared.f32 	%f91, [_ZN6thrust24THRUST_300001_SM_1000_NS8cuda_cub4core6detail5shmemE+120];
	ld.shared.u64 	%rd95, [_ZN6thrust24THRUST_300001_SM_1000_NS8cuda_cub4core6detail5shmemE+128];
	setp.lt.f32 	%p176, %f214, %f91;
	mov.f32 	%f247, %f214;
	mov.u64 	%rd355, %rd321;
	@%p176 bra 	$L__BB3_203;
	setp.lt.f32 	%p177, %f91, %f214;
	mov.f32 	%f247, %f91;
	mov.u64 	%rd355, %rd95;
	@%p177 bra 	$L__BB3_203;
	setp.lt.s64 	%p178, %rd321, %rd95;
	selp.f32 	%f247, %f214, %f91, %p178;
	min.s64 	%rd355, %rd321, %rd95;
	bra.uni 	$L__BB3_203;
$L__BB3_111:
	mov.u32 	%r16, %tid.x;
	mul.wide.u32 	%rd208, %r16, 16;
	add.s64 	%rd189, %rd186, %rd208;
	// begin inline asm
	ld.global.nc.u64 %rd188, [%rd189];
	// end inline asm
	mov.b64 	{%r38, %r39}, %rd188;
	mov.b32 	%f93, %r38;
	add.s64 	%rd191, %rd189, 8;
	// begin inline asm
	ld.global.nc.u64 %rd190, [%rd191];
	// end inline asm
	add.s64 	%rd193, %rd189, 4096;
	// begin inline asm
	ld.global.nc.u64 %rd192, [%rd193];
	// end inline asm
	mov.b64 	{%r40, %r41}, %rd192;
	mov.b32 	%f94, %r40;
	add.s64 	%rd195, %rd189, 4104;
	// begin inline asm
	ld.global.nc.u64 %rd194, [%rd195];
	// end inline asm
	add.s64 	%rd197, %rd189, 8192;
	// begin inline asm
	ld.global.nc.u64 %rd196, [%rd197];
	// end inline asm
	mov.b64 	{%r42, %r43}, %rd196;
	mov.b32 	%f95, %r42;
	add.s64 	%rd199, %rd189, 8200;
	// begin inline asm
	ld.global.nc.u64 %rd198, [%rd199];
	// end inline asm
	add.s64 	%rd201, %rd189, 12288;
	// begin inline asm
	ld.global.nc.u64 %rd200, [%rd201];
	// end inline asm
	mov.b64 	{%r44, %r45}, %rd200;
	mov.b32 	%f96, %r44;
	add.s64 	%rd203, %rd189, 12296;
	// begin inline asm
	ld.global.nc.u64 %rd202, [%rd203];
	// end inline asm
	add.s64 	%rd205, %rd189, 16384;
	// begin inline asm
	ld.global.nc.u64 %rd204, [%rd205];
	// end inline asm
	mov.b64 	{%r46, %r47}, %rd204;
	mov.b32 	%f97, %r46;
	add.s64 	%rd207, %rd189, 16392;
	// begin inline asm
	ld.global.nc.u64 %rd206, [%rd207];
	// end inline asm
	setp.lt.f32 	%p3, %f93, %f94;
	mov.f32 	%f215, %f93;
	mov.u64 	%rd322, %rd190;
	@%p3 bra 	$L__BB3_114;
	setp.lt.f32 	%p4, %f94, %f93;
	mov.f32 	%f215, %f94;
	mov.u64 	%rd322, %rd194;
	@%p4 bra 	$L__BB3_114;
	setp.lt.s64 	%p5, %rd190, %rd194;
	selp.f32 	%f215, %f93, %f94, %p5;
	min.s64 	%rd322, %rd190, %rd194;
$L__BB3_114:
	setp.lt.f32 	%p6, %f215, %f95;
	mov.f32 	%f216, %f215;
	mov.u64 	%rd323, %rd322;
	@%p6 bra 	$L__BB3_117;
	setp.lt.f32 	%p7, %f95, %f215;
	mov.f32 	%f216, %f95;
	mov.u64 	%rd323, %rd198;
	@%p7 bra 	$L__BB3_117;
	setp.lt.s64 	%p8, %rd322, %rd198;
	selp.f32 	%f216, %f215, %f95, %p8;
	min.s64 	%rd323, %rd322, %rd198;
$L__BB3_117:
	setp.lt.f32 	%p9, %f216, %f96;
	mov.f32 	%f217, %f216;
	mov.u64 	%rd324, %rd323;
	@%p9 bra 	$L__BB3_120;
	setp.lt.f32 	%p10, %f96, %f216;
	mov.f32 	%f217, %f96;
	mov.u64 	%rd324, %rd202;
	@%p10 bra 	$L__BB3_120;
	setp.lt.s64 	%p11, %rd323, %rd202;
	selp.f32 	%f217, %f216, %f96, %p11;
	min.s64 	%rd324, %rd323, %rd202;
$L__BB3_120:
	setp.lt.f32 	%p12, %f217, %f97;
	mov.f32 	%f234, %f217;
	mov.u64 	%rd342, %rd324;
	@%p12 bra 	$L__BB3_123;
	setp.lt.f32 	%p13, %f97, %f217;
	mov.f32 	%f234, %f97;
	mov.u64 	%rd342, %rd206;
	@%p13 bra 	$L__BB3_123;
	setp.lt.s64 	%p14, %rd324, %rd206;
	selp.f32 	%f234, %f217, %f97, %p14;
	min.s64 	%rd342, %rd324, %rd206;
$L__BB3_123:
	setp.lt.u32 	%p15, %r37, 2560;
	mov.b32 	%r425, 1280;
	@%p15 bra 	$L__BB3_141;
	mov.b32 	%r425, 1280;
$L__BB3_125:
	mov.u32 	%r17, %r425;
	add.s32 	%r50, %r17, %r16;
	mul.wide.u32 	%rd229, %r50, 16;
	add.s64 	%rd210, %rd186, %rd229;
	// begin inline asm
	ld.global.nc.u64 %rd209, [%rd210];
	// end inline asm
	mov.b64 	{%r51, %r52}, %rd209;
	mov.b32 	%f107, %r51;
	add.s64 	%rd212, %rd210, 8;
	// begin inline asm
	ld.global.nc.u64 %rd211, [%rd212];
	// end inline asm
	add.s64 	%rd214, %rd210, 4096;
	// begin inline asm
	ld.global.nc.u64 %rd213, [%rd214];
	// end inline asm
	mov.b64 	{%r53, %r54}, %rd213;
	mov.b32 	%f108, %r53;
	add.s64 	%rd216, %rd210, 4104;
	// begin inline asm
	ld.global.nc.u64 %rd215, [%rd216];
	// end inline asm
	add.s64 	%rd218, %rd210, 8192;
	// begin inline asm
	ld.global.nc.u64 %rd217, [%rd218];
	// end inline asm
	mov.b64 	{%r55, %r56}, %rd217;
	mov.b32 	%f109, %r55;
	add.s64 	%rd220, %rd210, 8200;
	// begin inline asm
	ld.global.nc.u64 %rd219, [%rd220];
	// end inline asm
	add.s64 	%rd222, %rd210, 12288;
	// begin inline asm
	ld.global.nc.u64 %rd221, [%rd222];
	// end inline asm
	mov.b64 	{%r57, %r58}, %rd221;
	mov.b32 	%f110, %r57;
	add.s64 	%rd224, %rd210, 12296;
	// begin inline asm
	ld.global.nc.u64 %rd223, [%rd224];
	// end inline asm
	add.s64 	%rd226, %rd210, 16384;
	// begin inline asm
	ld.global.nc.u64 %rd225, [%rd226];
	// end inline asm
	mov.b64 	{%r59, %r60}, %rd225;
	mov.b32 	%f111, %r59;
	add.s64 	%rd228, %rd210, 16392;
	// begin inline asm
	ld.global.nc.u64 %rd227, [%rd228];
	// end inline asm
	setp.lt.f32 	%p16, %f234, %f107;
	mov.f32 	%f220, %f234;
	mov.u64 	%rd327, %rd342;
	@%p16 bra 	$L__BB3_128;
	setp.lt.f32 	%p17, %f107, %f234;
	mov.f32 	%f220, %f107;
	mov.u64 	%rd327, %rd211;
	@%p17 bra 	$L__BB3_128;
	setp.lt.s64 	%p18, %rd342, %rd211;
	selp.f32 	%f220, %f234, %f107, %p18;
	min.s64 	%rd327, %rd342, %rd211;
$L__BB3_128:
	setp.lt.f32 	%p19, %f220, %f108;
	mov.f32 	%f221, %f220;
	mov.u64 	%rd328, %rd327;
	@%p19 bra 	$L__BB3_131;
	setp.lt.f32 	%p20, %f108, %f220;
	mov.f32 	%f221, %f108;
	mov.u64 	%rd328, %rd215;
	@%p20 bra 	$L__BB3_131;
	setp.lt.s64 	%p21, %rd327, %rd215;
	selp.f32 	%f221, %f220, %f108, %p21;
	min.s64 	%rd328, %rd327, %rd215;
$L__BB3_131:
	setp.lt.f32 	%p22, %f221, %f109;
	mov.f32 	%f222, %f221;
	mov.u64 	%rd329, %rd328;
	@%p22 bra 	$L__BB3_134;
	setp.lt.f32 	%p23, %f109, %f221;
	mov.f32 	%f222, %f109;
	mov.u64 	%rd329, %rd219;
	@%p23 bra 	$L__BB3_134;
	setp.lt.s64 	%p24, %rd328, %rd219;
	selp.f32 	%f222, %f221, %f109, %p24;
	min.s64 	%rd329, %rd328, %rd219;
$L__BB3_134:
	setp.lt.f32 	%p25, %f222, %f110;
	mov.f32 	%f223, %f222;
	mov.u64 	%rd330, %rd329;
	@%p25 bra 	$L__BB3_137;
	setp.lt.f32 	%p26, %f110, %f222;
	mov.f32 	%f223, %f110;
	mov.u64 	%rd330, %rd223;
	@%p26 bra 	$L__BB3_137;
	setp.lt.s64 	%p27, %rd329, %rd223;
	selp.f32 	%f223, %f222, %f110, %p27;
	min.s64 	%rd330, %rd329, %rd223;
$L__BB3_137:
	setp.lt.f32 	%p28, %f223, %f111;
	mov.f32 	%f234, %f223;
	mov.u64 	%rd342, %rd330;
	@%p28 bra 	$L__BB3_140;
	setp.lt.f32 	%p29, %f111, %f223;
	mov.f32 	%f234, %f111;
	mov.u64 	%rd342, %rd227;
	@%p29 bra 	$L__BB3_140;
	setp.lt.s64 	%p30, %rd330, %rd227;
	selp.f32 	%f234, %f223, %f111, %p30;
	min.s64 	%rd342, %rd330, %rd227;
$L__BB3_140:
	add.s32 	%r425, %r17, 1280;
	add.s32 	%r61, %r17, 2560;
	setp.le.s32 	%p31, %r61, %r37;
	@%p31 bra 	$L__BB3_125;
$L__BB3_141:
	setp.le.s32 	%p32, %r37, %r425;
	@%p32 bra 	$L__BB3_164;
	sub.s32 	%r20, %r37, %r425;
	setp.ge.s32 	%p33, %r16, %r20;
	@%p33 bra 	$L__BB3_164;
	not.b32 	%r62, %r16;
	add.s32 	%r63, %r37, %r62;
	sub.s32 	%r21, %r63, %r425;
	and.b32  	%r64, %r21, 768;
	setp.eq.s32 	%p34, %r64, 768;
	mov.u32 	%r429, %r16;
	@%p34 bra 	$L__BB3_149;
	add.s32 	%r427, %r16, %r425;
	shr.u32 	%r65, %r21, 8;
	add.s32 	%r66, %r65, 1;
	and.b32  	%r67, %r66, 3;
	neg.s32 	%r426, %r67;
	mov.u32 	%r429, %r16;
$L__BB3_145:
	.pragma "nounroll";
	mov.u64 	%rd127, %rd342;
	mov.f32 	%f123, %f234;
	mul.wide.u32 	%rd235, %r427, 16;
	add.s64 	%rd232, %rd186, %rd235;
	// begin inline asm
	ld.global.nc.u64 %rd231, [%rd232];
	// end inline asm
	mov.b64 	{%r68, %r69}, %rd231;
	mov.b32 	%f124, %r68;
	add.s64 	%rd234, %rd232, 8;
	// begin inline asm
	ld.global.nc.u64 %rd233, [%rd234];
	// end inline asm
	setp.lt.f32 	%p35, %f123, %f124;
	@%p35 bra 	$L__BB3_148;
	setp.lt.f32 	%p36, %f124, %f123;
	mov.f32 	%f234, %f124;
	mov.u64 	%rd342, %rd233;
	@%p36 bra 	$L__BB3_148;
	setp.lt.s64 	%p37, %rd127, %rd233;
	selp.f32 	%f234, %f123, %f124, %p37;
	min.s64 	%rd342, %rd127, %rd233;
$L__BB3_148:
	add.s32 	%r429, %r429, 256;
	add.s32 	%r427, %r427, 256;
	add.s32 	%r426, %r426, 1;
	setp.ne.s32 	%p38, %r426, 0;
	@%p38 bra 	$L__BB3_145;
$L__BB3_149:
	setp.lt.u32 	%p39, %r21, 768;
	@%p39 bra 	$L__BB3_164;
	cvt.u64.u32 	%rd236, %r429;
	cvt.u64.u32 	%rd237, %r425;
	add.s64 	%rd238, %rd236, %rd237;
	shl.b64 	%rd239, %rd238, 4;
	add.s64 	%rd240, %rd239, %rd186;
	add.s64 	%rd337, %rd240, 12296;
	add.s32 	%r430, %r429, %r425;
$L__BB3_151:
	mul.wide.u32 	%rd245, %r430, 16;
	add.s64 	%rd242, %rd186, %rd245;
	// begin inline asm
	ld.global.nc.u64 %rd241, [%rd242];
	// end inline asm
	mov.b64 	{%r70, %r71}, %rd241;
	mov.b32 	%f130, %r70;
	add.s64 	%rd244, %rd242, 8;
	// begin inline asm
	ld.global.nc.u64 %rd243, [%rd244];
	// end inline asm
	setp.lt.f32 	%p40, %f234, %f130;
	mov.f32 	%f231, %f234;
	mov.u64 	%rd339, %rd342;
	@%p40 bra 	$L__BB3_154;
	setp.lt.f32 	%p41, %f130, %f234;
	mov.f32 	%f231, %f130;
	mov.u64 	%rd339, %rd243;
	@%p41 bra 	$L__BB3_154;
	setp.lt.s64 	%p42, %rd342, %rd243;
	selp.f32 	%f231, %f234, %f130, %p42;
	min.s64 	%rd339, %rd342, %rd243;
$L__BB3_154:
	add.s64 	%rd247, %rd337, -8200;
	// begin inline asm
	ld.global.nc.u64 %rd246, [%rd247];
	// end inline asm
	mov.b64 	{%r72, %r73}, %rd246;
	mov.b32 	%f133, %r72;
	add.s64 	%rd249, %rd337, -8192;
	// begin inline asm
	ld.global.nc.u64 %rd248, [%rd249];
	// end inline asm
	setp.lt.f32 	%p43, %f231, %f133;
	mov.f32 	%f232, %f231;
	mov.u64 	%rd340, %rd339;
	@%p43 bra 	$L__BB3_157;
	setp.lt.f32 	%p44, %f133, %f231;
	mov.f32 	%f232, %f133;
	mov.u64 	%rd340, %rd248;
	@%p44 bra 	$L__BB3_157;
	setp.lt.s64 	%p45, %rd339, %rd248;
	selp.f32 	%f232, %f231, %f133, %p45;
	min.s64 	%rd340, %rd339, %rd248;
$L__BB3_157:
	add.s64 	%rd251, %rd337, -4104;
	// begin inline asm
	ld.global.nc.u64 %rd250, [%rd251];
	// end inline asm
	mov.b64 	{%r74, %r75}, %rd250;
	mov.b32 	%f136, %r74;
	add.s64 	%rd253, %rd337, -4096;
	// begin inline asm
	ld.global.nc.u64 %rd252, [%rd253];
	// end inline asm
	setp.lt.f32 	%p46, %f232, %f136;
	mov.f32 	%f233, %f232;
	mov.u64 	%rd341, %rd340;
	@%p46 bra 	$L__BB3_160;
	setp.lt.f32 	%p47, %f136, %f232;
	mov.f32 	%f233, %f136;
	mov.u64 	%rd341, %rd252;
	@%p47 bra 	$L__BB3_160;
	setp.lt.s64 	%p48, %rd340, %rd252;
	selp.f32 	%f233, %f232, %f136, %p48;
	min.s64 	%rd341, %rd340, %rd252;
$L__BB3_160:
	add.s64 	%rd255, %rd337, -8;
	// begin inline asm
	ld.global.nc.u64 %rd254, [%rd255];
	// end inline asm
	mov.b64 	{%r76, %r77}, %rd254;
	mov.b32 	%f139, %r76;
	// begin inline asm
	ld.global.nc.u64 %rd256, [%rd337];
	// end inline asm
	setp.lt.f32 	%p49, %f233, %f139;
	mov.f32 	%f234, %f233;
	mov.u64 	%rd342, %rd341;
	@%p49 bra 	$L__BB3_163;
	setp.lt.f32 	%p50, %f139, %f233;
	mov.f32 	%f234, %f139;
	mov.u64 	%rd342, %rd256;
	@%p50 bra 	$L__BB3_163;
	setp.lt.s64 	%p51, %rd341, %rd256;
	selp.f32 	%f234, %f233, %f139, %p51;
	min.s64 	%rd342, %rd341, %rd256;
$L__BB3_163:
	add.s32 	%r429, %r429, 1024;
	add.s64 	%rd337, %rd337, 16384;
	add.s32 	%r430, %r430, 1024;
	setp.lt.s32 	%p52, %r429, %r20;
	@%p52 bra 	$L__BB3_151;
$L__BB3_164:
	// begin inline asm
	mov.u32 %r78, %laneid;
	// end inline asm
	mov.b32 	%r80, %f234;
	mov.b32 	%r96, 1;
	mov.b32 	%r97, 31;
	mov.b32 	%r98, -1;
	// begin inline asm
	shfl.sync.down.b32 %r79, %r80, %r96, %r97, %r98;
	// end inline asm
	mov.b32 	%f143, %r79;
	// begin inline asm
	shfl.sync.down.b32 %r84, %r85, %r96, %r97, %r98;
	// end inline asm
	mov.b64 	{%r90, %r95}, %rd342;
	// begin inline asm
	shfl.sync.down.b32 %r89, %r90, %r96, %r97, %r98;
	// end inline asm
	// begin inline asm
	shfl.sync.down.b32 %r94, %r95, %r96, %r97, %r98;
	// end inline asm
	mov.b64 	%rd150, {%r89, %r94};
	setp.gt.s32 	%p53, %r78, 30;
	setp.lt.f32 	%p54, %f234, %f143;
	or.pred  	%p55, %p53, %p54;
	mov.f32 	%f236, %f234;
	mov.u64 	%rd344, %rd342;
	@%p55 bra 	$L__BB3_167;
	setp.gt.f32 	%p56, %f234, %f143;
	mov.f32 	%f236, %f143;
	mov.u64 	%rd344, %rd150;
	@%p56 bra 	$L__BB3_167;
	setp.lt.s64 	%p57, %rd342, %rd150;
	selp.f32 	%f236, %f234, %f143, %p57;
	min.s64 	%rd344, %rd342, %rd150;
$L__BB3_167:
	mov.b32 	%r100, %f236;
	mov.b32 	%r116, 2;
	mov.b32 	%r117, 31;
	mov.b32 	%r118, -1;
	// begin inline asm
	shfl.sync.down.b32 %r99, %r100, %r116, %r117, %r118;
	// end inline asm
	mov.b32 	%f146, %r99;
	// begin inline asm
	shfl.sync.down.b32 %r104, %r105, %r116, %r117, %r118;
	// end inline asm
	mov.b64 	{%r110, %r115}, %rd344;
	// begin inline asm
	shfl.sync.down.b32 %r109, %r110, %r116, %r117, %r118;
	// end inline asm
	// begin inline asm
	shfl.sync.down.b32 %r114, %r115, %r116, %r117, %r118;
	// end inline asm
	mov.b64 	%rd153, {%r109, %r114};
	setp.gt.s32 	%p58, %r78, 29;
	setp.lt.f32 	%p59, %f236, %f146;
	or.pred  	%p60, %p58, %p59;
	mov.f32 	%f237, %f236;
	mov.u64 	%rd345, %rd344;
	@%p60 bra 	$L__BB3_170;
	setp.gt.f32 	%p61, %f236, %f146;
	mov.f32 	%f237, %f146;
	mov.u64 	%rd345, %rd153;
	@%p61 bra 	$L__BB3_170;
	setp.lt.s64 	%p62, %rd344, %rd153;
	selp.f32 	%f237, %f236, %f146, %p62;
	min.s64 	%rd345, %rd344, %rd153;
$L__BB3_170:
	mov.b32 	%r120, %f237;
	mov.b32 	%r136, 4;
	mov.b32 	%r137, 31;
	mov.b32 	%r138, -1;
	// begin inline asm
	shfl.sync.down.b32 %r119, %r120, %r136, %r137, %r138;
	// end inline asm
	mov.b32 	%f149, %r119;
	// begin inline asm
	shfl.sync.down.b32 %r124, %r125, %r136, %r137, %r138;
	// end inline asm
	mov.b64 	{%r130, %r135}, %rd345;
	// begin inline asm
	shfl.sync.down.b32 %r129, %r130, %r136, %r137, %r138;
	// end inline asm
	// begin inline asm
	shfl.sync.down.b32 %r134, %r135, %r136, %r137, %r138;
	// end inline asm
	mov.b64 	%rd156, {%r129, %r134};
	setp.gt.s32 	%p63, %r78, 27;
	setp.lt.f32 	%p64, %f237, %f149;
	or.pred  	%p65, %p63, %p64;
	mov.f32 	%f238, %f237;
	mov.u64 	%rd346, %rd345;
	@%p65 bra 	$L__BB3_173;
	setp.gt.f32 	%p66, %f237, %f149;
	mov.f32 	%f238, %f149;
	mov.u64 	%rd346, %rd156;
	@%p66 bra 	$L__BB3_173;
	setp.lt.s64 	%p67, %rd345, %rd156;
	selp.f32 	%f238, %f237, %f149, %p67;
	min.s64 	%rd346, %rd345, %rd156;
$L__BB3_173:
	mov.b32 	%r140, %f238;
	mov.b32 	%r156, 8;
	mov.b32 	%r157, 31;
	mov.b32 	%r158, -1;
	// begin inline asm
	shfl.sync.down.b32 %r139, %r140, %r156, %r157, %r158;
	// end inline asm
	mov.b32 	%f152, %r139;
	// begin inline asm
	shfl.sync.down.b32 %r144, %r145, %r156, %r157, %r158;
	// end inline asm
	mov.b64 	{%r150, %r155}, %rd346;
	// begin inline asm
	shfl.sync.down.b32 %r149, %r150, %r156, %r157, %r158;
	// end inline asm
	// begin inline asm
	shfl.sync.down.b32 %r154, %r155, %r156, %r157, %r158;
	// end inline asm
	mov.b64 	%rd159, {%r149, %r154};
	setp.gt.s32 	%p68, %r78, 23;
	setp.lt.f32 	%p69, %f238, %f152;
	or.pred  	%p70, %p68, %p69;
	mov.f32 	%f239, %f238;
	mov.u64 	%rd347, %rd346;
	@%p70 bra 	$L__BB3_176;
	setp.gt.f32 	%p71, %f238, %f152;
	mov.f32 	%f239, %f152;
	mov.u64 	%rd347, %rd159;
	@%p71 bra 	$L__BB3_176;
	setp.lt.s64 	%p72, %rd346, %rd159;
	selp.f32 	%f239, %f238, %f152, %p72;
	min.s64 	%rd347, %rd346, %rd159;
$L__BB3_176:
	mov.b32 	%r160, %f239;
	mov.b32 	%r176, 16;
	mov.b32 	%r177, 31;
	mov.b32 	%r178, -1;
	// begin inline asm
	shfl.sync.down.b32 %r159, %r160, %r176, %r177, %r178;
	// end inline asm
	mov.b32 	%f155, %r159;
	// begin inline asm
	shfl.sync.down.b32 %r164, %r165, %r176, %r177, %r178;
	// end inline asm
	mov.b64 	{%r170, %r175}, %rd347;
	// begin inline asm
	shfl.sync.down.b32 %r169, %r170, %r176, %r177, %r178;
	// end inline asm
	// begin inline asm
	shfl.sync.down.b32 %r174, %r175, %r176, %r177, %r178;
	// end inline asm
	mov.b64 	%rd162, {%r169, %r174};
	setp.gt.s32 	%p73, %r78, 15;
	setp.lt.f32 	%p74, %f239, %f155;
	or.pred  	%p75, %p73, %p74;
	mov.f32 	%f247, %f239;
	mov.u64 	%rd355, %rd347;
	@%p75 bra 	$L__BB3_179;
	setp.gt.f32 	%p76, %f239, %f155;
	mov.f32 	%f247, %f155;
	mov.u64 	%rd355, %rd162;
	@%p76 bra 	$L__BB3_179;
	setp.lt.s64 	%p77, %rd347, %rd162;
	selp.f32 	%f247, %f239, %f155, %p77;
	min.s64 	%rd355, %rd347, %rd162;
$L__BB3_179:
	setp.ne.s32 	%p78, %r78, 0;
	@%p78 bra 	$L__BB3_181;
	shr.u32 	%r179, %r16, 1;
	and.b32  	%r180, %r179, 496;
	mov.u32 	%r181, _ZN6thrust24THRUST_300001_SM_1000_NS8cuda_cub4core6detail5shmemE;
	add.s32 	%r182, %r181, %r180;
	st.shared.f32 	[%r182+8], %f247;
	st.shared.u64 	[%r182+16], %rd355;
$L__BB3_181:
	bar.sync 	0;
	setp.ne.s32 	%p79, %r16, 0;
	@%p79 bra 	$L__BB3_203;
	ld.shared.f32 	%f158, [_ZN6thrust24THRUST_300001_SM_1000_NS8cuda_cub4core6detail5shmemE+24];
	ld.shared.u64 	%rd165, [_ZN6thrust24THRUST_300001_SM_1000_NS8cuda_cub4core6detail5shmemE+32];
	setp.lt.f32 	%p80, %f247, %f158;
	mov.f32 	%f241, %f247;
	mov.u64 	%rd349, %rd355;
	@%p80 bra 	$L__BB3_185;
	setp.lt.f32 	%p81, %f158, %f247;
	mov.f32 	%f241, %f158;
	mov.u64 	%rd349, %rd165;
	@%p81 bra 	$L__BB3_185;
	setp.lt.s64 	%p82, %rd355, %rd165;
	selp.f32 	%f241, %f247, %f158, %p82;
	min.s64 	%rd349, %rd355, %rd165;
$L__BB3_185:
	ld.shared.f32 	%f161, [_ZN6thrust24THRUST_300001_SM_1000_NS8cuda_cub4core6detail5shmemE+40];
	ld.shared.u64 	%rd168, [_ZN6thrust24THRUST_300001_SM_1000_NS8cuda_cub4core6detail5shmemE+48];
	setp.lt.f32 	%p83, %f241, %f161;
	mov.f32 	%f242, %f241;
	mov.u64 	%rd350, %rd349;
	@%p83 bra 	$L__BB3_188;
	setp.lt.f32 	%p84, %f161, %f241;
	mov.f32 	%f242, %f161;
	mov.u64 	%rd350, %rd168;
	@%p84 bra 	$L__BB3_188;
	setp.lt.s64 	%p85, %rd349, %rd168;
	selp.f32 	%f242, %f241, %f161, %p85;
	min.s64 	%rd350, %rd349, %rd168;
$L__BB3_188:
	ld.shared.f32 	%f164, [_ZN6thrust24THRUST_300001_SM_1000_NS8cuda_cub4core6detail5shmemE+56];
	ld.shared.u64 	%rd171, [_ZN6thrust24THRUST_300001_SM_1000_NS8cuda_cub4core6detail5shmemE+64];
	setp.lt.f32 	%p86, %f242, %f164;
	mov.f32 	%f243, %f242;
	mov.u64 	%rd351, %rd350;
	@%p86 bra 	$L__BB3_191;
	setp.lt.f32 	%p87, %f164, %f242;
	mov.f32 	%f243, %f164;
	mov.u64 	%rd351, %rd171;
	@%p87 bra 	$L__BB3_191;
	setp.lt.s64 	%p88, %rd350, %rd171;
	selp.f32 	%f243, %f242, %f164, %p88;
	min.s64 	%rd351, %rd350, %rd171;
$L__BB3_191:
	ld.shared.f32 	%f167, [_ZN6thrust24THRUST_300001_SM_1000_NS8cuda_cub4core6detail5shmemE+72];
	ld.shared.u64 	%rd174, [_ZN6thrust24THRUST_300001_SM_1000_NS8cuda_cub4core6detail5shmemE+80];
	setp.lt.f32 	%p89, %f243, %f167;
	mov.f32 	%f244, %f243;
	mov.u64 	%rd352, %rd351;
	@%p89 bra 	$L__BB3_194;
	setp.lt.f32 	%p90, %f167, %f243;
	mov.f32 	%f244, %f167;
	mov.u64 	%rd352, %rd174;
	@%p90 bra 	$L__BB3_194;
	setp.lt.s64 	%p91, %rd351, %rd174;
	selp.f32 	%f244, %f243, %f167, %p91;
	min.s64 	%rd352, %rd351, %rd174;
$L__BB3_194:
	ld.shared.f32 	%f170, [_ZN6thrust24THRUST_300001_SM_1000_NS8cuda_cub4core6detail5shmemE+88];
	ld.shared.u64 	%rd177, [_ZN6thrust24THRUST_300001_SM_1000_NS8cuda_cub4core6detail5shmemE+96];
	setp.lt.f32 	%p92, %f244, %f170;
	mov.f32 	%f245, %f244;
	mov.u64 	%rd353, %rd352;
	@%p92 bra 	$L__BB3_197;
	setp.lt.f32 	%p93, %f170, %f244;
	mov.f32 	%f245, %f170;
	mov.u64 	%rd353, %rd177;
	@%p93 bra 	$L__BB3_197;
	setp.lt.s64 	%p94, %rd352, %rd177;
	selp.f32 	%f245, %f244, %f170, %p94;
	min.s64 	%rd353, %rd352, %rd177;
$L__BB3_197:
	ld.shared.f32 	%f173, [_ZN6thrust24THRUST_300001_SM_1000_NS8cuda_cub4core6detail5shmemE+104];
	ld.shared.u64 	%rd180, [_ZN6thrust24THRUST_300001_SM_1000_NS8cuda_cub4core6detail5shmemE+112];
	setp.lt.f32 	%p95, %f245, %f173;
	mov.f32 	%f246, %f245;
	mov.u64 	%rd354, %rd353;
	@%p95 bra 	$L__BB3_200;
	setp.lt.f32 	%p96, %f173, %f245;
	mov.f32 	%f246, %f173;
	mov.u64 	%rd354, %rd180;
	@%p96 bra 	$L__BB3_200;
	setp.lt.s64 	%p97, %rd353, %rd180;
	selp.f32 	%f246, %f245, %f173, %p97;
	min.s64 	%rd354, %rd353, %rd180;
$L__BB3_200:
	ld.shared.f32 	%f176, [_ZN6thrust24THRUST_300001_SM_1000_NS8cuda_cub4core6detail5shmemE+120];
	ld.shared.u64 	%rd183, [_ZN6thrust24THRUST_300001_SM_1000_NS8cuda_cub4core6detail5shmemE+128];
	setp.lt.f32 	%p98, %f246, %f176;
	mov.f32 	%f247, %f246;
	mov.u64 	%rd355, %rd354;
	@%p98 bra 	$L__BB3_203;
	setp.lt.f32 	%p99, %f176, %f246;
	mov.f32 	%f247, %f176;
	mov.u64 	%rd355, %rd183;
	@%p99 bra 	$L__BB3_203;
	setp.lt.s64 	%p100, %rd354, %rd183;
	selp.f32 	%f247, %f246, %f176, %p100;
	min.s64 	%rd355, %rd354, %rd183;
$L__BB3_203:
	mov.u32 	%r418, %tid.x;
	setp.ne.s32 	%p227, %r418, 0;
	@%p227 bra 	$L__BB3_205;
	cvta.to.global.u64 	%rd287, %rd187;
	st.global.f32 	[%rd287], %f247;
	st.global.u64 	[%rd287+8], %rd355;
$L__BB3_205:
	ret;

}
	// .globl	_ZN6thrust24THRUST_300001_SM_1000_NS8cuda_cub4core6detail13_kernel_agentINS1_8__reduce11ReduceAgentINS0_12zip_iteratorIN4cuda3std3__45tupleIJNS0_6detail15normal_iteratorINS0_10device_ptrIfEEEENS0_17counting_iteratorIlNS0_11use_defaultESI_SI_EEEEEEEPNSB_IJflEEESM_lNS1_9__extrema9arg_min_fIflNSA_4lessIfEEEEEEJSL_SN_lSS_EEEvDpT0_
.visible .entry _ZN6thrust24THRUST_300001_SM_1000_NS8cuda_cub4core6detail13_kernel_agentINS1_8__reduce11ReduceAgentINS0_12zip_iteratorIN4cuda3std3__45tupleIJNS0_6detail15normal_iteratorINS0_10device_ptrIfEEEENS0_17counting_iteratorIlNS0_11use_defaultESI_SI_EEEEEEEPNSB_IJflEEESM_lNS1_9__extrema9arg_min_fIflNSA_4lessIfEEEEEEJSL_SN_lSS_EEEvDpT0_(
	.param .align 8 .b8 _ZN6thrust24THRUST_300001_SM_1000_NS8cuda_cub4core6detail13_kernel_agentINS1_8__reduce11ReduceAgentINS0_12zip_iteratorIN4cuda3std3__45tupleIJNS0_6detail15normal_iteratorINS0_10device_ptrIfEEEENS0_17counting_iteratorIlNS0_11use_defaultESI_SI_EEEEEEEPNSB_IJflEEESM_lNS1_9__extrema9arg_min_fIflNSA_4lessIfEEEEEEJSL_SN_lSS_EEEvDpT0__param_0[16],
	.param .u64 .ptr .align 1 _ZN6thrust24THRUST_300001_SM_1000_NS8cuda_cub4core6detail13_kernel_agentINS1_8__reduce11ReduceAgentINS0_12zip_iteratorIN4cuda3std3__45tupleIJNS0_6detail15normal_iteratorINS0_10device_ptrIfEEEENS0_17counting_iteratorIlNS0_11use_defaultESI_SI_EEEEEEEPNSB_IJflEEESM_lNS1_9__extrema9arg_min_fIflNSA_4lessIfEEEEEEJSL_SN_lSS_EEEvDpT0__param_1,
	.param .u64 _ZN6thrust24THRUST_300001_SM_1000_NS8cuda_cub4core6detail13_kernel_agentINS1_8__reduce11ReduceAgentINS0_12zip_iteratorIN4cuda3std3__45tupleIJNS0_6detail15normal_iteratorINS0_10device_ptrIfEEEENS0_17counting_iteratorIlNS0_11use_defaultESI_SI_EEEEEEEPNSB_IJflEEESM_lNS1_9__extrema9arg_min_fIflNSA_4lessIfEEEEEEJSL_SN_lSS_EEEvDpT0__param_2,
	.param .align 1 .b8 _ZN6thrust24THRUST_300001_SM_1000_NS8cuda_cub4core6detail13_kernel_agentINS1_8__reduce11ReduceAgentINS0_12zip_iteratorIN4cuda3std3__45tupleIJNS0_6detail15normal_iteratorINS0_10device_ptrIfEEEENS0_17counting_iteratorIlNS0_11use_defaultESI_SI_EEEEEEEPNSB_IJflEEESM_lNS1_9__extrema9arg_min_fIflNSA_4lessIfEEEEEEJSL_SN_lSS_EEEvDpT0__param_3[1]
)
.maxntid 256
{
	.reg .pred 	%p<223>;
	.reg .b32 	%r<391>;
	.reg .b32 	%f<243>;
	.reg .b64 	%rd<308>;

	ld.param.u64 	%rd195, [_ZN6thrust24THRUST_300001_SM_1000_NS8cuda_cub4core6detail13_kernel_agentINS1_8__reduce11ReduceAgentINS0_12zip_iteratorIN4cuda3std3__45tupleIJNS0_6detail15normal_iteratorINS0_10device_ptrIfEEEENS0_17counting_iteratorIlNS0_11use_defaultESI_SI_EEEEEEEPNSB_IJflEEESM_lNS1_9__extrema9arg_min_fIflNSA_4lessIfEEEEEEJSL_SN_lSS_EEEvDpT0__param_0+8];
	ld.param.u64 	%rd194, [_ZN6thrust24THRUST_300001_SM_1000_NS8cuda_cub4core6detail13_kernel_agentINS1_8__reduce11ReduceAgentINS0_12zip_iteratorIN4cuda3std3__45tupleIJNS0_6detail15normal_iteratorINS0_10device_ptrIfEEEENS0_17counting_iteratorIlNS0_11use_defaultESI_SI_EEEEEEEPNSB_IJflEEESM_lNS1_9__extrema9arg_min_fIflNSA_4lessIfEEEEEEJSL_SN_lSS_EEEvDpT0__param_0];
	ld.param.u64 	%rd197, [_ZN6thrust24THRUST_300001_SM_1000_NS8cuda_cub4core6detail13_kernel_agentINS1_8__reduce11ReduceAgentINS0_12zip_iteratorIN4cuda3std3__45tupleIJNS0_6detail15normal_iteratorINS0_10device_ptrIfEEEENS0_17counting_iteratorIlNS0_11use_defaultESI_SI_EEEEEEEPNSB_IJflEEESM_lNS1_9__extrema9arg_min_fIflNSA_4lessIfEEEEEEJSL_SN_lSS_EEEvDpT0__param_2];
	setp.eq.s64 	%p1, %rd197, 0;
	@%p1 bra 	$L__BB4_200;
	cvta.to.global.u64 	%rd1, %rd194;
	setp.gt.s64 	%p2, %rd197, 1279;
	@%p2 bra 	$L__BB4_112;
	cvt.u32.u64 	%r1, %rd197;
	mov.u32 	%r2, %tid.x;
	setp.ge.s32 	%p96, %r2, %r1;
	mov.f32 	%f188, 0f00000000;
	mov.b64 	%rd249, 0;
	mov.u32 	%r385, %r2;
	@%p96 bra 	$L__BB4_4;
	cvt.u64.u32 	%rd225, %r2;
	mul.wide.u32 	%rd226, %r2, 4;
	add.s64 	%rd227, %rd1, %rd226;
	add.s64 	%rd249, %rd195, %rd225;
	ld.global.f32 	%f188, [%rd227];
	add.s32 	%r385, %r2, 256;
$L__BB4_4:
	setp.ge.s32 	%p97, %r385, %r1;
	@%p97 bra 	$L__BB4_26;
	not.b32 	%r154, %r385;
	add.s32 	%r5, %r154, %r1;
	and.b32  	%r155, %r5, 768;
	setp.eq.s32 	%p98, %r155, 768;
	@%p98 bra 	$L__BB4_11;
	cvt.u64.u32 	%rd229, %r385;
	add.s64 	%rd240, %rd195, %rd229;
	mul.wide.u32 	%rd230, %r385, 4;
	add.s64 	%rd239, %rd1, %rd230;
	shr.u32 	%r156, %r5, 8;
	add.s32 	%r157, %r156, 1;
	and.b32  	%r158, %r157, 3;
	neg.s32 	%r383, %r158;
$L__BB4_7:
	.pragma "nounroll";
	mov.u64 	%rd9, %rd249;
	mov.f32 	%f3, %f188;
	ld.global.f32 	%f4, [%rd239];
	setp.lt.f32 	%p99, %f3, %f4;
	@%p99 bra 	$L__BB4_10;
	setp.lt.f32 	%p100, %f4, %f3;
	mov.u64 	%rd249, %rd240;
	mov.f32 	%f188, %f4;
	@%p100 bra 	$L__BB4_10;
	setp.lt.s64 	%p101, %rd9, %rd240;
	min.s64 	%rd249, %rd9, %rd240;
	selp.f32 	%f188, %f3, %f4, %p101;
$L__BB4_10:
	add.s32 	%r385, %r385, 256;
	add.s64 	%rd240, %rd240, 256;
	add.s64 	%rd239, %rd239, 1024;
	add.s32 	%r383, %r383, 1;
	setp.ne.s32 	%p102, %r383, 0;
	@%p102 bra 	$L__BB4_7;
$L__BB4_11:
	setp.lt.u32 	%p103, %r5, 768;
	@%p103 bra 	$L__BB4_26;
	add.s32 	%r386, %r385, 512;
$L__BB4_13:
	mov.u32 	%r13, %r386;
	add.s32 	%r159, %r13, -512;
	cvt.s64.s32 	%rd231, %r159;
	mul.wide.s32 	%rd232, %r159, 4;
	add.s64 	%rd17, %rd1, %rd232;
	add.s64 	%rd18, %rd195, %rd231;
	ld.global.f32 	%f10, [%rd17];
	setp.lt.f32 	%p104, %f188, %f10;
	mov.u64 	%rd246, %rd249;
	mov.f32 	%f185, %f188;
	@%p104 bra 	$L__BB4_16;
	setp.lt.f32 	%p105, %f10, %f188;
	mov.u64 	%rd246, %rd18;
	mov.f32 	%f185, %f10;
	@%p105 bra 	$L__BB4_16;
	setp.lt.s64 	%p106, %rd249, %rd18;
	min.s64 	%rd246, %rd249, %rd18;
	selp.f32 	%f185, %f188, %f10, %p106;
$L__BB4_16:
	add.s32 	%r160, %r13, -256;
	cvt.s64.s32 	%rd233, %r160;
	add.s64 	%rd21, %rd195, %rd233;
	ld.global.f32 	%f13, [%rd17+1024];
	setp.lt.f32 	%p107, %f185, %f13;
	mov.u64 	%rd247, %rd246;
	mov.f32 	%f186, %f185;
	@%p107 bra 	$L__BB4_19;
	setp.lt.f32 	%p108, %f13, %f185;
	mov.u64 	%rd247, %rd21;
	mov.f32 	%f186, %f13;
	@%p108 bra 	$L__BB4_19;
	setp.lt.s64 	%p109, %rd246, %rd21;
	min.s64 	%rd247, %rd246, %rd21;
	selp.f32 	%f186, %f185, %f13, %p109;
$L__BB4_19:
	cvt.s64.s32 	%rd234, %r13;
	add.s64 	%rd24, %rd195, %rd234;
	ld.global.f32 	%f16, [%rd17+2048];
	setp.lt.f32 	%p110, %f186, %f16;
	mov.u64 	%rd248, %rd247;
	mov.f32 	%f187, %f186;
	@%p110 bra 	$L__BB4_22;
	setp.lt.f32 	%p111, %f16, %f186;
	mov.u64 	%rd248, %rd24;
	mov.f32 	%f187, %f16;
	@%p111 bra 	$L__BB4_22;
	setp.lt.s64 	%p112, %rd247, %rd24;
	min.s64 	%rd248, %rd247, %rd24;
	selp.f32 	%f187, %f186, %f16, %p112;
$L__BB4_22:
	add.s32 	%r161, %r13, 256;
	cvt.s64.s32 	%rd235, %r161;
	add.s64 	%rd27, %rd195, %rd235;
	ld.global.f32 	%f19, [%rd17+3072];
	setp.lt.f32 	%p113, %f187, %f19;
	mov.u64 	%rd249, %rd248;
	mov.f32 	%f188, %f187;
	@%p113 bra 	$L__BB4_25;
	setp.lt.f32 	%p114, %f19, %f187;
	mov.u64 	%rd249, %rd27;
	mov.f32 	%f188, %f19;
	@%p114 bra 	$L__BB4_25;
	setp.lt.s64 	%p115, %rd248, %rd27;
	min.s64 	%rd249, %rd248, %rd27;
	selp.f32 	%f188, %f187, %f19, %p115;
$L__BB4_25:
	add.s32 	%r386, %r13, 1024;
	add.s32 	%r162, %r13, 512;
	setp.lt.s32 	%p116, %r162, %r1;
	@%p116 bra 	$L__BB4_13;
$L__BB4_26:
	setp.lt.s32 	%p117, %r1, 256;
	@%p117 bra 	$L__BB4_66;
	// begin inline asm
	mov.u32 %r276, %laneid;
	// end inline asm
	mov.b32 	%r278, %f188;
	mov.b32 	%r294, 1;
	mov.b32 	%r295, 31;
	mov.b32 	%r296, -1;
	// begin inline asm
	shfl.sync.down.b32 %r277, %r278, %r294, %r295, %r296;
	// end inline asm
	mov.b32 	%f23, %r277;
	// begin inline asm
	shfl.sync.down.b32 %r282, %r283, %r294, %r295, %r296;
	// end inline asm
	mov.b64 	{%r288, %r293}, %rd249;
	// begin inline asm
	shfl.sync.down.b32 %r287, %r288, %r294, %r295, %r296;
	// end inline asm
	// begin inline asm
	shfl.sync.down.b32 %r292, %r293, %r294, %r295, %r296;
	// end inline asm
	mov.b64 	%rd31, {%r287, %r292};
	setp.gt.s32 	%p174, %r276, 30;
	setp.lt.f32 	%p175, %f188, %f23;
	or.pred  	%p176, %p174, %p175;
	mov.u64 	%rd251, %rd249;
	mov.f32 	%f190, %f188;
	@%p176 bra 	$L__BB4_30;
	setp.gt.f32 	%p177, %f188, %f23;
	mov.u64 	%rd251, %rd31;
	mov.f32 	%f190, %f23;
	@%p177 bra 	$L__BB4_30;
	setp.lt.s64 	%p178, %rd249, %rd31;
	min.s64 	%rd251, %rd249, %rd31;
	selp.f32 	%f190, %f188, %f23, %p178;
$L__BB4_30:
	mov.b32 	%r298, %f190;
	mov.b32 	%r314, 2;
	mov.b32 	%r315, 31;
	mov.b32 	%r316, -1;
	// begin inline asm
	shfl.sync.down.b32 %r297, %r298, %r314, %r315, %r316;
	// end inline asm
	mov.b32 	%f26, %r297;
	// begin inline asm
	shfl.sync.down.b32 %r302, %r303, %r314, %r315, %r316;
	// end inline asm
	mov.b64 	{%r308, %r313}, %rd251;
	// begin inline asm
	shfl.sync.down.b32 %r307, %r308, %r314, %r315, %r316;
	// end inline asm
	// begin inline asm
	shfl.sync.down.b32 %r312, %r313, %r314, %r315, %r316;
	// end inline asm
	mov.b64 	%rd34, {%r307, %r312};
	setp.gt.s32 	%p179, %r276, 29;
	setp.lt.f32 	%p180, %f190, %f26;
	or.pred  	%p181, %p179, %p180;
	mov.u64 	%rd252, %rd251;
	mov.f32 	%f191, %f190;
	@%p181 bra 	$L__BB4_33;
	setp.gt.f32 	%p182, %f190, %f26;
	mov.u64 	%rd252, %rd34;
	mov.f32 	%f191, %f26;
	@%p182 bra 	$L__BB4_33;
	setp.lt.s64 	%p183, %rd251, %rd34;
	min.s64 	%rd252, %rd251, %rd34;
	selp.f32 	%f191, %f190, %f26, %p183;
$L__BB4_33:
	mov.b32 	%r318, %f191;
	mov.b32 	%r334, 4;
	mov.b32 	%r335, 31;
	mov.b32 	%r336, -1;
	// begin inline asm
	shfl.sync.down.b32 %r317, %r318, %r334, %r335, %r336;
	// end inline asm
	mov.b32 	%f29, %r317;
	// begin inline asm
	shfl.sync.down.b32 %r322, %r323, %r334, %r335, %r336;
	// end inline asm
	mov.b64 	{%r328, %r333}, %rd252;
	// begin inline asm
	shfl.sync.down.b32 %r327, %r328, %r334, %r335, %r336;
	// end inline asm
	// begin inline asm
	shfl.sync.down.b32 %r332, %r333, %r334, %r335, %r336;
	// end inline asm
	mov.b64 	%rd37, {%r327, %r332};
	setp.gt.s32 	%p184, %r276, 27;
	setp.lt.f32 	%p185, %f191, %f29;
	or.pred  	%p186, %p184, %p185;
	mov.u64 	%rd253, %rd252;
	mov.f32 	%f192, %f191;
	@%p186 bra 	$L__BB4_36;
	setp.gt.f32 	%p187, %f191, %f29;
	mov.u64 	%rd253, %rd37;
	mov.f32 	%f192, %f29;
	@%p187 bra 	$L__BB4_36;
	setp.lt.s64 	%p188, %rd252, %rd37;
	min.s64 	%rd253, %rd252, %rd37;
	selp.f32 	%f192, %f191, %f29, %p188;
$L__BB4_36:
	mov.b32 	%r338, %f192;
	mov.b32 	%r354, 8;
	mov.b32 	%r355, 31;
	mov.b32 	%r356, -1;
	// begin inline asm
	shfl.sync.down.b32 %r337, %r338, %r354, %r355, %r356;
	// end inline asm
	mov.b32 	%f32, %r337;
	// begin inline asm
	shfl.sync.down.b32 %r342, %r343, %r354, %r355, %r356;
	// end inline asm
	mov.b64 	{%r348, %r353}, %rd253;
	// begin inline asm
	shfl.sync.down.b32 %r347, %r348, %r354, %r355, %r356;
	// end inline asm
	// begin inline asm
	shfl.sync.down.b32 %r352, %r353, %r354, %r355, %r356;
	// end inline asm
	mov.b64 	%rd40, {%r347, %r352};
	setp.gt.s32 	%p189, %r276, 23;
	setp.lt.f32 	%p190, %f192, %f32;
	or.pred  	%p191, %p189, %p190;
	mov.u64 	%rd254, %rd253;
	mov.f32 	%f193, %f192;
	@%p191 bra 	$L__BB4_39;
	setp.gt.f32 	%p192, %f192, %f32;
	mov.u64 	%rd254, %rd40;
	mov.f32 	%f193, %f32;
	@%p192 bra 	$L__BB4_39;
	setp.lt.s64 	%p193, %rd253, %rd40;
	min.s64 	%rd254, %rd253, %rd40;
	selp.f32 	%f193, %f192, %f32, %p193;
$L__BB4_39:
	mov.b32 	%r358, %f193;
	mov.b32 	%r374, 16;
	mov.b32 	%r375, 31;
	mov.b32 	%r376, -1;
	// begin inline asm
	shfl.sync.down.b32 %r357, %r358, %r374, %r375, %r376;
	// end inline asm
	mov.b32 	%f35, %r357;
	// begin inline asm
	shfl.sync.down.b32 %r362, %r363, %r374, %r375, %r376;
	// end inline asm
	mov.b64 	{%r368, %r373}, %rd254;
	// begin inline asm
	shfl.sync.down.b32 %r367, %r368, %r374, %r375, %r376;
	// end inline asm
	// begin inline asm
	shfl.sync.down.b32 %r372, %r373, %r374, %r375, %r376;
	// end inline asm
	mov.b64 	%rd43, {%r367, %r372};
	setp.gt.s32 	%p194, %r276, 15;
	setp.lt.f32 	%p195, %f193, %f35;
	or.pred  	%p196, %p194, %p195;
	mov.u64 	%rd307, %rd254;
	mov.f32 	%f242, %f193;
	@%p196 bra 	$L__BB4_42;
	setp.gt.f32 	%p197, %f193, %f35;
	mov.u64 	%rd307, %rd43;
	mov.f32 	%f242, %f35;
	@%p197 bra 	$L__BB4_42;
	setp.lt.s64 	%p198, %rd254, %rd43;
	min.s64 	%rd307, %rd254, %rd43;
	selp.f32 	%f242, %f193, %f35, %p198;
$L__BB4_42:
	setp.ne.s32 	%p199, %r276, 0;
	@%p199 bra 	$L__BB4_44;
	shr.u32 	%r377, %r2, 1;
	and.b32  	%r378, %r377, 496;
	mov.u32 	%r379, _ZN6thrust24THRUST_300001_SM_1000_NS8cuda_cub4core6detail5shmemE;
	add.s32 	%r380, %r379, %r378;
	st.shared.f32 	[%r380+8], %f242;
	st.shared.u64 	[%r380+16], %rd307;
$L__BB4_44:
	bar.sync 	0;
	setp.ne.s32 	%p200, %r2, 0;
	@%p200 bra 	$L__BB4_198;
	ld.shared.f32 	%f38, [_ZN6thrust24THRUST_300001_SM_1000_NS8cuda_cub4core6detail5shmemE+24];
	ld.shared.u64 	%rd46, [_ZN6thrust24THRUST_300001_SM_1000_NS8cuda_cub4core6detail5shmemE+32];
	setp.lt.f32 	%p201, %f242, %f38;
	mov.u64 	%rd256, %rd307;
	mov.f32 	%f195, %f242;
	@%p201 bra 	$L__BB4_48;
	setp.lt.f32 	%p202, %f38, %f242;
	mov.u64 	%rd256, %rd46;
	mov.f32 	%f195, %f38;
	@%p202 bra 	$L__BB4_48;
	setp.lt.s64 	%p203, %rd307, %rd46;
	min.s64 	%rd256, %rd307, %rd46;
	selp.f32 	%f195, %f242, %f38, %p203;
$L__BB4_48:
	ld.shared.f32 	%f41, [_ZN6thrust24THRUST_300001_SM_1000_NS8cuda_cub4core6detail5shmemE+40];
	ld.shared.u64 	%rd49, [_ZN6thrust24THRUST_300001_SM_1000_NS8cuda_cub4core6detail5shmemE+48];
	setp.lt.f32 	%p204, %f195, %f41;
	mov.u64 	%rd257, %rd256;
	mov.f32 	%f196, %f195;
	@%p204 bra 	$L__BB4_51;
	setp.lt.f32 	%p205, %f41, %f195;
	mov.u64 	%rd257, %rd49;
	mov.f32 	%f196, %f41;
	@%p205 bra 	$L__BB4_51;
	setp.lt.s64 	%p206, %rd256, %rd49;
	min.s64 	%rd257, %rd256, %rd49;
	selp.f32 	%f196, %f195, %f41, %p206;
$L__BB4_51:
	ld.shared.f32 	%f44, [_ZN6thrust24THRUST_300001_SM_1000_NS8cuda_cub4core6detail5shmemE+56];
	ld.shared.u64 	%rd52, [_ZN6thrust24THRUST_300001_SM_1000_NS8cuda_cub4core6detail5shmemE+64];
	setp.lt.f32 	%p207, %f196, %f44;
	mov.u64 	%rd258, %rd257;
	mov.f32 	%f197, %f196;
	@%p207 bra 	$L__BB4_54;
	setp.lt.f32 	%p208, %f44, %f196;
	mov.u64 	%rd258, %rd52;
	mov.f32 	%f197, %f44;
	@%p208 bra 	$L__BB4_54;
	setp.lt.s64 	%p209, %rd257, %rd52;
	min.s64 	%rd258, %rd257, %rd52;
	selp.f32 	%f197, %f196, %f44, %p209;
$L__BB4_54:
	ld.shared.f32 	%f47, [_ZN6thrust24THRUST_300001_SM_1000_NS8cuda_cub4core6detail5shmemE+72];
	ld.shared.u64 	%rd55, [_ZN6thrust24THRUST_300001_SM_1000_NS8cuda_cub4core6detail5shmemE+80];
	setp.lt.f32 	%p210, %f197, %f47;
	mov.u64 	%rd259, %rd258;
	mov.f32 	%f198, %f197;
	@%p210 bra 	$L__BB4_57;
	setp.lt.f32 	%p211, %f47, %f197;
	mov.u64 	%rd259, %rd55;
	mov.f32 	%f198, %f47;
	@%p211 bra 	$L__BB4_57;
	setp.lt.s64 	%p212, %rd258, %rd55;
	min.s64 	%rd259, %rd258, %rd55;
	selp.f32 	%f198, %f197, %f47, %p212;
$L__BB4_57:
	ld.shared.f32 	%f50, [_ZN6thrust24THRUST_300001_SM_1000_NS8cuda_cub4core6detail5shmemE+88];
	ld.shared.u64 	%rd58, [_ZN6thrust24THRUST_300001_SM_1000_NS8cuda_cub4core6detail5shmemE+96];
	setp.lt.f32 	%p213, %f198, %f50;
	mov.u64 	%rd260, %rd259;
	mov.f32 	%f199, %f198;
	@%p213 bra 	$L__BB4_60;
	setp.lt.f32 	%p214, %f50, %f198;
	mov.u64 	%rd260, %rd58;
	mov.f32 	%f199, %f50;
	@%p214 bra 	$L__BB4_60;
	setp.lt.s64 	%p215, %rd259, %rd58;
	min.s64 	%rd260, %rd259, %rd58;
	selp.f32 	%f199, %f198, %f50, %p215;
$L__BB4_60:
	ld.shared.f32 	%f53, [_ZN6thrust24THRUST_300001_SM_1000_NS8cuda_cub4core6detail5shmemE+104];
	ld.shared.u64 	%rd61, [_ZN6thrust24THRUST_300001_SM_1000_NS8cuda_cub4core6detail5shmemE+112];
	setp.lt.f32 	%p216, %f199, %f53;
	mov.u64 	%rd261, %rd260;
	mov.f32 	%f200, %f199;
	@%p216 bra 	$L__BB4_63;
	setp.lt.f32 	%p217, %f53, %f199;
	mov.u64 	%rd261, %rd61;
	mov.f32 	%f200, %f53;
	@%p217 bra 	$L__BB4_63;
	setp.lt.s64 	%p218, %rd260, %rd61;
	min.s64 	%rd261, %rd260, %rd61;
	selp.f32 	%f200, %f199, %f53, %p218;
$L__BB4_63:
	ld.shared.f32 	%f56, [_ZN6thrust24THRUST_300001_SM_1000_NS8cuda_cub4core6detail5shmemE+120];
	ld.shared.u64 	%rd64, [_ZN6thrust24THRUST_300001_SM_1000_NS8cuda_cub4core6detail5shmemE+128];
	setp.lt.f32 	%p219, %f200, %f56;
	mov.f32 	%f242, %f200;
	mov.u64 	%rd307, %rd261;
	@%p219 bra 	$L__BB4_198;
	setp.lt.f32 	%p220, %f56, %f200;
	mov.f32 	%f242, %f56;
	mov.u64 	%rd307, %rd64;
	@%p220 bra 	$L__BB4_198;
	setp.lt.s64 	%p221, %rd261, %rd64;
	min.s64 	%rd307, %rd261, %rd64;
	selp.f32 	%f242, %f200, %f56, %p221;
	bra.uni 	$L__BB4_198;
$L__BB4_66:
	// begin inline asm
	mov.u32 %r163, %laneid;
	// end inline asm
	and.b32  	%r184, %r2, 992;
	add.s32 	%r185, %r184, 32;
	setp.gt.s32 	%p118, %r185, %r1;
	not.b32 	%r186, %r184;
	add.s32 	%r187, %r1, %r186;
	selp.b32 	%r182, %r187, 31, %p118;
	mov.b32 	%r165, %f188;
	mov.b32 	%r181, 1;
	mov.b32 	%r183, -1;
	// begin inline asm
	shfl.sync.down.b32 %r164, %r165, %r181, %r182, %r183;
	// end inline asm
	mov.b32 	%f58, %r164;
	// begin inline asm
	shfl.sync.down.b32 %r169, %r170, %r181, %r182, %r183;
	// end inline asm
	mov.b64 	{%r175, %r180}, %rd249;
	// begin inline asm
	shfl.sync.down.b32 %r174, %r175, %r181, %r182, %r183;
	// end inline asm
	// begin inline asm
	shfl.sync.down.b32 %r179, %r180, %r181, %r182, %r183;
	// end inline asm
	mov.b64 	%rd66, {%r174, %r179};
	setp.ge.s32 	%p119, %r163, %r182;
	setp.lt.f32 	%p120, %f188, %f58;
	or.pred  	%p121, %p119, %p120;
	mov.f32 	%f201, %f188;
	mov.u64 	%rd262, %rd249;
	@%p121 bra 	$L__BB4_69;
	setp.gt.f32 	%p122, %f188, %f58;
	mov.f32 	%f201, %f58;
	mov.u64 	%rd262, %rd66;
	@%p122 bra 	$L__BB4_69;
	setp.lt.s64 	%p123, %rd249, %rd66;
	selp.f32 	%f201, %f188, %f58, %p123;
	min.s64 	%rd262, %rd249, %rd66;
$L__BB4_69:
	mov.b32 	%r189, %f201;
	mov.b32 	%r205, 2;
	mov.b32 	%r207, -1;
	// begin inline asm
	shfl.sync.down.b32 %r188, %r189, %r205, %r182, %r207;
	// end inline asm
	mov.b32 	%f61, %r188;
	// begin inline asm
	shfl.sync.down.b32 %r193, %r194, %r205, %r182, %r207;
	// end inline asm
	mov.b64 	{%r199, %r204}, %rd262;
	// begin inline asm
	shfl.sync.down.b32 %r198, %r199, %r205, %r182, %r207;
	// end inline asm
	// begin inline asm
	shfl.sync.down.b32 %r203, %r204, %r205, %r182, %r207;
	// end inline asm
	mov.b64 	%rd69, {%r198, %r203};
	add.s32 	%r208, %r163, 2;
	setp.gt.s32 	%p124, %r208, %r182;
	setp.lt.f32 	%p125, %f201, %f61;
	or.pred  	%p126, %p124, %p125;
	mov.f32 	%f202, %f201;
	mov.u64 	%rd263, %rd262;
	@%p126 bra 	$L__BB4_72;
	setp.gt.f32 	%p127, %f201, %f61;
	mov.f32 	%f202, %f61;
	mov.u64 	%rd263, %rd69;
	@%p127 bra 	$L__BB4_72;
	setp.lt.s64 	%p128, %rd262, %rd69;
	selp.f32 	%f202, %f201, %f61, %p128;
	min.s64 	%rd263, %rd262, %rd69;
$L__BB4_72:
	mov.b32 	%r210, %f202;
	mov.b32 	%r226, 4;
	mov.b32 	%r228, -1;
	// begin inline asm
	shfl.sync.down.b32 %r209, %r210, %r226, %r182, %r228;
	// end inline asm
	mov.b32 	%f64, %r209;
	// begin inline asm
	shfl.sync.down.b32 %r214, %r215, %r226, %r182, %r228;
	// end inline asm
	mov.b64 	{%r220, %r225}, %rd263;
	// begin inline asm
	shfl.sync.down.b32 %r219, %r220, %r226, %r182, %r228;
	// end inline asm
	// begin inline asm
	shfl.sync.down.b32 %r224, %r225, %r226, %r182, %r228;
	// end inline asm
	mov.b64 	%rd72, {%r219, %r224};
	add.s32 	%r229, %r163, 4;
	setp.gt.s32 	%p129, %r229, %r182;
	setp.lt.f32 	%p130, %f202, %f64;
	or.pred  	%p131, %p129, %p130;
	mov.f32 	%f203, %f202;
	mov.u64 	%rd264, %rd263;
	@%p131 bra 	$L__BB4_75;
	setp.gt.f32 	%p132, %f202, %f64;
	mov.f32 	%f203, %f64;
	mov.u64 	%rd264, %rd72;
	@%p132 bra 	$L__BB4_75;
	setp.lt.s64 	%p133, %rd263, %rd72;
	selp.f32 	%f203, %f202, %f64, %p133;
	min.s64 	%rd264, %rd263, %rd72;
$L__BB4_75:
	mov.b32 	%r231, %f203;
	mov.b32 	%r247, 8;
	mov.b32 	%r249, -1;
	// begin inline asm
	shfl.sync.down.b32 %r230, %r231, %r247, %r182, %r249;
	// end inline asm
	mov.b32 	%f67, %r230;
	// begin inline asm
	shfl.sync.down.b32 %r235, %r236, %r247, %r182, %r249;
	// end inline asm
	mov.b64 	{%r241, %r246}, %rd264;
	// begin inline asm
	shfl.sync.down.b32 %r240, %r241, %r247, %r182, %r249;
	// end inline asm
	// begin inline asm
	shfl.sync.down.b32 %r245, %r246, %r247, %r182, %r249;
	// end inline asm
	mov.b64 	%rd75, {%r240, %r245};
	add.s32 	%r250, %r163, 8;
	setp.gt.s32 	%p134, %r250, %r182;
	setp.lt.f32 	%p135, %f203, %f67;
	or.pred  	%p136, %p134, %p135;
	mov.f32 	%f204, %f203;
	mov.u64 	%rd265, %rd264;
	@%p136 bra 	$L__BB4_78;
	setp.gt.f32 	%p137, %f203, %f67;
	mov.f32 	%f204, %f67;
	mov.u64 	%rd265, %rd75;
	@%p137 bra 	$L__BB4_78;
	setp.lt.s64 	%p138, %rd264, %rd75;
	selp.f32 	%f204, %f203, %f67, %p138;
	min.s64 	%rd265, %rd264, %rd75;
$L__BB4_78:
	mov.b32 	%r252, %f204;
	mov.b32 	%r268, 16;
	mov.b32 	%r270, -1;
	// begin inline asm
	shfl.sync.down.b32 %r251, %r252, %r268, %r182, %r270;
	// end inline asm
	mov.b32 	%f70, %r251;
	// begin inline asm
	shfl.sync.down.b32 %r256, %r257, %r268, %r182, %r270;
	// end inline asm
	mov.b64 	{%r262, %r267}, %rd265;
	// begin inline asm
	shfl.sync.down.b32 %r261, %r262, %r268, %r182, %r270;
	// end inline asm
	// begin inline asm
	shfl.sync.down.b32 %r266, %r267, %r268, %r182, %r270;
	// end inline asm
	mov.b64 	%rd78, {%r261, %r266};
	add.s32 	%r271, %r163, 16;
	setp.gt.s32 	%p139, %r271, %r182;
	setp.lt.f32 	%p140, %f204, %f70;
	or.pred  	%p141, %p139, %p140;
	mov.f32 	%f242, %f204;
	mov.u64 	%rd307, %rd265;
	@%p141 bra 	$L__BB4_81;
	setp.gt.f32 	%p142, %f204, %f70;
	mov.f32 	%f242, %f70;
	mov.u64 	%rd307, %rd78;
	@%p142 bra 	$L__BB4_81;
	setp.lt.s64 	%p143, %rd265, %rd78;
	selp.f32 	%f242, %f204, %f70, %p143;
	min.s64 	%rd307, %rd265, %rd78;
$L__BB4_81:
	setp.ne.s32 	%p144, %r163, 0;
	@%p144 bra 	$L__BB4_83;
	shr.u32 	%r272, %r2, 1;
	and.b32  	%r273, %r272, 496;
	mov.u32 	%r274, _ZN6thrust24THRUST_300001_SM_1000_NS8cuda_cub4core6detail5shmemE;
	add.s32 	%r275, %r274, %r273;
	st.shared.f32 	[%r275+8], %f242;
	st.shared.u64 	[%r275+16], %rd307;
$L__BB4_83:
	bar.sync 	0;
	setp.ne.s32 	%p145, %r2, 0;
	@%p145 bra 	$L__BB4_198;
	setp.lt.s32 	%p146, %r1, 33;
	mov.f32 	%f206, %f242;
	mov.u64 	%rd267, %rd307;
	@%p146 bra 	$L__BB4_88;
	ld.shared.f32 	%f73, [_ZN6thrust24THRUST_300001_SM_1000_NS8cuda_cub4core6detail5shmemE+24];
	ld.shared.u64 	%rd81, [_ZN6thrust24THRUST_300001_SM_1000_NS8cuda_cub4core6detail5shmemE+32];
	setp.lt.f32 	%p147, %f242, %f73;
	mov.f32 	%f206, %f242;
	mov.u64 	%rd267, %rd307;
	@%p147 bra 	$L__BB4_88;
	setp.lt.f32 	%p148, %f73, %f242;
	mov.f32 	%f206, %f73;
	mov.u64 	%rd267, %rd81;
	@%p148 bra 	$L__BB4_88;
	setp.lt.s64 	%p149, %rd307, %rd81;
	selp.f32 	%f206, %f242, %f73, %p149;
	min.s64 	%rd267, %rd307, %rd81;
$L__BB4_88:
	setp.lt.s32 	%p150, %r1, 65;
	mov.f32 	%f207, %f206;
	mov.u64 	%rd268, %rd267;
	@%p150 bra 	$L__BB4_92;
	ld.shared.f32 	%f76, [_ZN6thrust24THRUST_300001_SM_1000_NS8cuda_cub4core6detail5shmemE+40];
	ld.shared.u64 	%rd84, [_ZN6thrust24THRUST_300001_SM_1000_NS8cuda_cub4core6detail5shmemE+48];
	setp.lt.f32 	%p151, %f206, %f76;
	mov.f32 	%f207, %f206;
	mov.u64 	%rd268, %rd267;
	@%p151 bra 	$L__BB4_92;
	setp.lt.f32 	%p152, %f76, %f206;
	mov.f32 	%f207, %f76;
	mov.u64 	%rd268, %rd84;
	@%p152 bra 	$L__BB4_92;
	setp.lt.s64 	%p153, %rd267, %rd84;
	selp.f32 	%f207, %f206, %f76, %p153;
	min.s64 	%rd268, %rd267, %rd84;
$L__BB4_92:
	setp.lt.s32 	%p154, %r1, 97;
	mov.f32 	%f208, %f207;
	mov.u64 	%rd269, %rd268;
	@%p154 bra 	$L__BB4_96;
	ld.shared.f32 	%f79, [_ZN6thrust24THRUST_300001_SM_1000_NS8cuda_cub4core6detail5shmemE+56];
	ld.shared.u64 	%rd87, [_ZN6thrust24THRUST_300001_SM_1000_NS8cuda_cub4core6detail5shmemE+64];
	setp.lt.f32 	%p155, %f207, %f79;
	mov.f32 	%f208, %f207;
	mov.u64 	%rd269, %rd268;
	@%p155 bra 	$L__BB4_96;
	setp.lt.f32 	%p156, %f79, %f207;
	mov.f32 	%f208, %f79;
	mov.u64 	%rd269, %rd87;
	@%p156 bra 	$L__BB4_96;
	setp.lt.s64 	%p157, %rd268, %rd87;
	selp.f32 	%f208, %f207, %f79, %p157;
	min.s64 	%rd269, %rd268, %rd87;
$L__BB4_96:
	setp.lt.s32 	%p158, %r1, 129;
	mov.f32 	%f209, %f208;
	mov.u64 	%rd270, %rd269;
	@%p158 bra 	$L__BB4_100;
	ld.shared.f32 	%f82, [_ZN6thrust24THRUST_300001_SM_1000_NS8cuda_cub4core6detail5shmemE+72];
	ld.shared.u64 	%rd90, [_ZN6thrust24THRUST_300001_SM_1000_NS8cuda_cub4core6detail5shmemE+80];
	setp.lt.f32 	%p159, %f208, %f82;
	mov.f32 	%f209, %f208;
	mov.u64 	%rd270, %rd269;
	@%p159 bra 	$L__BB4_100;
	setp.lt.f32 	%p160, %f82, %f208;
	mov.f32 	%f209, %f82;
	mov.u64 	%rd270, %rd90;
	@%p160 bra 	$L__BB4_100;
	setp.lt.s64 	%p161, %rd269, %rd90;
	selp.f32 	%f209, %f208, %f82, %p161;
	min.s64 	%rd270, %rd269, %rd90;
$L__BB4_100:
	setp.lt.s32 	%p162, %r1, 161;
	mov.f32 	%f210, %f209;
	mov.u64 	%rd271, %rd270;
	@%p162 bra 	$L__BB4_104;
	ld.shared.f32 	%f85, [_ZN6thrust24THRUST_300001_SM_1000_NS8cuda_cub4core6detail5shmemE+88];
	ld.shared.u64 	%rd93, [_ZN6thrust24THRUST_300001_SM_1000_NS8cuda_cub4core6detail5shmemE+96];
	setp.lt.f32 	%p163, %f209, %f85;
	mov.f32 	%f210, %f209;
	mov.u64 	%rd271, %rd270;
	@%p163 bra 	$L__BB4_104;
	setp.lt.f32 	%p164, %f85, %f209;
	mov.f32 	%f210, %f85;
	mov.u64 	%rd271, %rd93;
	@%p164 bra 	$L__BB4_104;
	setp.lt.s64 	%p165, %rd270, %rd93;
	selp.f32 	%f210, %f209, %f85, %p165;
	min.s64 	%rd271, %rd270, %rd93;
$L__BB4_104:
	setp.lt.s32 	%p166, %r1, 193;
	mov.f32 	%f211, %f210;
	mov.u64 	%rd272, %rd271;
	@%p166 bra 	$L__BB4_108;
	ld.shared.f32 	%f88, [_ZN6thrust24THRUST_300001_SM_1000_NS8cuda_cub4core6detail5shmemE+104];
	ld.shared.u64 	%rd96, [_ZN6thrust24THRUST_300001_SM_1000_NS8cuda_cub4core6detail5shmemE+112];
	setp.lt.f32 	%p167, %f210, %f88;
	mov.f32 	%f211, %f210;
	mov.u64 	%rd272, %rd271;
	@%p167 bra 	$L__BB4_108;
	setp.lt.f32 	%p168, %f88, %f210;
	mov.f32 	%f211, %f88;
	mov.u64 	%rd272, %rd96;
	@%p168 bra 	$L__BB4_108;
	setp.lt.s64 	%p169, %rd271, %rd96;
	selp.f32 	%f211, %f210, %f88, %p169;
	min.s64 	%rd272, %rd271, %rd96;
$L__BB4_108:
	setp.lt.s32 	%p170, %r1, 225;
	mov.f32 	%f242, %f211;
	mov.u64 	%rd307, %rd272;
	@%p170 bra 	$L__BB4_198;
	ld.shared.f32 	%f91, [_ZN6thrust24THRUST_300001_SM_1000_NS8cuda_cub4core6detail5shmemE+120];
	ld.shared.u64 	%rd99, [_ZN6thrust24THRUST_300001_SM_1000_NS8cuda_cub4core6detail5shmemE+128];
	setp.lt.f32 	%p171, %f211, %f91;
	mov.f32 	%f242, %f211;
	mov.u64 	%rd307, %rd272;
	@%p171 bra 	$L__BB4_198;
	setp.lt.f32 	%p172, %f91, %f211;
	mov.f32 	%f242, %f91;
	mov.u64 	%rd307, %rd99;
	@%p172 bra 	$L__BB4_198;
	setp.lt.s64 	%p173, %rd272, %rd99;
	selp.f32 	%f242, %f211, %f91, %p173;
	min.s64 	%rd307, %rd272, %rd99;
	bra.uni 	$L__BB4_198;
$L__BB4_112:
	mov.u32 	%r18, %tid.x;
	cvt.u64.u32 	%rd101, %r18;
	mul.wide.u32 	%rd198, %r18, 4;
	add.s64 	%rd102, %rd1, %rd198;
	ld.global.f32 	%f172, [%rd102];
	add.s32 	%r31, %r18, 256;
	cvt.u64.u32 	%rd199, %r31;
	ld.global.f32 	%f173, [%rd102+1024];
	add.s32 	%r32, %r18, 512;
	cvt.u64.u32 	%rd200, %r32;
	ld.global.f32 	%f174, [%rd102+2048];
	ld.global.f32 	%f93, [%rd102+3072];
	or.b32  	%r33, %r18, 1024;
	cvt.u64.u32 	%rd103, %r33;
	add.s64 	%rd104, %rd195, %rd103;
	ld.global.f32 	%f94, [%rd102+4096];
	setp.lt.f32 	%p3, %f173, %f172;
	selp.f32 	%f175, %f173, %f172, %p3;
	selp.b64 	%rd201, %rd199, %rd101, %p3;
	setp.lt.f32 	%p4, %f174, %f175;
	selp.f32 	%f95, %f174, %f175, %p4;
	selp.b64 	%rd105, %rd200, %rd201, %p4;
	setp.lt.f32 	%p5, %f95, %f93;
	mov.f32 	%f212, %f95;
	mov.u64 	%rd273, %rd105;
	@%p5 bra 	$L__BB4_115;
	add.s32 	%r34, %r18, 768;
	cvt.u64.u32 	%rd273, %r34;
	setp.lt.f32 	%p6, %f93, %f95;
	mov.f32 	%f212, %f93;
	@%p6 bra 	$L__BB4_115;
	mov.f32 	%f212, %f95;
	mov.u64 	%rd273, %rd105;
$L__BB4_115:
	add.s64 	%rd108, %rd195, %rd273;
	setp.lt.f32 	%p7, %f212, %f94;
	mov.f32 	%f229, %f212;
	mov.u64 	%rd294, %rd108;
	@%p7 bra 	$L__BB4_118;
	setp.lt.f32 	%p8, %f94, %f212;
	mov.f32 	%f229, %f94;
	mov.u64 	%rd294, %rd104;
	@%p8 bra 	$L__BB4_118;
	setp.lt.s64 	%p9, %rd273, %rd103;
	selp.f32 	%f229, %f212, %f94, %p9;
	selp.b64 	%rd294, %rd108, %rd104, %p9;
$L__BB4_118:
	setp.lt.u64 	%p10, %rd197, 2560;
	mov.b64 	%rd283, 1280;
	@%p10 bra 	$L__BB4_136;
	mov.b64 	%rd283, 1280;
$L__BB4_120:
	mov.u64 	%rd111, %rd283;
	add.s64 	%rd204, %rd111, %rd101;
	shl.b64 	%rd205, %rd111, 2;
	add.s64 	%rd206, %rd102, %rd205;
	add.s64 	%rd113, %rd204, %rd195;
	ld.global.f32 	%f100, [%rd206];
	ld.global.f32 	%f101, [%rd206+1024];
	add.s64 	%rd114, %rd113, 512;
	ld.global.f32 	%f102, [%rd206+2048];
	add.s64 	%rd115, %rd113, 768;
	ld.global.f32 	%f103, [%rd206+3072];
	ld.global.f32 	%f104, [%rd206+4096];
	setp.lt.f32 	%p11, %f229, %f100;
	mov.f32 	%f215, %f229;
	mov.u64 	%rd277, %rd294;
	@%p11 bra 	$L__BB4_123;
	setp.lt.f32 	%p12, %f100, %f229;
	mov.f32 	%f215, %f100;
	mov.u64 	%rd277, %rd113;
	@%p12 bra 	$L__BB4_123;
	setp.lt.s64 	%p13, %rd294, %rd113;
	selp.f32 	%f215, %f229, %f100, %p13;
	min.s64 	%rd277, %rd294, %rd113;
$L__BB4_123:
	setp.lt.f32 	%p14, %f215, %f101;
	mov.f32 	%f216, %f215;
	mov.u64 	%rd278, %rd277;
	@%p14 bra 	$L__BB4_126;
	add.s64 	%rd208, %rd204, %rd195;
	add.s64 	%rd278, %rd208, 256;
	setp.lt.f32 	%p15, %f101, %f215;
	mov.f32 	%f216, %f101;
	@%p15 bra 	$L__BB4_126;
	setp.lt.s64 	%p16, %rd277, %rd278;
	selp.f32 	%f216, %f215, %f101, %p16;
	min.s64 	%rd278, %rd277, %rd278;
$L__BB4_126:
	setp.lt.f32 	%p17, %f216, %f102;
	mov.f32 	%f217, %f216;
	mov.u64 	%rd279, %rd278;
	@%p17 bra 	$L__BB4_129;
	setp.lt.f32 	%p18, %f102, %f216;
	mov.f32 	%f217, %f102;
	mov.u64 	%rd279, %rd114;
	@%p18 bra 	$L__BB4_129;
	setp.lt.s64 	%p19, %rd278, %rd114;
	selp.f32 	%f217, %f216, %f102, %p19;
	min.s64 	%rd279, %rd278, %rd114;
$L__BB4_129:
	setp.lt.f32 	%p20, %f217, %f103;
	mov.f32 	%f218, %f217;
	mov.u64 	%rd280, %rd279;
	@%p20 bra 	$L__BB4_132;
	setp.lt.f32 	%p21, %f103, %f217;
	mov.f32 	%f218, %f103;
	mov.u64 	%rd280, %rd115;
	@%p21 bra 	$L__BB4_132;
	setp.lt.s64 	%p22, %rd279, %rd115;
	selp.f32 	%f218, %f217, %f103, %p22;
	min.s64 	%rd280, %rd279, %rd115;
$L__BB4_132:
	setp.lt.f32 	%p23, %f218, %f104;
	mov.f32 	%f229, %f218;
	mov.u64 	%rd294, %rd280;
	@%p23 bra 	$L__BB4_135;
	add.s64 	%rd210, %rd204, %rd195;
	add.s64 	%rd294, %rd210, 1024;
	setp.lt.f32 	%p24, %f104, %f218;
	mov.f32 	%f229, %f104;
	@%p24 bra 	$L__BB4_135;
	setp.lt.s64 	%p25, %rd280, %rd294;
	selp.f32 	%f229, %f218, %f104, %p25;
	min.s64 	%rd294, %rd280, %rd294;
$L__BB4_135:
	add.s64 	%rd283, %rd111, 1280;
	add.s64 	%rd211, %rd111, 2560;
	setp.le.s64 	%p26, %rd211, %rd197;
	@%p26 bra 	$L__BB4_120;
$L__BB4_136:
	setp.le.s64 	%p27, %rd197, %rd283;
	@%p27 bra 	$L__BB4_159;
	cvt.u32.u64 	%r35, %rd283;
	cvt.u32.u64 	%r36, %rd197;
	sub.s32 	%r19, %r36, %r35;
	setp.ge.s32 	%p28, %r18, %r19;
	@%p28 bra 	$L__BB4_159;
	cvta.to.global.u64 	%rd131, %rd194;
	not.b32 	%r38, %r18;
	add.s32 	%r39, %r38, %r36;
	sub.s32 	%r20, %r39, %r35;
	and.b32  	%r41, %r20, 768;
	setp.eq.s32 	%p29, %r41, 768;
	mov.u32 	%r389, %r18;
	@%p29 bra 	$L__BB4_144;
	add.s64 	%rd213, %rd283, %rd101;
	add.s64 	%rd285, %rd213, %rd195;
	shl.b64 	%rd214, %rd213, 2;
	add.s64 	%rd284, %rd131, %rd214;
	shr.u32 	%r42, %r20, 8;
	add.s32 	%r43, %r42, 1;
	and.b32  	%r44, %r43, 3;
	neg.s32 	%r387, %r44;
	mov.u32 	%r389, %r18;
$L__BB4_140:
	.pragma "nounroll";
	mov.u64 	%rd136, %rd294;
	mov.f32 	%f116, %f229;
	ld.global.f32 	%f117, [%rd284];
	setp.lt.f32 	%p30, %f116, %f117;
	@%p30 bra 	$L__BB4_143;
	setp.lt.f32 	%p31, %f117, %f116;
	mov.f32 	%f229, %f117;
	mov.u64 	%rd294, %rd285;
	@%p31 bra 	$L__BB4_143;
	setp.lt.s64 	%p32, %rd136, %rd285;
	selp.f32 	%f229, %f116, %f117, %p32;
	min.s64 	%rd294, %rd136, %rd285;
$L__BB4_143:
	add.s32 	%r389, %r389, 256;
	add.s64 	%rd285, %rd285, 256;
	add.s64 	%rd284, %rd284, 1024;
	add.s32 	%r387, %r387, 1;
	setp.ne.s32 	%p33, %r387, 0;
	@%p33 bra 	$L__BB4_140;
$L__BB4_144:
	setp.lt.u32 	%p34, %r20, 768;
	@%p34 bra 	$L__BB4_159;
	add.s32 	%r390, %r389, 512;
$L__BB4_146:
	mov.u32 	%r28, %r390;
	add.s32 	%r45, %r28, -512;
	cvt.u64.u32 	%rd215, %r45;
	add.s64 	%rd216, %rd283, %rd215;
	shl.b64 	%rd217, %rd216, 2;
	add.s64 	%rd144, %rd131, %rd217;
	add.s64 	%rd145, %rd216, %rd195;
	ld.global.f32 	%f123, [%rd144];
	setp.lt.f32 	%p35, %f229, %f123;
	mov.f32 	%f226, %f229;
	mov.u64 	%rd291, %rd294;
	@%p35 bra 	$L__BB4_149;
	setp.lt.f32 	%p36, %f123, %f229;
	mov.f32 	%f226, %f123;
	mov.u64 	%rd291, %rd145;
	@%p36 bra 	$L__BB4_149;
	setp.lt.s64 	%p37, %rd294, %rd145;
	selp.f32 	%f226, %f229, %f123, %p37;
	min.s64 	%rd291, %rd294, %rd145;
$L__BB4_149:
	add.s32 	%r46, %r28, -256;
	cvt.u64.u32 	%rd218, %r46;
	add.s64 	%rd219, %rd283, %rd218;
	add.s64 	%rd148, %rd219, %rd195;
	ld.global.f32 	%f126, [%rd144+1024];
	setp.lt.f32 	%p38, %f226, %f126;
	mov.f32 	%f227, %f226;
	mov.u64 	%rd292, %rd291;
	@%p38 bra 	$L__BB4_152;
	setp.lt.f32 	%p39, %f126, %f226;
	mov.f32 	%f227, %f126;
	mov.u64 	%rd292, %rd148;
	@%p39 bra 	$L__BB4_152;
	setp.lt.s64 	%p40, %rd291, %rd148;
	selp.f32 	%f227, %f226, %f126, %p40;
	min.s64 	%rd292, %rd291, %rd148;
$L__BB4_152:
	cvt.u64.u32 	%rd220, %r28;
	add.s64 	%rd221, %rd283, %rd220;
	add.s64 	%rd151, %rd221, %rd195;
	ld.global.f32 	%f129, [%rd144+2048];
	setp.lt.f32 	%p41, %f227, %f129;
	mov.f32 	%f228, %f227;
	mov.u64 	%rd293, %rd292;
	@%p41 bra 	$L__BB4_155;
	setp.lt.f32 	%p42, %f129, %f227;
	mov.f32 	%f228, %f129;
	mov.u64 	%rd293, %rd151;
	@%p42 bra 	$L__BB4_155;
	setp.lt.s64 	%p43, %rd292, %rd151;
	selp.f32 	%f228, %f227, %f129, %p43;
	min.s64 	%rd293, %rd292, %rd151;
$L__BB4_155:
	add.s32 	%r47, %r28, 256;
	cvt.u64.u32 	%rd222, %r47;
	add.s64 	%rd223, %rd283, %rd222;
	add.s64 	%rd154, %rd223, %rd195;
	ld.global.f32 	%f132, [%rd144+3072];
	setp.lt.f32 	%p44, %f228, %f132;
	mov.f32 	%f229, %f228;
	mov.u64 	%rd294, %rd293;
	@%p44 bra 	$L__BB4_158;
	setp.lt.f32 	%p45, %f132, %f228;
	mov.f32 	%f229, %f132;
	mov.u64 	%rd294, %rd154;
	@%p45 bra 	$L__BB4_158;
	setp.lt.s64 	%p46, %rd293, %rd154;
	selp.f32 	%f229, %f228, %f132, %p46;
	min.s64 	%rd294, %rd293, %rd154;
$L__BB4_158:
	add.s32 	%r390, %r28, 1024;
	add.s32 	%r48, %r28, 512;
	setp.lt.s32 	%p47, %r48, %r19;
	@%p47 bra 	$L__BB4_146;
$L__BB4_159:
	// begin inline asm
	mov.u32 %r49, %laneid;
	// end inline asm
	mov.b32 	%r51, %f229;
	mov.b32 	%r67, 1;
	mov.b32 	%r68, 31;
	mov.b32 	%r69, -1;
	// begin inline asm
	shfl.sync.down.b32 %r50, %r51, %r67, %r68, %r69;
	// end inline asm
	mov.b32 	%f136, %r50;
	// begin inline asm
	shfl.sync.down.b32 %r55, %r56, %r67, %r68, %r69;
	// end inline asm
	mov.b64 	{%r61, %r66}, %rd294;
	// begin inline asm
	shfl.sync.down.b32 %r60, %r61, %r67, %r68, %r69;
	// end inline asm
	// begin inline asm
	shfl.sync.down.b32 %r65, %r66, %r67, %r68, %r69;
	// end inline asm
	mov.b64 	%rd158, {%r60, %r65};
	setp.gt.s32 	%p48, %r49, 30;
	setp.lt.f32 	%p49, %f229, %f136;
	or.pred  	%p50, %p48, %p49;
	mov.f32 	%f231, %f229;
	mov.u64 	%rd296, %rd294;
	@%p50 bra 	$L__BB4_162;
	setp.gt.f32 	%p51, %f229, %f136;
	mov.f32 	%f231, %f136;
	mov.u64 	%rd296, %rd158;
	@%p51 bra 	$L__BB4_162;
	setp.lt.s64 	%p52, %rd294, %rd158;
	selp.f32 	%f231, %f229, %f136, %p52;
	min.s64 	%rd296, %rd294, %rd158;
$L__BB4_162:
	mov.b32 	%r71, %f231;
	mov.b32 	%r87, 2;
	mov.b32 	%r88, 31;
	mov.b32 	%r89, -1;
	// begin inline asm
	shfl.sync.down.b32 %r70, %r71, %r87, %r88, %r89;
	// end inline asm
	mov.b32 	%f139, %r70;
	// begin inline asm
	shfl.sync.down.b32 %r75, %r76, %r87, %r88, %r89;
	// end inline asm
	mov.b64 	{%r81, %r86}, %rd296;
	// begin inline asm
	shfl.sync.down.b32 %r80, %r81, %r87, %r88, %r89;
	// end inline asm
	// begin inline asm
	shfl.sync.down.b32 %r85, %r86, %r87, %r88, %r89;
	// end inline asm
	mov.b64 	%rd161, {%r80, %r85};
	setp.gt.s32 	%p53, %r49, 29;
	setp.lt.f32 	%p54, %f231, %f139;
	or.pred  	%p55, %p53, %p54;
	mov.f32 	%f232, %f231;
	mov.u64 	%rd297, %rd296;
	@%p55 bra 	$L__BB4_165;
	setp.gt.f32 	%p56, %f231, %f139;
	mov.f32 	%f232, %f139;
	mov.u64 	%rd297, %rd161;
	@%p56 bra 	$L__BB4_165;
	setp.lt.s64 	%p57, %rd296, %rd161;
	selp.f32 	%f232, %f231, %f139, %p57;
	min.s64 	%rd297, %rd296, %rd161;
$L__BB4_165:
	mov.b32 	%r91, %f232;
	mov.b32 	%r107, 4;
	mov.b32 	%r108, 31;
	mov.b32 	%r109, -1;
	// begin inline asm
	shfl.sync.down.b32 %r90, %r91, %r107, %r108, %r109;
	// end inline asm
	mov.b32 	%f142, %r90;
	// begin inline asm
	shfl.sync.down.b32 %r95, %r96, %r107, %r108, %r109;
	// end inline asm
	mov.b64 	{%r101, %r106}, %rd297;
	// begin inline asm
	shfl.sync.down.b32 %r100, %r101, %r107, %r108, %r109;
	// end inline asm
	// begin inline asm
	shfl.sync.down.b32 %r105, %r106, %r107, %r108, %r109;
	// end inline asm
	mov.b64 	%rd164, {%r100, %r105};
	setp.gt.s32 	%p58, %r49, 27;
	setp.lt.f32 	%p59, %f232, %f142;
	or.pred  	%p60, %p58, %p59;
	mov.f32 	%f233, %f232;
	mov.u64 	%rd298, %rd297;
	@%p60 bra 	$L__BB4_168;
	setp.gt.f32 	%p61, %f232, %f142;
	mov.f32 	%f233, %f142;
	mov.u64 	%rd298, %rd164;
	@%p61 bra 	$L__BB4_168;
	setp.lt.s64 	%p62, %rd297, %rd164;
	selp.f32 	%f233, %f232, %f142, %p62;
	min.s64 	%rd298, %rd297, %rd164;
$L__BB4_168:
	mov.b32 	%r111, %f233;
	mov.b32 	%r127, 8;
	mov.b32 	%r128, 31;
	mov.b32 	%r129, -1;
	// begin inline asm
	shfl.sync.down.b32 %r110, %r111, %r127, %r128, %r129;
	// end inline asm
	mov.b32 	%f145, %r110;
	// begin inline asm
	shfl.sync.down.b32 %r115, %r116, %r127, %r128, %r129;
	// end inline asm
	mov.b64 	{%r121, %r126}, %rd298;
	// begin inline asm
	shfl.sync.down.b32 %r120, %r121, %r127, %r128, %r129;
	// end inline asm
	// begin inline asm
	shfl.sync.down.b32 %r125, %r126, %r127, %r128, %r129;
	// end inline asm
	mov.b64 	%rd167, {%r120, %r125};
	setp.gt.s32 	%p63, %r49, 23;
	setp.lt.f32 	%p64, %f233, %f145;
	or.pred  	%p65, %p63, %p64;
	mov.f32 	%f234, %f233;
	mov.u64 	%rd299, %rd298;
	@%p65 bra 	$L__BB4_171;
	setp.gt.f32 	%p66, %f233, %f145;
	mov.f32 	%f234, %f145;
	mov.u64 	%rd299, %rd167;
	@%p66 bra 	$L__BB4_171;
	setp.lt.s64 	%p67, %rd298, %rd167;
	selp.f32 	%f234, %f233, %f145, %p67;
	min.s64 	%rd299, %rd298, %rd167;
$L__BB4_171:
	mov.b32 	%r131, %f234;
	mov.b32 	%r147, 16;
	mov.b32 	%r148, 31;
	mov.b32 	%r149, -1;
	// begin inline asm
	shfl.sync.down.b32 %r130, %r131, %r147, %r148, %r149;
	// end inline asm
	mov.b32 	%f148, %r130;
	// begin inline asm
	shfl.sync.down.b32 %r135, %r136, %r147, %r148, %r149;
	// end inline asm
	mov.b64 	{%r141, %r146}, %rd299;
	// begin inline asm
	shfl.sync.down.b32 %r140, %r141, %r147, %r148, %r149;
	// end inline asm
	// begin inline asm
	shfl.sync.down.b32 %r145, %r146, %r147, %r148, %r149;
	// end inline asm
	mov.b64 	%rd170, {%r140, %r145};
	setp.gt.s32 	%p68, %r49, 15;
	setp.lt.f32 	%p69, %f234, %f148;
	or.pred  	%p70, %p68, %p69;
	mov.f32 	%f242, %f234;
	mov.u64 	%rd307, %rd299;
	@%p70 bra 	$L__BB4_174;
	setp.gt.f32 	%p71, %f234, %f148;
	mov.f32 	%f242, %f148;
	mov.u64 	%rd307, %rd170;
	@%p71 bra 	$L__BB4_174;
	setp.lt.s64 	%p72, %rd299, %rd170;
	selp.f32 	%f242, %f234, %f148, %p72;
	min.s64 	%rd307, %rd299, %rd170;
$L__BB4_174:
	setp.ne.s32 	%p73, %r49, 0;
	@%p73 bra 	$L__BB4_176;
	shr.u32 	%r150, %r18, 1;
	and.b32  	%r151, %r150, 496;
	mov.u32 	%r152, _ZN6thrust24THRUST_300001_SM_1000_NS8cuda_cub4core6detail5shmemE;
	add.s32 	%r153, %r152, %r151;
	st.shared.f32 	[%r153+8], %f242;
	st.shared.u64 	[%r153+16], %rd307;
$L__BB4_176:
	bar.sync 	0;
	setp.ne.s32 	%p74, %r18, 0;
	@%p74 bra 	$L__BB4_198;
	ld.shared.f32 	%f151, [_ZN6thrust24THRUST_300001_SM_1000_NS8cuda_cub4core6detail5shmemE+24];
	ld.shared.u64 	%rd173, [_ZN6thrust24THRUST_300001_SM_1000_NS8cuda_cub4core6detail5shmemE+32];
	setp.lt.f32 	%p75, %f242, %f151;
	mov.f32 	%f236, %f242;
	mov.u64 	%rd301, %rd307;
	@%p75 bra 	$L__BB4_180;
	setp.lt.f32 	%p76, %f151, %f242;
	mov.f32 	%f236, %f151;
	mov.u64 	%rd301, %rd173;
	@%p76 bra 	$L__BB4_180;
	setp.lt.s64 	%p77, %rd307, %rd173;
	selp.f32 	%f236, %f242, %f151, %p77;
	min.s64 	%rd301, %rd307, %rd173;
$L__BB4_180:
	ld.shared.f32 	%f154, [_ZN6thrust24THRUST_300001_SM_1000_NS8cuda_cub4core6detail5shmemE+40];
	ld.shared.u64 	%rd176, [_ZN6thrust24THRUST_300001_SM_1000_NS8cuda_cub4core6detail5shmemE+48];
	setp.lt.f32 	%p78, %f236, %f154;
	mov.f32 	%f237, %f236;
	mov.u64 	%rd302, %rd301;
	@%p78 bra 	$L__BB4_183;
	setp.lt.f32 	%p79, %f154, %f236;
	mov.f32 	%f237, %f154;
	mov.u64 	%rd302, %rd176;
	@%p79 bra 	$L__BB4_183;
	setp.lt.s64 	%p80, %rd301, %rd176;
	selp.f32 	%f237, %f236, %f154, %p80;
	min.s64 	%rd302, %rd301, %rd176;
$L__BB4_183:
	ld.shared.f32 	%f157, [_ZN6thrust24THRUST_300001_SM_1000_NS8cuda_cub4core6detail5shmemE+56];
	ld.shared.u64 	%rd179, [_ZN6thrust24THRUST_300001_SM_1000_NS8cuda_cub4core6detail5shmemE+64];
	setp.lt.f32 	%p81, %f237, %f157;
	mov.f32 	%f238, %f237;
	mov.u64 	%rd303, %rd302;
	@%p81 bra 	$L__BB4_186;
	setp.lt.f32 	%p82, %f157, %f237;
	mov.f32 	%f238, %f157;
	mov.u64 	%rd303, %rd179;
	@%p82 bra 	$L__BB4_186;
	setp.lt.s64 	%p83, %rd302, %rd179;
	selp.f32 	%f238, %f237, %f157, %p83;
	min.s64 	%rd303, %rd302, %rd179;
$L__BB4_186:
	ld.shared.f32 	%f160, [_ZN6thrust24THRUST_300001_SM_1000_NS8cuda_cub4core6detail5shmemE+72];
	ld.shared.u64 	%rd182, [_ZN6thrust24THRUST_300001_SM_1000_NS8cuda_cub4core6detail5shmemE+80];
	setp.lt.f32 	%p84, %f238, %f160;
	mov.f32 	%f239, %f238;
	mov.u64 	%rd304, %rd303;
	@%p84 bra 	$L__BB4_189;
	setp.lt.f32 	%p85, %f160, %f238;
	mov.f32 	%f239, %f160;
	mov.u64 	%rd304, %rd182;
	@%p85 bra 	$L__BB4_189;
	setp.lt.s64 	%p86, %rd303, %rd182;
	selp.f32 	%f239, %f238, %f160, %p86;
	min.s64 	%rd304, %rd303, %rd182;
$L__BB4_189:
	ld.shared.f32 	%f163, [_ZN6thrust24THRUST_300001_SM_1000_NS8cuda_cub4core6detail5shmemE+88];
	ld.shared.u64 	%rd185, [_ZN6thrust24THRUST_300001_SM_1000_NS8cuda_cub4core6detail5shmemE+96];
	setp.lt.f32 	%p87, %f239, %f163;
	mov.f32 	%f240, %f239;
	mov.u64 	%rd305, %rd304;
	@%p87 bra 	$L__BB4_192;
	setp.lt.f32 	%p88, %f163, %f239;
	mov.f32 	%f240, %f163;
	mov.u64 	%rd305, %rd185;
	@%p88 bra 	$L__BB4_192;
	setp.lt.s64 	%p89, %rd304, %rd185;
	selp.f32 	%f240, %f239, %f163, %p89;
	min.s64 	%rd305, %rd304, %rd185;
$L__BB4_192:
	ld.shared.f32 	%f166, [_ZN6thrust24THRUST_300001_SM_1000_NS8cuda_cub4core6detail5shmemE+104];
	ld.shared.u64 	%rd188, [_ZN6thrust24THRUST_300001_SM_1000_NS8cuda_cub4core6detail5shmemE+112];
	setp.lt.f32 	%p90, %f240, %f166;
	mov.f32 	%f241, %f240;
	mov.u64 	%rd306, %rd305;
	@%p90 bra 	$L__BB4_195;
	setp.lt.f32 	%p91, %f166, %f240;
	mov.f32 	%f241, %f166;
	mov.u64 	%rd306, %rd188;
	@%p91 bra 	$L__BB4_195;
	setp.lt.s64 	%p92, %rd305, %rd188;
	selp.f32 	%f241, %f240, %f166, %p92;
	min.s64 	%rd306, %rd305, %rd188;
$L__BB4_195:
	ld.shared.f32 	%f169, [_ZN6thrust24THRUST_300001_SM_1000_NS8cuda_cub4core6detail5shmemE+120];
	ld.shared.u64 	%rd191, [_ZN6thrust24THRUST_300001_SM_1000_NS8cuda_cub4core6detail5shmemE+128];
	setp.lt.f32 	%p93, %f241, %f169;
	mov.f32 	%f242, %f241;
	mov.u64 	%rd307, %rd306;
	@%p93 bra 	$L__BB4_198;
	setp.lt.f32 	%p94, %f169, %f241;
	mov.f32 	%f242, %f169;
	mov.u64 	%rd307, %rd191;
	@%p94 bra 	$L__BB4_198;
	setp.lt.s64 	%p95, %rd306, %rd191;
	selp.f32 	%f242, %f241, %f169, %p95;
	min.s64 	%rd307, %rd306, %rd191;
$L__BB4_198:
	mov.u32 	%r381, %tid.x;
	setp.ne.s32 	%p222, %r381, 0;
	@%p222 bra 	$L__BB4_200;
	ld.param.u64 	%rd237, [_ZN6thrust24THRUST_300001_SM_1000_NS8cuda_cub4core6detail13_kernel_agentINS1_8__reduce11ReduceAgentINS0_12zip_iteratorIN4cuda3std3__45tupleIJNS0_6detail15normal_iteratorINS0_10device_ptrIfEEEENS0_17counting_iteratorIlNS0_11use_defaultESI_SI_EEEEEEEPNSB_IJflEEESM_lNS1_9__extrema9arg_min_fIflNSA_4lessIfEEEEEEJSL_SN_lSS_EEEvDpT0__param_1];
	cvta.to.global.u64 	%rd236, %rd237;
	st.global.f32 	[%rd236], %f242;
	st.global.u64 	[%rd236+8], %rd307;
$L__BB4_200:
	ret;

}
	// .globl	_ZN6thrust24THRUST_300001_SM_1000_NS8cuda_cub4core6detail13_kernel_agentINS1_8__reduce11ReduceAgentINS0_12zip_iteratorIN4cuda3std3__45tupleIJNS0_6detail15normal_iteratorINS0_10device_ptrIfEEEENS0_17counting_iteratorIlNS0_11use_defaultESI_SI_EEEEEEEPNSB_IJflEEESM_lNS1_9__extrema9arg_min_fIflNSA_4lessIfEEEEEEJSL_SN_lN3cub18CUB_300001_SM_100013GridEvenShareIlEENSV_9GridQueueIyEESS_EEEvDpT0_
.visible .entry _ZN6thrust24THRUST_300001_SM_1000_NS8cuda_cub4core6detail13_kernel_agentINS1_8__reduce11ReduceAgentINS0_12zip_iteratorIN4cuda3std3__45tupleIJNS0_6detail15normal_iteratorINS0_10device_ptrIfEEEENS0_17counting_iteratorIlNS0_11use_defaultESI_SI_EEEEEEEPNSB_IJflEEESM_lNS1_9__extrema9arg_min_fIflNSA_4lessIfEEEEEEJSL_SN_lN3cub18CUB_300001_SM_100013GridEvenShareIlEENSV_9GridQueueIyEESS_EEEvDpT0_(
	.param .align 8 .b8 _ZN6thrust24THRUST_300001_SM_1000_NS8cuda_cub4core6detail13_kernel_agentINS1_8__reduce11ReduceAgentINS0_12zip_iteratorIN4cuda3std3__45tupleIJNS0_6detail15normal_iteratorINS0_10device_ptrIfEEEENS0_17counting_iteratorIlNS0_11use_defaultESI_SI_EEEEEEEPNSB_IJflEEESM_lNS1_9__extrema9arg_min_fIflNSA_4lessIfEEEEEEJSL_SN_lN3cub18CUB_300001_SM_100013GridEvenShareIlEENSV_9GridQueueIyEESS_EEEvDpT0__param_0[16],
	.param .u64 .ptr .align 1 _ZN6thrust24THRUST_300001_SM_1000_NS8cuda_cub4core6detail13_kernel_agentINS1_8__reduce11ReduceAgentINS0_12zip_iteratorIN4cuda3std3__45tupleIJNS0_6detail15normal_iteratorINS0_10device_ptrIfEEEENS0_17counting_iteratorIlNS0_11use_defaultESI_SI_EEEEEEEPNSB_IJflEEESM_lNS1_9__extrema9arg_min_fIflNSA_4lessIfEEEEEEJSL_SN_lN3cub18CUB_300001_SM_100013GridEvenShareIlEENSV_9GridQueueIyEESS_EEEvDpT0__param_1,
	.param .u64 _ZN6thrust24THRUST_300001_SM_1000_NS8cuda_cub4core6detail13_kernel_agentINS1_8__reduce11ReduceAgentINS0_12zip_iteratorIN4cuda3std3__45tupleIJNS0_6detail15normal_iteratorINS0_10device_ptrIfEEEENS0_17counting_iteratorIlNS0_11use_defaultESI_SI_EEEEEEEPNSB_IJflEEESM_lNS1_9__extrema9arg_min_fIflNSA_4lessIfEEEEEEJSL_SN_lN3cub18CUB_300001_SM_100013GridEvenShareIlEENSV_9GridQueueIyEESS_EEEvDpT0__param_2,
	.param .align 8 .b8 _ZN6thrust24THRUST_300001_SM_1000_NS8cuda_cub4core6detail13_kernel_agentINS1_8__reduce11ReduceAgentINS0_12zip_iteratorIN4cuda3std3__45tupleIJNS0_6detail15normal_iteratorINS0_10device_ptrIfEEEENS0_17counting_iteratorIlNS0_11use_defaultESI_SI_EEEEEEEPNSB_IJflEEESM_lNS1_9__extrema9arg_min_fIflNSA_4lessIfEEEEEEJSL_SN_lN3cub18CUB_300001_SM_100013GridEvenShareIlEENSV_9GridQueueIyEESS_EEEvDpT0__param_3[72],
	.param .align 8 .b8 _ZN6thrust24THRUST_300001_SM_1000_NS8cuda_cub4core6detail13_kernel_agentINS1_8__reduce11ReduceAgentINS0_12zip_iteratorIN4cuda3std3__45tupleIJNS0_6detail15normal_iteratorINS0_10device_ptrIfEEEENS0_17counting_iteratorIlNS0_11use_defaultESI_SI_EEEEEEEPNSB_IJflEEESM_lNS1_9__extrema9arg_min_fIflNSA_4lessIfEEEEEEJSL_SN_lN3cub18CUB_300001_SM_100013GridEvenShareIlEENSV_9GridQueueIyEESS_EEEvDpT0__param_4[8],
	.param .align 1 .b8 _ZN6thrust24THRUST_300001_SM_1000_NS8cuda_cub4core6detail13_kernel_agentINS1_8__reduce11ReduceAgentINS0_12zip_iteratorIN4cuda3std3__45tupleIJNS0_6detail15normal_iteratorINS0_10device_ptrIfEEEENS0_17counting_iteratorIlNS0_11use_defaultESI_SI_EEEEEEEPNSB_IJflEEESM_lNS1_9__extrema9arg_min_fIflNSA_4lessIfEEEEEEJSL_SN_lN3cub18CUB_300001_SM_100013GridEvenShareIlEENSV_9GridQueueIyEESS_EEEvDpT0__param_5[1]
)
.maxntid 256
{
	.reg .pred 	%p<225>;
	.reg .b32 	%r<399>;
	.reg .b32 	%f<243>;
	.reg .b64 	%rd<325>;

	ld.param.u64 	%rd199, [_ZN6thrust24THRUST_300001_SM_1000_NS8cuda_cub4core6detail13_kernel_agentINS1_8__reduce11ReduceAgentINS0_12zip_iteratorIN4cuda3std3__45tupleIJNS0_6detail15normal_iteratorINS0_10device_ptrIfEEEENS0_17counting_iteratorIlNS0_11use_defaultESI_SI_EEEEEEEPNSB_IJflEEESM_lNS1_9__extrema9arg_min_fIflNSA_4lessIfEEEEEEJSL_SN_lN3cub18CUB_300001_SM_100013GridEvenShareIlEENSV_9GridQueueIyEESS_EEEvDpT0__param_0+8];
	ld.param.u64 	%rd198, [_ZN6thrust24THRUST_300001_SM_1000_NS8cuda_cub4core6detail13_kernel_agentINS1_8__reduce11ReduceAgentINS0_12zip_iteratorIN4cuda3std3__45tupleIJNS0_6detail15normal_iteratorINS0_10device_ptrIfEEEENS0_17counting_iteratorIlNS0_11use_defaultESI_SI_EEEEEEEPNSB_IJflEEESM_lNS1_9__extrema9arg_min_fIflNSA_4lessIfEEEEEEJSL_SN_lN3cub18CUB_300001_SM_100013GridEvenShareIlEENSV_9GridQueueIyEESS_EEEvDpT0__param_0];
	ld.param.u64 	%rd202, [_ZN6thrust24THRUST_300001_SM_1000_NS8cuda_cub4core6detail13_kernel_agentINS1_8__reduce11ReduceAgentINS0_12zip_iteratorIN4cuda3std3__45tupleIJNS0_6detail15normal_iteratorINS0_10device_ptrIfEEEENS0_17counting_iteratorIlNS0_11use_defaultESI_SI_EEEEEEEPNSB_IJflEEESM_lNS1_9__extrema9arg_min_fIflNSA_4lessIfEEEEEEJSL_SN_lN3cub18CUB_300001_SM_100013GridEvenShareIlEENSV_9GridQueueIyEESS_EEEvDpT0__param_4];
	ld.param.u64 	%rd201, [_ZN6thrust24THRUST_300001_SM_1000_NS8cuda_cub4core6detail13_kernel_agentINS1_8__reduce11ReduceAgentINS0_12zip_iteratorIN4cuda3std3__45tupleIJNS0_6detail15normal_iteratorINS0_10device_ptrIfEEEENS0_17counting_iteratorIlNS0_11use_defaultESI_SI_EEEEEEEPNSB_IJflEEESM_lNS1_9__extrema9arg_min_fIflNSA_4lessIfEEEEEEJSL_SN_lN3cub18CUB_300001_SM_100013GridEvenShareIlEENSV_9GridQueueIyEESS_EEEvDpT0__param_2];
	cvta.to.global.u64 	%rd1, %rd202;
	cvta.to.global.u64 	%rd2, %rd198;
	mov.u32 	%r1, %ctaid.x;
	mul.lo.s32 	%r33, %r1, 1280;
	cvt.u64.u32 	%rd4, %r33;
	mov.u32 	%r34, %nctaid.x;
	mul.lo.s32 	%r35, %r34, 1280;
	cvt.u64.u32 	%rd5, %r35;
	add.s64 	%rd203, %rd4, 1280;
	setp.le.s64 	%p1, %rd203, %rd201;
	@%p1 bra 	$L__BB5_111;
	cvt.u32.u64 	%r159, %rd4;
	cvt.u32.u64 	%r2, %rd201;
	sub.s32 	%r3, %r2, %r159;
	mov.u32 	%r4, %tid.x;
	setp.ge.s32 	%p98, %r4, %r3;
	mov.f32 	%f188, 0f00000000;
	mov.b64 	%rd266, 0;
	mov.u32 	%r393, %r4;
	@%p98 bra 	$L__BB5_3;
	cvt.u64.u32 	%rd234, %r4;
	add.s64 	%rd235, %rd4, %rd234;
	shl.b64 	%rd236, %rd235, 2;
	add.s64 	%rd237, %rd2, %rd236;
	add.s64 	%rd266, %rd199, %rd235;
	ld.global.f32 	%f188, [%rd237];
	add.s32 	%r393, %r4, 256;
$L__BB5_3:
	setp.ge.s32 	%p99, %r393, %r3;
	@%p99 bra 	$L__BB5_25;
	not.b32 	%r161, %r393;
	add.s32 	%r162, %r161, %r2;
	sub.s32 	%r7, %r162, %r159;
	and.b32  	%r163, %r7, 768;
	setp.eq.s32 	%p100, %r163, 768;
	@%p100 bra 	$L__BB5_10;
	cvt.u64.u32 	%rd239, %r393;
	add.s64 	%rd240, %rd239, %rd4;
	add.s64 	%rd257, %rd240, %rd199;
	shl.b64 	%rd241, %rd240, 2;
	add.s64 	%rd256, %rd2, %rd241;
	shr.u32 	%r164, %r7, 8;
	add.s32 	%r165, %r164, 1;
	and.b32  	%r166, %r165, 3;
	neg.s32 	%r391, %r166;
$L__BB5_6:
	.pragma "nounroll";
	mov.u64 	%rd12, %rd266;
	mov.f32 	%f3, %f188;
	ld.global.f32 	%f4, [%rd256];
	setp.lt.f32 	%p101, %f3, %f4;
	@%p101 bra 	$L__BB5_9;
	setp.lt.f32 	%p102, %f4, %f3;
	mov.u64 	%rd266, %rd257;
	mov.f32 	%f188, %f4;
	@%p102 bra 	$L__BB5_9;
	setp.lt.s64 	%p103, %rd12, %rd257;
	min.s64 	%rd266, %rd12, %rd257;
	selp.f32 	%f188, %f3, %f4, %p103;
$L__BB5_9:
	add.s32 	%r393, %r393, 256;
	add.s64 	%rd257, %rd257, 256;
	add.s64 	%rd256, %rd256, 1024;
	add.s32 	%r391, %r391, 1;
	setp.ne.s32 	%p104, %r391, 0;
	@%p104 bra 	$L__BB5_6;
$L__BB5_10:
	setp.lt.u32 	%p105, %r7, 768;
	@%p105 bra 	$L__BB5_25;
	add.s32 	%r394, %r393, 512;
$L__BB5_12:
	mov.u32 	%r15, %r394;
	add.s32 	%r167, %r15, -512;
	cvt.s64.s32 	%rd242, %r167;
	add.s64 	%rd243, %rd242, %rd4;
	shl.b64 	%rd244, %rd243, 2;
	add.s64 	%rd20, %rd2, %rd244;
	add.s64 	%rd21, %rd243, %rd199;
	ld.global.f32 	%f10, [%rd20];
	setp.lt.f32 	%p106, %f188, %f10;
	mov.u64 	%rd263, %rd266;
	mov.f32 	%f185, %f188;
	@%p106 bra 	$L__BB5_15;
	setp.lt.f32 	%p107, %f10, %f188;
	mov.u64 	%rd263, %rd21;
	mov.f32 	%f185, %f10;
	@%p107 bra 	$L__BB5_15;
	setp.lt.s64 	%p108, %rd266, %rd21;
	min.s64 	%rd263, %rd266, %rd21;
	selp.f32 	%f185, %f188, %f10, %p108;
$L__BB5_15:
	add.s32 	%r168, %r15, -256;
	cvt.s64.s32 	%rd245, %r168;
	add.s64 	%rd246, %rd245, %rd4;
	add.s64 	%rd24, %rd246, %rd199;
	ld.global.f32 	%f13, [%rd20+1024];
	setp.lt.f32 	%p109, %f185, %f13;
	mov.u64 	%rd264, %rd263;
	mov.f32 	%f186, %f185;
	@%p109 bra 	$L__BB5_18;
	setp.lt.f32 	%p110, %f13, %f185;
	mov.u64 	%rd264, %rd24;
	mov.f32 	%f186, %f13;
	@%p110 bra 	$L__BB5_18;
	setp.lt.s64 	%p111, %rd263, %rd24;
	min.s64 	%rd264, %rd263, %rd24;
	selp.f32 	%f186, %f185, %f13, %p111;
$L__BB5_18:
	cvt.s64.s32 	%rd247, %r15;
	add.s64 	%rd248, %rd247, %rd4;
	add.s64 	%rd27, %rd248, %rd199;
	ld.global.f32 	%f16, [%rd20+2048];
	setp.lt.f32 	%p112, %f186, %f16;
	mov.u64 	%rd265, %rd264;
	mov.f32 	%f187, %f186;
	@%p112 bra 	$L__BB5_21;
	setp.lt.f32 	%p113, %f16, %f186;
	mov.u64 	%rd265, %rd27;
	mov.f32 	%f187, %f16;
	@%p113 bra 	$L__BB5_21;
	setp.lt.s64 	%p114, %rd264, %rd27;
	min.s64 	%rd265, %rd264, %rd27;
	selp.f32 	%f187, %f186, %f16, %p114;
$L__BB5_21:
	add.s32 	%r169, %r15, 256;
	cvt.s64.s32 	%rd249, %r169;
	add.s64 	%rd250, %rd249, %rd4;
	add.s64 	%rd30, %rd250, %rd199;
	ld.global.f32 	%f19, [%rd20+3072];
	setp.lt.f32 	%p115, %f187, %f19;
	mov.u64 	%rd266, %rd265;
	mov.f32 	%f188, %f187;
	@%p115 bra 	$L__BB5_24;
	setp.lt.f32 	%p116, %f19, %f187;
	mov.u64 	%rd266, %rd30;
	mov.f32 	%f188, %f19;
	@%p116 bra 	$L__BB5_24;
	setp.lt.s64 	%p117, %rd265, %rd30;
	min.s64 	%rd266, %rd265, %rd30;
	selp.f32 	%f188, %f187, %f19, %p117;
$L__BB5_24:
	add.s32 	%r394, %r15, 1024;
	add.s32 	%r170, %r15, 512;
	setp.lt.s32 	%p118, %r170, %r3;
	@%p118 bra 	$L__BB5_12;
$L__BB5_25:
	setp.lt.s32 	%p119, %r3, 256;
	@%p119 bra 	$L__BB5_65;
	// begin inline asm
	mov.u32 %r284, %laneid;
	// end inline asm
	mov.b32 	%r286, %f188;
	mov.b32 	%r302, 1;
	mov.b32 	%r303, 31;
	mov.b32 	%r304, -1;
	// begin inline asm
	shfl.sync.down.b32 %r285, %r286, %r302, %r303, %r304;
	// end inline asm
	mov.b32 	%f23, %r285;
	// begin inline asm
	shfl.sync.down.b32 %r290, %r291, %r302, %r303, %r304;
	// end inline asm
	mov.b64 	{%r296, %r301}, %rd266;
	// begin inline asm
	shfl.sync.down.b32 %r295, %r296, %r302, %r303, %r304;
	// end inline asm
	// begin inline asm
	shfl.sync.down.b32 %r300, %r301, %r302, %r303, %r304;
	// end inline asm
	mov.b64 	%rd34, {%r295, %r300};
	setp.gt.s32 	%p176, %r284, 30;
	setp.lt.f32 	%p177, %f188, %f23;
	or.pred  	%p178, %p176, %p177;
	mov.u64 	%rd268, %rd266;
	mov.f32 	%f190, %f188;
	@%p178 bra 	$L__BB5_29;
	setp.gt.f32 	%p179, %f188, %f23;
	mov.u64 	%rd268, %rd34;
	mov.f32 	%f190, %f23;
	@%p179 bra 	$L__BB5_29;
	setp.lt.s64 	%p180, %rd266, %rd34;
	min.s64 	%rd268, %rd266, %rd34;
	selp.f32 	%f190, %f188, %f23, %p180;
$L__BB5_29:
	mov.b32 	%r306, %f190;
	mov.b32 	%r322, 2;
	mov.b32 	%r323, 31;
	mov.b32 	%r324, -1;
	// begin inline asm
	shfl.sync.down.b32 %r305, %r306, %r322, %r323, %r324;
	// end inline asm
	mov.b32 	%f26, %r305;
	// begin inline asm
	shfl.sync.down.b32 %r310, %r311, %r322, %r323, %r324;
	// end inline asm
	mov.b64 	{%r316, %r321}, %rd268;
	// begin inline asm
	shfl.sync.down.b32 %r315, %r316, %r322, %r323, %r324;
	// end inline asm
	// begin inline asm
	shfl.sync.down.b32 %r320, %r321, %r322, %r323, %r324;
	// end inline asm
	mov.b64 	%rd37, {%r315, %r320};
	setp.gt.s32 	%p181, %r284, 29;
	setp.lt.f32 	%p182, %f190, %f26;
	or.pred  	%p183, %p181, %p182;
	mov.u64 	%rd269, %rd268;
	mov.f32 	%f191, %f190;
	@%p183 bra 	$L__BB5_32;
	setp.gt.f32 	%p184, %f190, %f26;
	mov.u64 	%rd269, %rd37;
	mov.f32 	%f191, %f26;
	@%p184 bra 	$L__BB5_32;
	setp.lt.s64 	%p185, %rd268, %rd37;
	min.s64 	%rd269, %rd268, %rd37;
	selp.f32 	%f191, %f190, %f26, %p185;
$L__BB5_32:
	mov.b32 	%r326, %f191;
	mov.b32 	%r342, 4;
	mov.b32 	%r343, 31;
	mov.b32 	%r344, -1;
	// begin inline asm
	shfl.sync.down.b32 %r325, %r326, %r342, %r343, %r344;
	// end inline asm
	mov.b32 	%f29, %r325;
	// begin inline asm
	shfl.sync.down.b32 %r330, %r331, %r342, %r343, %r344;
	// end inline asm
	mov.b64 	{%r336, %r341}, %rd269;
	// begin inline asm
	shfl.sync.down.b32 %r335, %r336, %r342, %r343, %r344;
	// end inline asm
	// begin inline asm
	shfl.sync.down.b32 %r340, %r341, %r342, %r343, %r344;
	// end inline asm
	mov.b64 	%rd40, {%r335, %r340};
	setp.gt.s32 	%p186, %r284, 27;
	setp.lt.f32 	%p187, %f191, %f29;
	or.pred  	%p188, %p186, %p187;
	mov.u64 	%rd270, %rd269;
	mov.f32 	%f192, %f191;
	@%p188 bra 	$L__BB5_35;
	setp.gt.f32 	%p189, %f191, %f29;
	mov.u64 	%rd270, %rd40;
	mov.f32 	%f192, %f29;
	@%p189 bra 	$L__BB5_35;
	setp.lt.s64 	%p190, %rd269, %rd40;
	min.s64 	%rd270, %rd269, %rd40;
	selp.f32 	%f192, %f191, %f29, %p190;
$L__BB5_35:
	mov.b32 	%r346, %f192;
	mov.b32 	%r362, 8;
	mov.b32 	%r363, 31;
	mov.b32 	%r364, -1;
	// begin inline asm
	shfl.sync.down.b32 %r345, %r346, %r362, %r363, %r364;
	// end inline asm
	mov.b32 	%f32, %r345;
	// begin inline asm
	shfl.sync.down.b32 %r350, %r351, %r362, %r363, %r364;
	// end inline asm
	mov.b64 	{%r356, %r361}, %rd270;
	// begin inline asm
	shfl.sync.down.b32 %r355, %r356, %r362, %r363, %r364;
	// end inline asm
	// begin inline asm
	shfl.sync.down.b32 %r360, %r361, %r362, %r363, %r364;
	// end inline asm
	mov.b64 	%rd43, {%r355, %r360};
	setp.gt.s32 	%p191, %r284, 23;
	setp.lt.f32 	%p192, %f192, %f32;
	or.pred  	%p193, %p191, %p192;
	mov.u64 	%rd271, %rd270;
	mov.f32 	%f193, %f192;
	@%p193 bra 	$L__BB5_38;
	setp.gt.f32 	%p194, %f192, %f32;
	mov.u64 	%rd271, %rd43;
	mov.f32 	%f193, %f32;
	@%p194 bra 	$L__BB5_38;
	setp.lt.s64 	%p195, %rd270, %rd43;
	min.s64 	%rd271, %rd270, %rd43;
	selp.f32 	%f193, %f192, %f32, %p195;
$L__BB5_38:
	mov.b32 	%r366, %f193;
	mov.b32 	%r382, 16;
	mov.b32 	%r383, 31;
	mov.b32 	%r384, -1;
	// begin inline asm
	shfl.sync.down.b32 %r365, %r366, %r382, %r383, %r384;
	// end inline asm
	mov.b32 	%f35, %r365;
	// begin inline asm
	shfl.sync.down.b32 %r370, %r371, %r382, %r383, %r384;
	// end inline asm
	mov.b64 	{%r376, %r381}, %rd271;
	// begin inline asm
	shfl.sync.down.b32 %r375, %r376, %r382, %r383, %r384;
	// end inline asm
	// begin inline asm
	shfl.sync.down.b32 %r380, %r381, %r382, %r383, %r384;
	// end inline asm
	mov.b64 	%rd46, {%r375, %r380};
	setp.gt.s32 	%p196, %r284, 15;
	setp.lt.f32 	%p197, %f193, %f35;
	or.pred  	%p198, %p196, %p197;
	mov.u64 	%rd324, %rd271;
	mov.f32 	%f242, %f193;
	@%p198 bra 	$L__BB5_41;
	setp.gt.f32 	%p199, %f193, %f35;
	mov.u64 	%rd324, %rd46;
	mov.f32 	%f242, %f35;
	@%p199 bra 	$L__BB5_41;
	setp.lt.s64 	%p200, %rd271, %rd46;
	min.s64 	%rd324, %rd271, %rd46;
	selp.f32 	%f242, %f193, %f35, %p200;
$L__BB5_41:
	setp.ne.s32 	%p201, %r284, 0;
	@%p201 bra 	$L__BB5_43;
	shr.u32 	%r385, %r4, 1;
	and.b32  	%r386, %r385, 496;
	mov.u32 	%r387, _ZN6thrust24THRUST_300001_SM_1000_NS8cuda_cub4core6detail5shmemE;
	add.s32 	%r388, %r387, %r386;
	st.shared.f32 	[%r388+8], %f242;
	st.shared.u64 	[%r388+16], %rd324;
$L__BB5_43:
	bar.sync 	0;
	setp.ne.s32 	%p202, %r4, 0;
	@%p202 bra 	$L__BB5_201;
	ld.shared.f32 	%f38, [_ZN6thrust24THRUST_300001_SM_1000_NS8cuda_cub4core6detail5shmemE+24];
	ld.shared.u64 	%rd49, [_ZN6thrust24THRUST_300001_SM_1000_NS8cuda_cub4core6detail5shmemE+32];
	setp.lt.f32 	%p203, %f242, %f38;
	mov.u64 	%rd273, %rd324;
	mov.f32 	%f195, %f242;
	@%p203 bra 	$L__BB5_47;
	setp.lt.f32 	%p204, %f38, %f242;
	mov.u64 	%rd273, %rd49;
	mov.f32 	%f195, %f38;
	@%p204 bra 	$L__BB5_47;
	setp.lt.s64 	%p205, %rd324, %rd49;
	min.s64 	%rd273, %rd324, %rd49;
	selp.f32 	%f195, %f242, %f38, %p205;
$L__BB5_47:
	ld.shared.f32 	%f41, [_ZN6thrust24THRUST_300001_SM_1000_NS8cuda_cub4core6detail5shmemE+40];
	ld.shared.u64 	%rd52, [_ZN6thrust24THRUST_300001_SM_1000_NS8cuda_cub4core6detail5shmemE+48];
	setp.lt.f32 	%p206, %f195, %f41;
	mov.u64 	%rd274, %rd273;
	mov.f32 	%f196, %f195;
	@%p206 bra 	$L__BB5_50;
	setp.lt.f32 	%p207, %f41, %f195;
	mov.u64 	%rd274, %rd52;
	mov.f32 	%f196, %f41;
	@%p207 bra 	$L__BB5_50;
	setp.lt.s64 	%p208, %rd273, %rd52;
	min.s64 	%rd274, %rd273, %rd52;
	selp.f32 	%f196, %f195, %f41, %p208;
$L__BB5_50:
	ld.shared.f32 	%f44, [_ZN6thrust24THRUST_300001_SM_1000_NS8cuda_cub4core6detail5shmemE+56];
	ld.shared.u64 	%rd55, [_ZN6thrust24THRUST_300001_SM_1000_NS8cuda_cub4core6detail5shmemE+64];
	setp.lt.f32 	%p209, %f196, %f44;
	mov.u64 	%rd275, %rd274;
	mov.f32 	%f197, %f196;
	@%p209 bra 	$L__BB5_53;
	setp.lt.f32 	%p210, %f44, %f196;
	mov.u64 	%rd275, %rd55;
	mov.f32 	%f197, %f44;
	@%p210 bra 	$L__BB5_53;
	setp.lt.s64 	%p211, %rd274, %rd55;
	min.s64 	%rd275, %rd274, %rd55;
	selp.f32 	%f197, %f196, %f44, %p211;
$L__BB5_53:
	ld.shared.f32 	%f47, [_ZN6thrust24THRUST_300001_SM_1000_NS8cuda_cub4core6detail5shmemE+72];
	ld.shared.u64 	%rd58, [_ZN6thrust24THRUST_300001_SM_1000_NS8cuda_cub4core6detail5shmemE+80];
	setp.lt.f32 	%p212, %f197, %f47;
	mov.u64 	%rd276, %rd275;
	mov.f32 	%f198, %f197;
	@%p212 bra 	$L__BB5_56;
	setp.lt.f32 	%p213, %f47, %f197;
	mov.u64 	%rd276, %rd58;
	mov.f32 	%f198, %f47;
	@%p213 bra 	$L__BB5_56;
	setp.lt.s64 	%p214, %rd275, %rd58;
	min.s64 	%rd276, %rd275, %rd58;
	selp.f32 	%f198, %f197, %f47, %p214;
$L__BB5_56:
	ld.shared.f32 	%f50, [_ZN6thrust24THRUST_300001_SM_1000_NS8cuda_cub4core6detail5shmemE+88];
	ld.shared.u64 	%rd61, [_ZN6thrust24THRUST_300001_SM_1000_NS8cuda_cub4core6detail5shmemE+96];
	setp.lt.f32 	%p215, %f198, %f50;
	mov.f32 	%f199, %f198;
	mov.u64 	%rd277, %rd276;
	@%p215 bra 	$L__BB5_59;
	setp.lt.f32 	%p216, %f50, %f198;
	mov.f32 	%f199, %f50;
	mov.u64 	%rd277, %rd61;
	@%p216 bra 	$L__BB5_59;
	setp.lt.s64 	%p217, %rd276, %rd61;
	selp.f32 	%f199, %f198, %f50, %p217;
	min.s64 	%rd277, %rd276, %rd61;
$L__BB5_59:
	ld.shared.f32 	%f53, [_ZN6thrust24THRUST_300001_SM_1000_NS8cuda_cub4core6detail5shmemE+104];
	ld.shared.u64 	%rd64, [_ZN6thrust24THRUST_300001_SM_1000_NS8cuda_cub4core6detail5shmemE+112];
	setp.lt.f32 	%p218, %f199, %f53;
	mov.f32 	%f200, %f199;
	mov.u64 	%rd278, %rd277;
	@%p218 bra 	$L__BB5_62;
	setp.lt.f32 	%p219, %f53, %f199;
	mov.f32 	%f200, %f53;
	mov.u64 	%rd278, %rd64;
	@%p219 bra 	$L__BB5_62;
	setp.lt.s64 	%p220, %rd277, %rd64;
	selp.f32 	%f200, %f199, %f53, %p220;
	min.s64 	%rd278, %rd277, %rd64;
$L__BB5_62:
	ld.shared.f32 	%f56, [_ZN6thrust24THRUST_300001_SM_1000_NS8cuda_cub4core6detail5shmemE+120];
	ld.shared.u64 	%rd67, [_ZN6thrust24THRUST_300001_SM_1000_NS8cuda_cub4core6detail5shmemE+128];
	setp.lt.f32 	%p221, %f200, %f56;
	mov.f32 	%f242, %f200;
	mov.u64 	%rd324, %rd278;
	@%p221 bra 	$L__BB5_201;
	setp.lt.f32 	%p222, %f56, %f200;
	mov.f32 	%f242, %f56;
	mov.u64 	%rd324, %rd67;
	@%p222 bra 	$L__BB5_201;
	setp.lt.s64 	%p223, %rd278, %rd67;
	selp.f32 	%f242, %f200, %f56, %p223;
	min.s64 	%rd324, %rd278, %rd67;
	bra.uni 	$L__BB5_201;
$L__BB5_65:
	// begin inline asm
	mov.u32 %r171, %laneid;
	// end inline asm
	and.b32  	%r192, %r4, 992;
	add.s32 	%r193, %r192, 32;
	setp.gt.s32 	%p120, %r193, %r3;
	not.b32 	%r194, %r192;
	add.s32 	%r195, %r3, %r194;
	selp.b32 	%r190, %r195, 31, %p120;
	mov.b32 	%r173, %f188;
	mov.b32 	%r189, 1;
	mov.b32 	%r191, -1;
	// begin inline asm
	shfl.sync.down.b32 %r172, %r173, %r189, %r190, %r191;
	// end inline asm
	mov.b32 	%f58, %r172;
	// begin inline asm
	shfl.sync.down.b32 %r177, %r178, %r189, %r190, %r191;
	// end inline asm
	mov.b64 	{%r183, %r188}, %rd266;
	// begin inline asm
	shfl.sync.down.b32 %r182, %r183, %r189, %r190, %r191;
	// end inline asm
	// begin inline asm
	shfl.sync.down.b32 %r187, %r188, %r189, %r190, %r191;
	// end inline asm
	mov.b64 	%rd69, {%r182, %r187};
	setp.ge.s32 	%p121, %r171, %r190;
	setp.lt.f32 	%p122, %f188, %f58;
	or.pred  	%p123, %p121, %p122;
	mov.f32 	%f201, %f188;
	mov.u64 	%rd279, %rd266;
	@%p123 bra 	$L__BB5_68;
	setp.gt.f32 	%p124, %f188, %f58;
	mov.f32 	%f201, %f58;
	mov.u64 	%rd279, %rd69;
	@%p124 bra 	$L__BB5_68;
	setp.lt.s64 	%p125, %rd266, %rd69;
	selp.f32 	%f201, %f188, %f58, %p125;
	min.s64 	%rd279, %rd266, %rd69;
$L__BB5_68:
	mov.b32 	%r197, %f201;
	mov.b32 	%r213, 2;
	mov.b32 	%r215, -1;
	// begin inline asm
	shfl.sync.down.b32 %r196, %r197, %r213, %r190, %r215;
	// end inline asm
	mov.b32 	%f61, %r196;
	// begin inline asm
	shfl.sync.down.b32 %r201, %r202, %r213, %r190, %r215;
	// end inline asm
	mov.b64 	{%r207, %r212}, %rd279;
	// begin inline asm
	shfl.sync.down.b32 %r206, %r207, %r213, %r190, %r215;
	// end inline asm
	// begin inline asm
	shfl.sync.down.b32 %r211, %r212, %r213, %r190, %r215;
	// end inline asm
	mov.b64 	%rd72, {%r206, %r211};
	add.s32 	%r216, %r171, 2;
	setp.gt.s32 	%p126, %r216, %r190;
	setp.lt.f32 	%p127, %f201, %f61;
	or.pred  	%p128, %p126, %p127;
	mov.f32 	%f202, %f201;
	mov.u64 	%rd280, %rd279;
	@%p128 bra 	$L__BB5_71;
	setp.gt.f32 	%p129, %f201, %f61;
	mov.f32 	%f202, %f61;
	mov.u64 	%rd280, %rd72;
	@%p129 bra 	$L__BB5_71;
	setp.lt.s64 	%p130, %rd279, %rd72;
	selp.f32 	%f202, %f201, %f61, %p130;
	min.s64 	%rd280, %rd279, %rd72;
$L__BB5_71:
	mov.b32 	%r218, %f202;
	mov.b32 	%r234, 4;
	mov.b32 	%r236, -1;
	// begin inline asm
	shfl.sync.down.b32 %r217, %r218, %r234, %r190, %r236;
	// end inline asm
	mov.b32 	%f64, %r217;
	// begin inline asm
	shfl.sync.down.b32 %r222, %r223, %r234, %r190, %r236;
	// end inline asm
	mov.b64 	{%r228, %r233}, %rd280;
	// begin inline asm
	shfl.sync.down.b32 %r227, %r228, %r234, %r190, %r236;
	// end inline asm
	// begin inline asm
	shfl.sync.down.b32 %r232, %r233, %r234, %r190, %r236;
	// end inline asm
	mov.b64 	%rd75, {%r227, %r232};
	add.s32 	%r237, %r171, 4;
	setp.gt.s32 	%p131, %r237, %r190;
	setp.lt.f32 	%p132, %f202, %f64;
	or.pred  	%p133, %p131, %p132;
	mov.f32 	%f203, %f202;
	mov.u64 	%rd281, %rd280;
	@%p133 bra 	$L__BB5_74;
	setp.gt.f32 	%p134, %f202, %f64;
	mov.f32 	%f203, %f64;
	mov.u64 	%rd281, %rd75;
	@%p134 bra 	$L__BB5_74;
	setp.lt.s64 	%p135, %rd280, %rd75;
	selp.f32 	%f203, %f202, %f64, %p135;
	min.s64 	%rd281, %rd280, %rd75;
$L__BB5_74:
	mov.b32 	%r239, %f203;
	mov.b32 	%r255, 8;
	mov.b32 	%r257, -1;
	// begin inline asm
	shfl.sync.down.b32 %r238, %r239, %r255, %r190, %r257;
	// end inline asm
	mov.b32 	%f67, %r238;
	// begin inline asm
	shfl.sync.down.b32 %r243, %r244, %r255, %r190, %r257;
	// end inline asm
	mov.b64 	{%r249, %r254}, %rd281;
	// begin inline asm
	shfl.sync.down.b32 %r248, %r249, %r255, %r190, %r257;
	// end inline asm
	// begin inline asm
	shfl.sync.down.b32 %r253, %r254, %r255, %r190, %r257;
	// end inline asm
	mov.b64 	%rd78, {%r248, %r253};
	add.s32 	%r258, %r171, 8;
	setp.gt.s32 	%p136, %r258, %r190;
	setp.lt.f32 	%p137, %f203, %f67;
	or.pred  	%p138, %p136, %p137;
	mov.f32 	%f204, %f203;
	mov.u64 	%rd282, %rd281;
	@%p138 bra 	$L__BB5_77;
	setp.gt.f32 	%p139, %f203, %f67;
	mov.f32 	%f204, %f67;
	mov.u64 	%rd282, %rd78;
	@%p139 bra 	$L__BB5_77;
	setp.lt.s64 	%p140, %rd281, %rd78;
	selp.f32 	%f204, %f203, %f67, %p140;
	min.s64 	%rd282, %rd281, %rd78;
$L__BB5_77:
	mov.b32 	%r260, %f204;
	mov.b32 	%r276, 16;
	mov.b32 	%r278, -1;
	// begin inline asm
	shfl.sync.down.b32 %r259, %r260, %r276, %r190, %r278;
	// end inline asm
	mov.b32 	%f70, %r259;
	// begin inline asm
	shfl.sync.down.b32 %r264, %r265, %r276, %r190, %r278;
	// end inline asm
	mov.b64 	{%r270, %r275}, %rd282;
	// begin inline asm
	shfl.sync.down.b32 %r269, %r270, %r276, %r190, %r278;
	// end inline asm
	// begin inline asm
	shfl.sync.down.b32 %r274, %r275, %r276, %r190, %r278;
	// end inline asm
	mov.b64 	%rd81, {%r269, %r274};
	add.s32 	%r279, %r171, 16;
	setp.gt.s32 	%p141, %r279, %r190;
	setp.lt.f32 	%p142, %f204, %f70;
	or.pred  	%p143, %p141, %p142;
	mov.f32 	%f242, %f204;
	mov.u64 	%rd324, %rd282;
	@%p143 bra 	$L__BB5_80;
	setp.gt.f32 	%p144, %f204, %f70;
	mov.f32 	%f242, %f70;
	mov.u64 	%rd324, %rd81;
	@%p144 bra 	$L__BB5_80;
	setp.lt.s64 	%p145, %rd282, %rd81;
	selp.f32 	%f242, %f204, %f70, %p145;
	min.s64 	%rd324, %rd282, %rd81;
$L__BB5_80:
	setp.ne.s32 	%p146, %r171, 0;
	@%p146 bra 	$L__BB5_82;
	shr.u32 	%r280, %r4, 1;
	and.b32  	%r281, %r280, 496;
	mov.u32 	%r282, _ZN6thrust24THRUST_300001_SM_1000_NS8cuda_cub4core6detail5shmemE;
	add.s32 	%r283, %r282, %r281;
	st.shared.f32 	[%r283+8], %f242;
	st.shared.u64 	[%r283+16], %rd324;
$L__BB5_82:
	bar.sync 	0;
	setp.ne.s32 	%p147, %r4, 0;
	@%p147 bra 	$L__BB5_201;
	setp.lt.s32 	%p148, %r3, 33;
	mov.f32 	%f206, %f242;
	mov.u64 	%rd284, %rd324;
	@%p148 bra 	$L__BB5_87;
	ld.shared.f32 	%f73, [_ZN6thrust24THRUST_300001_SM_1000_NS8cuda_cub4core6detail5shmemE+24];
	ld.shared.u64 	%rd84, [_ZN6thrust24THRUST_300001_SM_1000_NS8cuda_cub4core6detail5shmemE+32];
	setp.lt.f32 	%p149, %f242, %f73;
	mov.f32 	%f206, %f242;
	mov.u64 	%rd284, %rd324;
	@%p149 bra 	$L__BB5_87;
	setp.lt.f32 	%p150, %f73, %f242;
	mov.f32 	%f206, %f73;
	mov.u64 	%rd284, %rd84;
	@%p150 bra 	$L__BB5_87;
	setp.lt.s64 	%p151, %rd324, %rd84;
	selp.f32 	%f206, %f242, %f73, %p151;
	min.s64 	%rd284, %rd324, %rd84;
$L__BB5_87:
	setp.lt.s32 	%p152, %r3, 65;
	mov.f32 	%f207, %f206;
	mov.u64 	%rd285, %rd284;
	@%p152 bra 	$L__BB5_91;
	ld.shared.f32 	%f76, [_ZN6thrust24THRUST_300001_SM_1000_NS8cuda_cub4core6detail5shmemE+40];
	ld.shared.u64 	%rd87, [_ZN6thrust24THRUST_300001_SM_1000_NS8cuda_cub4core6detail5shmemE+48];
	setp.lt.f32 	%p153, %f206, %f76;
	mov.f32 	%f207, %f206;
	mov.u64 	%rd285, %rd284;
	@%p153 bra 	$L__BB5_91;
	setp.lt.f32 	%p154, %f76, %f206;
	mov.f32 	%f207, %f76;
	mov.u64 	%rd285, %rd87;
	@%p154 bra 	$L__BB5_91;
	setp.lt.s64 	%p155, %rd284, %rd87;
	selp.f32 	%f207, %f206, %f76, %p155;
	min.s64 	%rd285, %rd284, %rd87;
$L__BB5_91:
	setp.lt.s32 	%p156, %r3, 97;
	mov.f32 	%f208, %f207;
	mov.u64 	%rd286, %rd285;
	@%p156 bra 	$L__BB5_95;
	ld.shared.f32 	%f79, [_ZN6thrust24THRUST_300001_SM_1000_NS8cuda_cub4core6detail5shmemE+56];
	ld.shared.u64 	%rd90, [_ZN6thrust24THRUST_300001_SM_1000_NS8cuda_cub4core6detail5shmemE+64];
	setp.lt.f32 	%p157, %f207, %f79;
	mov.f32 	%f208, %f207;
	mov.u64 	%rd286, %rd285;
	@%p157 bra 	$L__BB5_95;
	setp.lt.f32 	%p158, %f79, %f207;
	mov.f32 	%f208, %f79;
	mov.u64 	%rd286, %rd90;
	@%p158 bra 	$L__BB5_95;
	setp.lt.s64 	%p159, %rd285, %rd90;
	selp.f32 	%f208, %f207, %f79, %p159;
	min.s64 	%rd286, %rd285, %rd90;
$L__BB5_95:
	setp.lt.s32 	%p160, %r3, 129;
	mov.f32 	%f209, %f208;
	mov.u64 	%rd287, %rd286;
	@%p160 bra 	$L__BB5_99;
	ld.shared.f32 	%f82, [_ZN6thrust24THRUST_300001_SM_1000_NS8cuda_cub4core6detail5shmemE+72];
	ld.shared.u64 	%rd93, [_ZN6thrust24THRUST_300001_SM_1000_NS8cuda_cub4core6detail5shmemE+80];
	setp.lt.f32 	%p161, %f208, %f82;
	mov.f32 	%f209, %f208;
	mov.u64 	%rd287, %rd286;
	@%p161 bra 	$L__BB5_99;
	setp.lt.f32 	%p162, %f82, %f208;
	mov.f32 	%f209, %f82;
	mov.u64 	%rd287, %rd93;
	@%p162 bra 	$L__BB5_99;
	setp.lt.s64 	%p163, %rd286, %rd93;
	selp.f32 	%f209, %f208, %f82, %p163;
	min.s64 	%rd287, %rd286, %rd93;
$L__BB5_99:
	setp.lt.s32 	%p164, %r3, 161;
	mov.f32 	%f210, %f209;
	mov.u64 	%rd288, %rd287;
	@%p164 bra 	$L__BB5_103;
	ld.shared.f32 	%f85, [_ZN6thrust24THRUST_300001_SM_1000_NS8cuda_cub4core6detail5shmemE+88];
	ld.shared.u64 	%rd96, [_ZN6thrust24THRUST_300001_SM_1000_NS8cuda_cub4core6detail5shmemE+96];
	setp.lt.f32 	%p165, %f209, %f85;
	mov.f32 	%f210, %f209;
	mov.u64 	%rd288, %rd287;
	@%p165 bra 	$L__BB5_103;
	setp.lt.f32 	%p166, %f85, %f209;
	mov.f32 	%f210, %f85;
	mov.u64 	%rd288, %rd96;
	@%p166 bra 	$L__BB5_103;
	setp.lt.s64 	%p167, %rd287, %rd96;
	selp.f32 	%f210, %f209, %f85, %p167;
	min.s64 	%rd288, %rd287, %rd96;
$L__BB5_103:
	setp.lt.s32 	%p168, %r3, 193;
	mov.f32 	%f211, %f210;
	mov.u64 	%rd289, %rd288;
	@%p168 bra 	$L__BB5_107;
	ld.shared.f32 	%f88, [_ZN6thrust24THRUST_300001_SM_1000_NS8cuda_cub4core6detail5shmemE+104];
	ld.shared.u64 	%rd99, [_ZN6thrust24THRUST_300001_SM_1000_NS8cuda_cub4core6detail5shmemE+112];
	setp.lt.f32 	%p169, %f210, %f88;
	mov.f32 	%f211, %f210;
	mov.u64 	%rd289, %rd288;
	@%p169 bra 	$L__BB5_107;
	setp.lt.f32 	%p170, %f88, %f210;
	mov.f32 	%f211, %f88;
	mov.u64 	%rd289, %rd99;
	@%p170 bra 	$L__BB5_107;
	setp.lt.s64 	%p171, %rd288, %rd99;
	selp.f32 	%f211, %f210, %f88, %p171;
	min.s64 	%rd289, %rd288, %rd99;
$L__BB5_107:
	setp.lt.s32 	%p172, %r3, 225;
	mov.f32 	%f242, %f211;
	mov.u64 	%rd324, %rd289;
	@%p172 bra 	$L__BB5_201;
	ld.shared.f32 	%f91, [_ZN6thrust24THRUST_300001_SM_1000_NS8cuda_cub4core6detail5shmemE+120];
	ld.shared.u64 	%rd102, [_ZN6thrust24THRUST_300001_SM_1000_NS8cuda_cub4core6detail5shmemE+128];
	setp.lt.f32 	%p173, %f211, %f91;
	mov.f32 	%f242, %f211;
	mov.u64 	%rd324, %rd289;
	@%p173 bra 	$L__BB5_201;
	setp.lt.f32 	%p174, %f91, %f211;
	mov.f32 	%f242, %f91;
	mov.u64 	%rd324, %rd102;
	@%p174 bra 	$L__BB5_201;
	setp.lt.s64 	%p175, %rd289, %rd102;
	selp.f32 	%f242, %f211, %f91, %p175;
	min.s64 	%rd324, %rd289, %rd102;
	bra.uni 	$L__BB5_201;
$L__BB5_111:
	mov.u32 	%r20, %tid.x;
	add.s64 	%rd104, %rd199, %rd4;
	cvt.u64.u32 	%rd105, %r20;
	add.s64 	%rd204, %rd105, %rd4;
	cvta.to.global.u64 	%rd205, %rd198;
	shl.b64 	%rd206, %rd204, 2;
	add.s64 	%rd207, %rd205, %rd206;
	ld.global.f32 	%f172, [%rd207];
	add.s32 	%r36, %r20, 256;
	cvt.u64.u32 	%rd208, %r36;
	ld.global.f32 	%f173, [%rd207+1024];
	add.s32 	%r37, %r20, 512;
	cvt.u64.u32 	%rd209, %r37;
	ld.global.f32 	%f174, [%rd207+2048];
	ld.global.f32 	%f93, [%rd207+3072];
	or.b32  	%r38, %r20, 1024;
	cvt.u64.u32 	%rd106, %r38;
	add.s64 	%rd107, %rd104, %rd106;
	ld.global.f32 	%f94, [%rd207+4096];
	setp.lt.f32 	%p2, %f173, %f172;
	selp.f32 	%f175, %f173, %f172, %p2;
	selp.b64 	%rd210, %rd208, %rd105, %p2;
	setp.lt.f32 	%p3, %f174, %f175;
	selp.f32 	%f95, %f174, %f175, %p3;
	selp.b64 	%rd108, %rd209, %rd210, %p3;
	setp.lt.f32 	%p4, %f95, %f93;
	mov.f32 	%f212, %f95;
	mov.u64 	%rd290, %rd108;
	@%p4 bra 	$L__BB5_114;
	add.s32 	%r39, %r20, 768;
	cvt.u64.u32 	%rd290, %r39;
	setp.lt.f32 	%p5, %f93, %f95;
	mov.f32 	%f212, %f93;
	@%p5 bra 	$L__BB5_114;
	mov.f32 	%f212, %f95;
	mov.u64 	%rd290, %rd108;
$L__BB5_114:
	add.s64 	%rd111, %rd104, %rd290;
	setp.lt.f32 	%p6, %f212, %f94;
	mov.f32 	%f230, %f212;
	mov.u64 	%rd312, %rd111;
	@%p6 bra 	$L__BB5_117;
	setp.lt.f32 	%p7, %f94, %f212;
	mov.f32 	%f230, %f94;
	mov.u64 	%rd312, %rd107;
	@%p7 bra 	$L__BB5_117;
	setp.lt.s64 	%p8, %rd290, %rd106;
	selp.f32 	%f230, %f212, %f94, %p8;
	selp.b64 	%rd312, %rd111, %rd107, %p8;
$L__BB5_117:
	setp.le.u64 	%p9, %rd201, %rd5;
	@%p9 bra 	$L__BB5_162;
	setp.ne.s32 	%p10, %r20, 0;
	@%p10 bra 	$L__BB5_120;
	atom.global.add.u64 	%rd211, [%rd1+8], 1280;
	add.s64 	%rd212, %rd211, %rd5;
	st.shared.u64 	[_ZN6thrust24THRUST_300001_SM_1000_NS8cuda_cub4core6detail5shmemE+152], %rd212;
$L__BB5_120:
	bar.sync 	0;
	ld.shared.u64 	%rd300, [_ZN6thrust24THRUST_300001_SM_1000_NS8cuda_cub4core6detail5shmemE+152];
	add.s64 	%rd213, %rd300, 1280;
	setp.gt.s64 	%p11, %rd213, %rd201;
	@%p11 bra 	$L__BB5_139;
$L__BB5_121:
	add.s64 	%rd214, %rd300, %rd105;
	cvta.to.global.u64 	%rd215, %rd198;
	shl.b64 	%rd216, %rd214, 2;
	add.s64 	%rd217, %rd215, %rd216;
	add.s64 	%rd117, %rd214, %rd199;
	ld.global.f32 	%f100, [%rd217];
	add.s64 	%rd118, %rd117, 256;
	ld.global.f32 	%f101, [%rd217+1024];
	add.s64 	%rd119, %rd117, 512;
	ld.global.f32 	%f102, [%rd217+2048];
	add.s64 	%rd120, %rd117, 768;
	ld.global.f32 	%f103, [%rd217+3072];
	add.s64 	%rd121, %rd117, 1024;
	ld.global.f32 	%f104, [%rd217+4096];
	setp.lt.f32 	%p12, %f230, %f100;
	mov.f32 	%f215, %f230;
	mov.u64 	%rd294, %rd312;
	@%p12 bra 	$L__BB5_124;
	setp.lt.f32 	%p13, %f100, %f230;
	mov.f32 	%f215, %f100;
	mov.u64 	%rd294, %rd117;
	@%p13 bra 	$L__BB5_124;
	setp.lt.s64 	%p14, %rd312, %rd117;
	selp.f32 	%f215, %f230, %f100, %p14;
	min.s64 	%rd294, %rd312, %rd117;
$L__BB5_124:
	setp.lt.f32 	%p15, %f215, %f101;
	mov.f32 	%f216, %f215;
	mov.u64 	%rd295, %rd294;
	@%p15 bra 	$L__BB5_127;
	setp.lt.f32 	%p16, %f101, %f215;
	mov.f32 	%f216, %f101;
	mov.u64 	%rd295, %rd118;
	@%p16 bra 	$L__BB5_127;
	setp.lt.s64 	%p17, %rd294, %rd118;
	selp.f32 	%f216, %f215, %f101, %p17;
	min.s64 	%rd295, %rd294, %rd118;
$L__BB5_127:
	setp.lt.f32 	%p18, %f216, %f102;
	mov.f32 	%f217, %f216;
	mov.u64 	%rd296, %rd295;
	@%p18 bra 	$L__BB5_130;
	setp.lt.f32 	%p19, %f102, %f216;
	mov.f32 	%f217, %f102;
	mov.u64 	%rd296, %rd119;
	@%p19 bra 	$L__BB5_130;
	setp.lt.s64 	%p20, %rd295, %rd119;
	selp.f32 	%f217, %f216, %f102, %p20;
	min.s64 	%rd296, %rd295, %rd119;
$L__BB5_130:
	setp.lt.f32 	%p21, %f217, %f103;
	mov.f32 	%f218, %f217;
	mov.u64 	%rd297, %rd296;
	@%p21 bra 	$L__BB5_133;
	setp.lt.f32 	%p22, %f103, %f217;
	mov.f32 	%f218, %f103;
	mov.u64 	%rd297, %rd120;
	@%p22 bra 	$L__BB5_133;
	setp.lt.s64 	%p23, %rd296, %rd120;
	selp.f32 	%f218, %f217, %f103, %p23;
	min.s64 	%rd297, %rd296, %rd120;
$L__BB5_133:
	setp.lt.f32 	%p24, %f218, %f104;
	mov.f32 	%f230, %f218;
	mov.u64 	%rd312, %rd297;
	@%p24 bra 	$L__BB5_136;
	setp.lt.f32 	%p25, %f104, %f218;
	mov.f32 	%f230, %f104;
	mov.u64 	%rd312, %rd121;
	@%p25 bra 	$L__BB5_136;
	setp.lt.s64 	%p26, %rd297, %rd121;
	selp.f32 	%f230, %f218, %f104, %p26;
	min.s64 	%rd312, %rd297, %rd121;
$L__BB5_136:
	setp.ne.s32 	%p27, %r20, 0;
	bar.sync 	0;
	@%p27 bra 	$L__BB5_138;
	atom.global.add.u64 	%rd218, [%rd1+8], 1280;
	add.s64 	%rd219, %rd218, %rd5;
	st.shared.u64 	[_ZN6thrust24THRUST_300001_SM_1000_NS8cuda_cub4core6detail5shmemE+152], %rd219;
$L__BB5_138:
	bar.sync 	0;
	ld.shared.u64 	%rd300, [_ZN6thrust24THRUST_300001_SM_1000_NS8cuda_cub4core6detail5shmemE+152];
	add.s64 	%rd220, %rd300, 1280;
	setp.le.s64 	%p28, %rd220, %rd201;
	@%p28 bra 	$L__BB5_121;
$L__BB5_139:
	setp.le.s64 	%p29, %rd201, %rd300;
	@%p29 bra 	$L__BB5_162;
	cvt.u32.u64 	%r40, %rd300;
	cvt.u32.u64 	%r41, %rd201;
	sub.s32 	%r21, %r41, %r40;
	setp.ge.s32 	%p30, %r20, %r21;
	@%p30 bra 	$L__BB5_162;
	cvta.to.global.u64 	%rd135, %rd198;
	not.b32 	%r43, %r20;
	add.s32 	%r44, %r43, %r41;
	sub.s32 	%r22, %r44, %r40;
	and.b32  	%r46, %r22, 768;
	setp.eq.s32 	%p31, %r46, 768;
	mov.u32 	%r397, %r20;
	@%p31 bra 	$L__BB5_147;
	add.s64 	%rd222, %rd300, %rd105;
	add.s64 	%rd302, %rd222, %rd199;
	shl.b64 	%rd223, %rd222, 2;
	add.s64 	%rd301, %rd135, %rd223;
	shr.u32 	%r47, %r22, 8;
	add.s32 	%r48, %r47, 1;
	and.b32  	%r49, %r48, 3;
	neg.s32 	%r395, %r49;
	mov.u32 	%r397, %r20;
$L__BB5_143:
	.pragma "nounroll";
	mov.u64 	%rd140, %rd312;
	mov.f32 	%f116, %f230;
	ld.global.f32 	%f117, [%rd301];
	setp.lt.f32 	%p32, %f116, %f117;
	@%p32 bra 	$L__BB5_146;
	setp.lt.f32 	%p33, %f117, %f116;
	mov.f32 	%f230, %f117;
	mov.u64 	%rd312, %rd302;
	@%p33 bra 	$L__BB5_146;
	setp.lt.s64 	%p34, %rd140, %rd302;
	selp.f32 	%f230, %f116, %f117, %p34;
	min.s64 	%rd312, %rd140, %rd302;
$L__BB5_146:
	add.s32 	%r397, %r397, 256;
	add.s64 	%rd302, %rd302, 256;
	add.s64 	%rd301, %rd301, 1024;
	add.s32 	%r395, %r395, 1;
	setp.ne.s32 	%p35, %r395, 0;
	@%p35 bra 	$L__BB5_143;
$L__BB5_147:
	setp.lt.u32 	%p36, %r22, 768;
	@%p36 bra 	$L__BB5_162;
	add.s32 	%r398, %r397, 512;
$L__BB5_149:
	mov.u32 	%r30, %r398;
	add.s32 	%r50, %r30, -512;
	cvt.u64.u32 	%rd224, %r50;
	add.s64 	%rd225, %rd300, %rd224;
	shl.b64 	%rd226, %rd225, 2;
	add.s64 	%rd148, %rd135, %rd226;
	add.s64 	%rd149, %rd225, %rd199;
	ld.global.f32 	%f123, [%rd148];
	setp.lt.f32 	%p37, %f230, %f123;
	mov.f32 	%f226, %f230;
	mov.u64 	%rd308, %rd312;
	@%p37 bra 	$L__BB5_152;
	setp.lt.f32 	%p38, %f123, %f230;
	mov.f32 	%f226, %f123;
	mov.u64 	%rd308, %rd149;
	@%p38 bra 	$L__BB5_152;
	setp.lt.s64 	%p39, %rd312, %rd149;
	selp.f32 	%f226, %f230, %f123, %p39;
	min.s64 	%rd308, %rd312, %rd149;
$L__BB5_152:
	add.s32 	%r51, %r30, -256;
	cvt.u64.u32 	%rd227, %r51;
	add.s64 	%rd228, %rd300, %rd227;
	add.s64 	%rd152, %rd228, %rd199;
	ld.global.f32 	%f126, [%rd148+1024];
	setp.lt.f32 	%p40, %f226, %f126;
	mov.f32 	%f227, %f226;
	mov.u64 	%rd309, %rd308;
	@%p40 bra 	$L__BB5_155;
	setp.lt.f32 	%p41, %f126, %f226;
	mov.f32 	%f227, %f126;
	mov.u64 	%rd309, %rd152;
	@%p41 bra 	$L__BB5_155;
	setp.lt.s64 	%p42, %rd308, %rd152;
	selp.f32 	%f227, %f226, %f126, %p42;
	min.s64 	%rd309, %rd308, %rd152;
$L__BB5_155:
	cvt.u64.u32 	%rd229, %r30;
	add.s64 	%rd230, %rd300, %rd229;
	add.s64 	%rd155, %rd230, %rd199;
	ld.global.f32 	%f129, [%rd148+2048];
	setp.lt.f32 	%p43, %f227, %f129;
	mov.f32 	%f228, %f227;
	mov.u64 	%rd310, %rd309;
	@%p43 bra 	$L__BB5_158;
	setp.lt.f32 	%p44, %f129, %f227;
	mov.f32 	%f228, %f129;
	mov.u64 	%rd310, %rd155;
	@%p44 bra 	$L__BB5_158;
	setp.lt.s64 	%p45, %rd309, %rd155;
	selp.f32 	%f228, %f227, %f129, %p45;
	min.s64 	%rd310, %rd309, %rd155;
$L__BB5_158:
	add.s32 	%r52, %r30, 256;
	cvt.u64.u32 	%rd231, %r52;
	add.s64 	%rd232, %rd300, %rd231;
	add.s64 	%rd158, %rd232, %rd199;
	ld.global.f32 	%f132, [%rd148+3072];
	setp.lt.f32 	%p46, %f228, %f132;
	mov.f32 	%f230, %f228;
	mov.u64 	%rd312, %rd310;
	@%p46 bra 	$L__BB5_161;
	setp.lt.f32 	%p47, %f132, %f228;
	mov.f32 	%f230, %f132;
	mov.u64 	%rd312, %rd158;
	@%p47 bra 	$L__BB5_161;
	setp.lt.s64 	%p48, %rd310, %rd158;
	selp.f32 	%f230, %f228, %f132, %p48;
	min.s64 	%rd312, %rd310, %rd158;
$L__BB5_161:
	add.s32 	%r398, %r30, 1024;
	add.s32 	%r53, %r30, 512;
	setp.lt.s32 	%p49, %r53, %r21;
	@%p49 bra 	$L__BB5_149;
$L__BB5_162:
	// begin inline asm
	mov.u32 %r54, %laneid;
	// end inline asm
	mov.b32 	%r56, %f230;
	mov.b32 	%r72, 1;
	mov.b32 	%r73, 31;
	mov.b32 	%r74, -1;
	// begin inline asm
	shfl.sync.down.b32 %r55, %r56, %r72, %r73, %r74;
	// end inline asm
	mov.b32 	%f136, %r55;
	// begin inline asm
	shfl.sync.down.b32 %r60, %r61, %r72, %r73, %r74;
	// end inline asm
	mov.b64 	{%r66, %r71}, %rd312;
	// begin inline asm
	shfl.sync.down.b32 %r65, %r66, %r72, %r73, %r74;
	// end inline asm
	// begin inline asm
	shfl.sync.down.b32 %r70, %r71, %r72, %r73, %r74;
	// end inline asm
	mov.b64 	%rd162, {%r65, %r70};
	setp.gt.s32 	%p50, %r54, 30;
	setp.lt.f32 	%p51, %f230, %f136;
	or.pred  	%p52, %p50, %p51;
	mov.f32 	%f231, %f230;
	mov.u64 	%rd313, %rd312;
	@%p52 bra 	$L__BB5_165;
	setp.gt.f32 	%p53, %f230, %f136;
	mov.f32 	%f231, %f136;
	mov.u64 	%rd313, %rd162;
	@%p53 bra 	$L__BB5_165;
	setp.lt.s64 	%p54, %rd312, %rd162;
	selp.f32 	%f231, %f230, %f136, %p54;
	min.s64 	%rd313, %rd312, %rd162;
$L__BB5_165:
	mov.b32 	%r76, %f231;
	mov.b32 	%r92, 2;
	mov.b32 	%r93, 31;
	mov.b32 	%r94, -1;
	// begin inline asm
	shfl.sync.down.b32 %r75, %r76, %r92, %r93, %r94;
	// end inline asm
	mov.b32 	%f139, %r75;
	// begin inline asm
	shfl.sync.down.b32 %r80, %r81, %r92, %r93, %r94;
	// end inline asm
	mov.b64 	{%r86, %r91}, %rd313;
	// begin inline asm
	shfl.sync.down.b32 %r85, %r86, %r92, %r93, %r94;
	// end inline asm
	// begin inline asm
	shfl.sync.down.b32 %r90, %r91, %r92, %r93, %r94;
	// end inline asm
	mov.b64 	%rd165, {%r85, %r90};
	setp.gt.s32 	%p55, %r54, 29;
	setp.lt.f32 	%p56, %f231, %f139;
	or.pred  	%p57, %p55, %p56;
	mov.f32 	%f232, %f231;
	mov.u64 	%rd314, %rd313;
	@%p57 bra 	$L__BB5_168;
	setp.gt.f32 	%p58, %f231, %f139;
	mov.f32 	%f232, %f139;
	mov.u64 	%rd314, %rd165;
	@%p58 bra 	$L__BB5_168;
	setp.lt.s64 	%p59, %rd313, %rd165;
	selp.f32 	%f232, %f231, %f139, %p59;
	min.s64 	%rd314, %rd313, %rd165;
$L__BB5_168:
	mov.b32 	%r96, %f232;
	mov.b32 	%r112, 4;
	mov.b32 	%r113, 31;
	mov.b32 	%r114, -1;
	// begin inline asm
	shfl.sync.down.b32 %r95, %r96, %r112, %r113, %r114;
	// end inline asm
	mov.b32 	%f142, %r95;
	// begin inline asm
	shfl.sync.down.b32 %r100, %r101, %r112, %r113, %r114;
	// end inline asm
	mov.b64 	{%r106, %r111}, %rd314;
	// begin inline asm
	shfl.sync.down.b32 %r105, %r106, %r112, %r113, %r114;
	// end inline asm
	// begin inline asm
	shfl.sync.down.b32 %r110, %r111, %r112, %r113, %r114;
	// end inline asm
	mov.b64 	%rd168, {%r105, %r110};
	setp.gt.s32 	%p60, %r54, 27;
	setp.lt.f32 	%p61, %f232, %f142;
	or.pred  	%p62, %p60, %p61;
	mov.f32 	%f233, %f232;
	mov.u64 	%rd315, %rd314;
	@%p62 bra 	$L__BB5_171;
	setp.gt.f32 	%p63, %f232, %f142;
	mov.f32 	%f233, %f142;
	mov.u64 	%rd315, %rd168;
	@%p63 bra 	$L__BB5_171;
	setp.lt.s64 	%p64, %rd314, %rd168;
	selp.f32 	%f233, %f232, %f142, %p64;
	min.s64 	%rd315, %rd314, %rd168;
$L__BB5_171:
	mov.b32 	%r116, %f233;
	mov.b32 	%r132, 8;
	mov.b32 	%r133, 31;
	mov.b32 	%r134, -1;
	// begin inline asm
	shfl.sync.down.b32 %r115, %r116, %r132, %r133, %r134;
	// end inline asm
	mov.b32 	%f145, %r115;
	// begin inline asm
	shfl.sync.down.b32 %r120, %r121, %r132, %r133, %r134;
	// end inline asm
	mov.b64 	{%r126, %r131}, %rd315;
	// begin inline asm
	shfl.sync.down.b32 %r125, %r126, %r132, %r133, %r134;
	// end inline asm
	// begin inline asm
	shfl.sync.down.b32 %r130, %r131, %r132, %r133, %r134;
	// end inline asm
	mov.b64 	%rd171, {%r125, %r130};
	setp.gt.s32 	%p65, %r54, 23;
	setp.lt.f32 	%p66, %f233, %f145;
	or.pred  	%p67, %p65, %p66;
	mov.f32 	%f234, %f233;
	mov.u64 	%rd316, %rd315;
	@%p67 bra 	$L__BB5_174;
	setp.gt.f32 	%p68, %f233, %f145;
	mov.f32 	%f234, %f145;
	mov.u64 	%rd316, %rd171;
	@%p68 bra 	$L__BB5_174;
	setp.lt.s64 	%p69, %rd315, %rd171;
	selp.f32 	%f234, %f233, %f145, %p69;
	min.s64 	%rd316, %rd315, %rd171;
$L__BB5_174:
	mov.b32 	%r136, %f234;
	mov.b32 	%r152, 16;
	mov.b32 	%r153, 31;
	mov.b32 	%r154, -1;
	// begin inline asm
	shfl.sync.down.b32 %r135, %r136, %r152, %r153, %r154;
	// end inline asm
	mov.b32 	%f148, %r135;
	// begin inline asm
	shfl.sync.down.b32 %r140, %r141, %r152, %r153, %r154;
	// end inline asm
	mov.b64 	{%r146, %r151}, %rd316;
	// begin inline asm
	shfl.sync.down.b32 %r145, %r146, %r152, %r153, %r154;
	// end inline asm
	// begin inline asm
	shfl.sync.down.b32 %r150, %r151, %r152, %r153, %r154;
	// end inline asm
	mov.b64 	%rd174, {%r145, %r150};
	setp.gt.s32 	%p70, %r54, 15;
	setp.lt.f32 	%p71, %f234, %f148;
	or.pred  	%p72, %p70, %p71;
	mov.f32 	%f242, %f234;
	mov.u64 	%rd324, %rd316;
	@%p72 bra 	$L__BB5_177;
	setp.gt.f32 	%p73, %f234, %f148;
	mov.f32 	%f242, %f148;
	mov.u64 	%rd324, %rd174;
	@%p73 bra 	$L__BB5_177;
	setp.lt.s64 	%p74, %rd316, %rd174;
	selp.f32 	%f242, %f234, %f148, %p74;
	min.s64 	%rd324, %rd316, %rd174;
$L__BB5_177:
	setp.ne.s32 	%p75, %r54, 0;
	@%p75 bra 	$L__BB5_179;
	shr.u32 	%r155, %r20, 1;
	and.b32  	%r156, %r155, 496;
	mov.u32 	%r157, _ZN6thrust24THRUST_300001_SM_1000_NS8cuda_cub4core6detail5shmemE;
	add.s32 	%r158, %r157, %r156;
	st.shared.f32 	[%r158+8], %f242;
	st.shared.u64 	[%r158+16], %rd324;
$L__BB5_179:
	bar.sync 	0;
	setp.ne.s32 	%p76, %r20, 0;
	@%p76 bra 	$L__BB5_201;
	ld.shared.f32 	%f151, [_ZN6thrust24THRUST_300001_SM_1000_NS8cuda_cub4core6detail5shmemE+24];
	ld.shared.u64 	%rd177, [_ZN6thrust24THRUST_300001_SM_1000_NS8cuda_cub4core6detail5shmemE+32];
	setp.lt.f32 	%p77, %f242, %f151;
	mov.f32 	%f236, %f242;
	mov.u64 	%rd318, %rd324;
	@%p77 bra 	$L__BB5_183;
	setp.lt.f32 	%p78, %f151, %f242;
	mov.f32 	%f236, %f151;
	mov.u64 	%rd318, %rd177;
	@%p78 bra 	$L__BB5_183;
	setp.lt.s64 	%p79, %rd324, %rd177;
	selp.f32 	%f236, %f242, %f151, %p79;
	min.s64 	%rd318, %rd324, %rd177;
$L__BB5_183:
	ld.shared.f32 	%f154, [_ZN6thrust24THRUST_300001_SM_1000_NS8cuda_cub4core6detail5shmemE+40];
	ld.shared.u64 	%rd180, [_ZN6thrust24THRUST_300001_SM_1000_NS8cuda_cub4core6detail5shmemE+48];
	setp.lt.f32 	%p80, %f236, %f154;
	mov.f32 	%f237, %f236;
	mov.u64 	%rd319, %rd318;
	@%p80 bra 	$L__BB5_186;
	setp.lt.f32 	%p81, %f154, %f236;
	mov.f32 	%f237, %f154;
	mov.u64 	%rd319, %rd180;
	@%p81 bra 	$L__BB5_186;
	setp.lt.s64 	%p82, %rd318, %rd180;
	selp.f32 	%f237, %f236, %f154, %p82;
	min.s64 	%rd319, %rd318, %rd180;
$L__BB5_186:
	ld.shared.f32 	%f157, [_ZN6thrust24THRUST_300001_SM_1000_NS8cuda_cub4core6detail5shmemE+56];
	ld.shared.u64 	%rd183, [_ZN6thrust24THRUST_300001_SM_1000_NS8cuda_cub4core6detail5shmemE+64];
	setp.lt.f32 	%p83, %f237, %f157;
	mov.f32 	%f238, %f237;
	mov.u64 	%rd320, %rd319;
	@%p83 bra 	$L__BB5_189;
	setp.lt.f32 	%p84, %f157, %f237;
	mov.f32 	%f238, %f157;
	mov.u64 	%rd320, %rd183;
	@%p84 bra 	$L__BB5_189;
	setp.lt.s64 	%p85, %rd319, %rd183;
	selp.f32 	%f238, %f237, %f157, %p85;
	min.s64 	%rd320, %rd319, %rd183;
$L__BB5_189:
	ld.shared.f32 	%f160, [_ZN6thrust24THRUST_300001_SM_1000_NS8cuda_cub4core6detail5shmemE+72];
	ld.shared.u64 	%rd186, [_ZN6thrust24THRUST_300001_SM_1000_NS8cuda_cub4core6detail5shmemE+80];
	setp.lt.f32 	%p86, %f238, %f160;
	mov.f32 	%f239, %f238;
	mov.u64 	%rd321, %rd320;
	@%p86 bra 	$L__BB5_192;
	setp.lt.f32 	%p87, %f160, %f238;
	mov.f32 	%f239, %f160;
	mov.u64 	%rd321, %rd186;
	@%p87 bra 	$L__BB5_192;
	setp.lt.s64 	%p88, %rd320, %rd186;
	selp.f32 	%f239, %f238, %f160, %p88;
	min.s64 	%rd321, %rd320, %rd186;
$L__BB5_192:
	ld.shared.f32 	%f163, [_ZN6thrust24THRUST_300001_SM_1000_NS8cuda_cub4core6detail5shmemE+88];
	ld.shared.u64 	%rd189, [_ZN6thrust24THRUST_300001_SM_1000_NS8cuda_cub4core6detail5shmemE+96];
	setp.lt.f32 	%p89, %f239, %f163;
	mov.f32 	%f240, %f239;
	mov.u64 	%rd322, %rd321;
	@%p89 bra 	$L__BB5_195;
	setp.lt.f32 	%p90, %f163, %f239;
	mov.f32 	%f240, %f163;
	mov.u64 	%rd322, %rd189;
	@%p90 bra 	$L__BB5_195;
	setp.lt.s64 	%p91, %rd321, %rd189;
	selp.f32 	%f240, %f239, %f163, %p91;
	min.s64 	%rd322, %rd321, %rd189;
$L__BB5_195:
	ld.shared.f32 	%f166, [_ZN6thrust24THRUST_300001_SM_1000_NS8cuda_cub4core6detail5shmemE+104];
	ld.shared.u64 	%rd192, [_ZN6thrust24THRUST_300001_SM_1000_NS8cuda_cub4core6detail5shmemE+112];
	setp.lt.f32 	%p92, %f240, %f166;
	mov.f32 	%f241, %f240;
	mov.u64 	%rd323, %rd322;
	@%p92 bra 	$L__BB5_198;
	setp.lt.f32 	%p93, %f166, %f240;
	mov.f32 	%f241, %f166;
	mov.u64 	%rd323, %rd192;
	@%p93 bra 	$L__BB5_198;
	setp.lt.s64 	%p94, %rd322, %rd192;
	selp.f32 	%f241, %f240, %f166, %p94;
	min.s64 	%rd323, %rd322, %rd192;
$L__BB5_198:
	ld.shared.f32 	%f169, [_ZN6thrust24THRUST_300001_SM_1000_NS8cuda_cub4core6detail5shmemE+120];
	ld.shared.u64 	%rd195, [_ZN6thrust24THRUST_300001_SM_1000_NS8cuda_cub4core6detail5shmemE+128];
	setp.lt.f32 	%p95, %f241, %f169;
	mov.f32 	%f242, %f241;
	mov.u64 	%rd324, %rd323;
	@%p95 bra 	$L__BB5_201;
	setp.lt.f32 	%p96, %f169, %f241;
	mov.f32 	%f242, %f169;
	mov.u64 	%rd324, %rd195;
	@%p96 bra 	$L__BB5_201;
	setp.lt.s64 	%p97, %rd323, %rd195;
	selp.f32 	%f242, %f241, %f169, %p97;
	min.s64 	%rd324, %rd323, %rd195;
$L__BB5_201:
	mov.u32 	%r389, %tid.x;
	setp.ne.s32 	%p224, %r389, 0;
	@%p224 bra 	$L__BB5_203;
	ld.param.u64 	%rd254, [_ZN6thrust24THRUST_300001_SM_1000_NS8cuda_cub4core6detail13_kernel_agentINS1_8__reduce11ReduceAgentINS0_12zip_iteratorIN4cuda3std3__45tupleIJNS0_6detail15normal_iteratorINS0_10device_ptrIfEEEENS0_17counting_iteratorIlNS0_11use_defaultESI_SI_EEEEEEEPNSB_IJflEEESM_lNS1_9__extrema9arg_min_fIflNSA_4lessIfEEEEEEJSL_SN_lN3cub18CUB_300001_SM_100013GridEvenShareIlEENSV_9GridQueueIyEESS_EEEvDpT0__param_1];
	cvta.to.global.u64 	%rd251, %rd254;
	mul.wide.u32 	%rd252, %r1, 16;
	add.s64 	%rd253, %rd251, %rd252;
	st.global.f32 	[%rd253], %f242;
	st.global.u64 	[%rd253+8], %rd324;
$L__BB5_203:
	ret;

}
	// .globl	_ZN6thrust24THRUST_300001_SM_1000_NS8cuda_cub4core6detail13_kernel_agentINS1_8__reduce10DrainAgentIlEEJN3cub18CUB_300001_SM_10009GridQueueIyEElEEEvDpT0_
.visible .entry _ZN6thrust24THRUST_300001_SM_1000_NS8cuda_cub4core6detail13_kernel_agentINS1_8__reduce10DrainAgentIlEEJN3cub18CUB_300001_SM_10009GridQueueIyEElEEEvDpT0_(
	.param .align 8 .b8 _ZN6thrust24THRUST_300001_SM_1000_NS8cuda_cub4core6detail13_kernel_agentINS1_8__reduce10DrainAgentIlEEJN3cub18CUB_300001_SM_10009GridQueueIyEElEEEvDpT0__param_0[8],
	.param .u64 _ZN6thrust24THRUST_300001_SM_1000_NS8cuda_cub4core6detail13_kernel_agentINS1_8__reduce10DrainAgentIlEEJN3cub18CUB_300001_SM_10009GridQueueIyEElEEEvDpT0__param_1
)
.maxntid 1
{
	.reg .b64 	%rd<5>;

	ld.param.u64 	%rd1, [_ZN6thrust24THRUST_300001_SM_1000_NS8cuda_cub4core6detail13_kernel_agentINS1_8__reduce10DrainAgentIlEEJN3cub18CUB_300001_SM_10009GridQueueIyEElEEEvDpT0__param_0];
	ld.param.u64 	%rd2, [_ZN6thrust24THRUST_300001_SM_1000_NS8cuda_cub4core6detail13_kernel_agentINS1_8__reduce10DrainAgentIlEEJN3cub18CUB_300001_SM_10009GridQueueIyEElEEEvDpT0__param_1];
	cvta.to.global.u64 	%rd3, %rd1;
	st.global.u64 	[%rd3], %rd2;
	mov.b64 	%rd4, 0;
	st.global.u64 	[%rd3+8], %rd4;
	ret;

}
	// .globl	_ZN6thrust24THRUST_300001_SM_1000_NS8cuda_cub4core6detail13_kernel_agentINS1_8__reduce11ReduceAgentIPN4cuda3std3__45tupleIJflEEESC_SB_lNS1_9__extrema9arg_min_fIflNS9_4lessIfEEEEEEJSC_SC_iSH_EEEvDpT0_
.visible .entry _ZN6thrust24THRUST_300001_SM_1000_NS8cuda_cub4core6detail13_kernel_agentINS1_8__reduce11ReduceAgentIPN4cuda3std3__45tupleIJflEEESC_SB_lNS1_9__extrema9arg_min_fIflNS9_4lessIfEEEEEEJSC_SC_iSH_EEEvDpT0_(
	.param .u64 .ptr .align 1 _ZN6thrust24THRUST_300001_SM_1000_NS8cuda_cub4core6detail13_kernel_agentINS1_8__reduce11ReduceAgentIPN4cuda3std3__45tupleIJflEEESC_SB_lNS1_9__extrema9arg_min_fIflNS9_4lessIfEEEEEEJSC_SC_iSH_EEEvDpT0__param_0,
	.param .u64 .ptr .align 1 _ZN6thrust24THRUST_300001_SM_1000_NS8cuda_cub4core6detail13_kernel_agentINS1_8__reduce11ReduceAgentIPN4cuda3std3__45tupleIJflEEESC_SB_lNS1_9__extrema9arg_min_fIflNS9_4lessIfEEEEEEJSC_SC_iSH_EEEvDpT0__param_1,
	.param .u32 _ZN6thrust24THRUST_300001_SM_1000_NS8cuda_cub4core6detail13_kernel_agentINS1_8__reduce11ReduceAgentIPN4cuda3std3__45tupleIJflEEESC_SB_lNS1_9__extrema9arg_min_fIflNS9_4lessIfEEEEEEJSC_SC_iSH_EEEvDpT0__param_2,
	.param .align 1 .b8 _ZN6thrust24THRUST_300001_SM_1000_NS8cuda_cub4core6detail13_kernel_agentINS1_8__reduce11ReduceAgentIPN4cuda3std3__45tupleIJflEEESC_SB_lNS1_9__extrema9arg_min_fIflNS9_4lessIfEEEEEEJSC_SC_iSH_EEEvDpT0__param_3[1]
)
.maxntid 256
{
	.reg .pred 	%p<260>;
	.reg .b32 	%r<436>;
	.reg .b32 	%f<293>;
	.reg .b64 	%rd<479>;

	ld.param.u64 	%rd236, [_ZN6thrust24THRUST_300001_SM_1000_NS8cuda_cub4core6detail13_kernel_agentINS1_8__reduce11ReduceAgentIPN4cuda3std3__45tupleIJflEEESC_SB_lNS1_9__extrema9arg_min_fIflNS9_4lessIfEEEEEEJSC_SC_iSH_EEEvDpT0__param_0];
	ld.param.u32 	%r29, [_ZN6thrust24THRUST_300001_SM_1000_NS8cuda_cub4core6detail13_kernel_agentINS1_8__reduce11ReduceAgentIPN4cuda3std3__45tupleIJflEEESC_SB_lNS1_9__extrema9arg_min_fIflNS9_4lessIfEEEEEEJSC_SC_iSH_EEEvDpT0__param_2];
	cvt.s64.s32 	%rd1, %r29;
	setp.eq.s32 	%p1, %r29, 0;
	@%p1 bra 	$L__BB7_238;
	setp.gt.s32 	%p2, %r29, 1279;
	@%p2 bra 	$L__BB7_111;
	mov.u32 	%r1, %tid.x;
	setp.ge.s32 	%p133, %r1, %r29;
	mov.f32 	%f224, 0f00000000;
	mov.b64 	%rd402, 0;
	mov.u32 	%r430, %r1;
	@%p133 bra 	$L__BB7_4;
	mul.wide.u32 	%rd366, %r1, 16;
	add.s64 	%rd363, %rd236, %rd366;
	// begin inline asm
	ld.global.nc.u64 %rd362, [%rd363];
	// end inline asm
	mov.b64 	{%r191, %r192}, %rd362;
	mov.b32 	%f224, %r191;
	add.s64 	%rd365, %rd363, 8;
	// begin inline asm
	ld.global.nc.u64 %rd402, [%rd365];
	// end inline asm
	add.s32 	%r430, %r1, 256;
$L__BB7_4:
	setp.ge.s32 	%p134, %r430, %r29;
	@%p134 bra 	$L__BB7_25;
	not.b32 	%r193, %r430;
	add.s32 	%r4, %r29, %r193;
	and.b32  	%r194, %r4, 768;
	setp.eq.s32 	%p135, %r194, 768;
	@%p135 bra 	$L__BB7_11;
	mul.wide.u32 	%rd368, %r430, 16;
	add.s64 	%rd393, %rd236, %rd368;
	shr.u32 	%r195, %r4, 8;
	add.s32 	%r196, %r195, 1;
	and.b32  	%r197, %r196, 3;
	neg.s32 	%r428, %r197;
$L__BB7_7:
	.pragma "nounroll";
	mov.u64 	%rd6, %rd402;
	mov.f32 	%f3, %f224;
	// begin inline asm
	ld.global.nc.u64 %rd369, [%rd393];
	// end inline asm
	mov.b64 	{%r198, %r199}, %rd369;
	mov.b32 	%f4, %r198;
	add.s64 	%rd372, %rd393, 8;
	// begin inline asm
	ld.global.nc.u64 %rd371, [%rd372];
	// end inline asm
	setp.lt.f32 	%p136, %f3, %f4;
	@%p136 bra 	$L__BB7_10;
	setp.lt.f32 	%p137, %f4, %f3;
	mov.u64 	%rd402, %rd371;
	mov.f32 	%f224, %f4;
	@%p137 bra 	$L__BB7_10;
	setp.lt.s64 	%p138, %rd6, %rd371;
	min.s64 	%rd402, %rd6, %rd371;
	selp.f32 	%f224, %f3, %f4, %p138;
$L__BB7_10:
	add.s32 	%r430, %r430, 256;
	add.s64 	%rd393, %rd393, 4096;
	add.s32 	%r428, %r428, 1;
	setp.ne.s32 	%p139, %r428, 0;
	@%p139 bra 	$L__BB7_7;
$L__BB7_11:
	setp.lt.u32 	%p140, %r4, 768;
	@%p140 bra 	$L__BB7_25;
$L__BB7_12:
	mul.wide.s32 	%rd377, %r430, 16;
	add.s64 	%rd374, %rd236, %rd377;
	// begin inline asm
	ld.global.nc.u64 %rd373, [%rd374];
	// end inline asm
	mov.b64 	{%r200, %r201}, %rd373;
	mov.b32 	%f10, %r200;
	add.s64 	%rd376, %rd374, 8;
	// begin inline asm
	ld.global.nc.u64 %rd375, [%rd376];
	// end inline asm
	setp.lt.f32 	%p141, %f224, %f10;
	mov.u64 	%rd399, %rd402;
	mov.f32 	%f221, %f224;
	@%p141 bra 	$L__BB7_15;
	setp.lt.f32 	%p142, %f10, %f224;
	mov.u64 	%rd399, %rd375;
	mov.f32 	%f221, %f10;
	@%p142 bra 	$L__BB7_15;
	setp.lt.s64 	%p143, %rd402, %rd375;
	min.s64 	%rd399, %rd402, %rd375;
	selp.f32 	%f221, %f224, %f10, %p143;
$L__BB7_15:
	add.s64 	%rd379, %rd374, 4096;
	// begin inline asm
	ld.global.nc.u64 %rd378, [%rd379];
	// end inline asm
	mov.b64 	{%r202, %r203}, %rd378;
	mov.b32 	%f13, %r202;
	add.s64 	%rd381, %rd374, 4104;
	// begin inline asm
	ld.global.nc.u64 %rd380, [%rd381];
	// end inline asm
	setp.lt.f32 	%p144, %f221, %f13;
	mov.u64 	%rd400, %rd399;
	mov.f32 	%f222, %f221;
	@%p144 bra 	$L__BB7_18;
	setp.lt.f32 	%p145, %f13, %f221;
	mov.u64 	%rd400, %rd380;
	mov.f32 	%f222, %f13;
	@%p145 bra 	$L__BB7_18;
	setp.lt.s64 	%p146, %rd399, %rd380;
	min.s64 	%rd400, %rd399, %rd380;
	selp.f32 	%f222, %f221, %f13, %p146;
$L__BB7_18:
	add.s64 	%rd383, %rd374, 8192;
	// begin inline asm
	ld.global.nc.u64 %rd382, [%rd383];
	// end inline asm
	mov.b64 	{%r204, %r205}, %rd382;
	mov.b32 	%f16, %r204;
	add.s64 	%rd385, %rd374, 8200;
	// begin inline asm
	ld.global.nc.u64 %rd384, [%rd385];
	// end inline asm
	setp.lt.f32 	%p147, %f222, %f16;
	mov.u64 	%rd401, %rd400;
	mov.f32 	%f223, %f222;
	@%p147 bra 	$L__BB7_21;
	setp.lt.f32 	%p148, %f16, %f222;
	mov.u64 	%rd401, %rd384;
	mov.f32 	%f223, %f16;
	@%p148 bra 	$L__BB7_21;
	setp.lt.s64 	%p149, %rd400, %rd384;
	min.s64 	%rd401, %rd400, %rd384;
	selp.f32 	%f223, %f222, %f16, %p149;
$L__BB7_21:
	add.s64 	%rd387, %rd374, 12288;
	// begin inline asm
	ld.global.nc.u64 %rd386, [%rd387];
	// end inline asm
	mov.b64 	{%r206, %r207}, %rd386;
	mov.b32 	%f19, %r206;
	add.s64 	%rd389, %rd374, 12296;
	// begin inline asm
	ld.global.nc.u64 %rd388, [%rd389];
	// end inline asm
	setp.lt.f32 	%p150, %f223, %f19;
	mov.u64 	%rd402, %rd401;
	mov.f32 	%f224, %f223;
	@%p150 bra 	$L__BB7_24;
	setp.lt.f32 	%p151, %f19, %f223;
	mov.u64 	%rd402, %rd388;
	mov.f32 	%f224, %f19;
	@%p151 bra 	$L__BB7_24;
	setp.lt.s64 	%p152, %rd401, %rd388;
	min.s64 	%rd402, %rd401, %rd388;
	selp.f32 	%f224, %f223, %f19, %p152;
$L__BB7_24:
	add.s32 	%r430, %r430, 1024;
	setp.lt.s32 	%p153, %r430, %r29;
	@%p153 bra 	$L__BB7_12;
$L__BB7_25:
	setp.lt.s32 	%p154, %r29, 256;
	@%p154 bra 	$L__BB7_65;
	// begin inline asm
	mov.u32 %r321, %laneid;
	// end inline asm
	mov.b32 	%r323, %f224;
	mov.b32 	%r339, 1;
	mov.b32 	%r340, 31;
	mov.b32 	%r341, -1;
	// begin inline asm
	shfl.sync.down.b32 %r322, %r323, %r339, %r340, %r341;
	// end inline asm
	mov.b32 	%f23, %r322;
	// begin inline asm
	shfl.sync.down.b32 %r327, %r328, %r339, %r340, %r341;
	// end inline asm
	mov.b64 	{%r333, %r338}, %rd402;
	// begin inline asm
	shfl.sync.down.b32 %r332, %r333, %r339, %r340, %r341;
	// end inline asm
	// begin inline asm
	shfl.sync.down.b32 %r337, %r338, %r339, %r340, %r341;
	// end inline asm
	mov.b64 	%rd28, {%r332, %r337};
	setp.gt.s32 	%p211, %r321, 30;
	setp.lt.f32 	%p212, %f224, %f23;
	or.pred  	%p213, %p211, %p212;
	mov.u64 	%rd404, %rd402;
	mov.f32 	%f226, %f224;
	@%p213 bra 	$L__BB7_29;
	setp.gt.f32 	%p214, %f224, %f23;
	mov.u64 	%rd404, %rd28;
	mov.f32 	%f226, %f23;
	@%p214 bra 	$L__BB7_29;
	setp.lt.s64 	%p215, %rd402, %rd28;
	min.s64 	%rd404, %rd402, %rd28;
	selp.f32 	%f226, %f224, %f23, %p215;
$L__BB7_29:
	mov.b32 	%r343, %f226;
	mov.b32 	%r359, 2;
	mov.b32 	%r360, 31;
	mov.b32 	%r361, -1;
	// begin inline asm
	shfl.sync.down.b32 %r342, %r343, %r359, %r360, %r361;
	// end inline asm
	mov.b32 	%f26, %r342;
	// begin inline asm
	shfl.sync.down.b32 %r347, %r348, %r359, %r360, %r361;
	// end inline asm
	mov.b64 	{%r353, %r358}, %rd404;
	// begin inline asm
	shfl.sync.down.b32 %r352, %r353, %r359, %r360, %r361;
	// end inline asm
	// begin inline asm
	shfl.sync.down.b32 %r357, %r358, %r359, %r360, %r361;
	// end inline asm
	mov.b64 	%rd31, {%r352, %r357};
	setp.gt.s32 	%p216, %r321, 29;
	setp.lt.f32 	%p217, %f226, %f26;
	or.pred  	%p218, %p216, %p217;
	mov.u64 	%rd405, %rd404;
	mov.f32 	%f227, %f226;
	@%p218 bra 	$L__BB7_32;
	setp.gt.f32 	%p219, %f226, %f26;
	mov.u64 	%rd405, %rd31;
	mov.f32 	%f227, %f26;
	@%p219 bra 	$L__BB7_32;
	setp.lt.s64 	%p220, %rd404, %rd31;
	min.s64 	%rd405, %rd404, %rd31;
	selp.f32 	%f227, %f226, %f26, %p220;
$L__BB7_32:
	mov.b32 	%r363, %f227;
	mov.b32 	%r379, 4;
	mov.b32 	%r380, 31;
	mov.b32 	%r381, -1;
	// begin inline asm
	shfl.sync.down.b32 %r362, %r363, %r379, %r380, %r381;
	// end inline asm
	mov.b32 	%f29, %r362;
	// begin inline asm
	shfl.sync.down.b32 %r367, %r368, %r379, %r380, %r381;
	// end inline asm
	mov.b64 	{%r373, %r378}, %rd405;
	// begin inline asm
	shfl.sync.down.b32 %r372, %r373, %r379, %r380, %r381;
	// end inline asm
	// begin inline asm
	shfl.sync.down.b32 %r377, %r378, %r379, %r380, %r381;
	// end inline asm
	mov.b64 	%rd34, {%r372, %r377};
	setp.gt.s32 	%p221, %r321, 27;
	setp.lt.f32 	%p222, %f227, %f29;
	or.pred  	%p223, %p221, %p222;
	mov.u64 	%rd406, %rd405;
	mov.f32 	%f228, %f227;
	@%p223 bra 	$L__BB7_35;
	setp.gt.f32 	%p224, %f227, %f29;
	mov.u64 	%rd406, %rd34;
	mov.f32 	%f228, %f29;
	@%p224 bra 	$L__BB7_35;
	setp.lt.s64 	%p225, %rd405, %rd34;
	min.s64 	%rd406, %rd405, %rd34;
	selp.f32 	%f228, %f227, %f29, %p225;
$L__BB7_35:
	mov.b32 	%r383, %f228;
	mov.b32 	%r399, 8;
	mov.b32 	%r400, 31;
	mov.b32 	%r401, -1;
	// begin inline asm
	shfl.sync.down.b32 %r382, %r383, %r399, %r400, %r401;
	// end inline asm
	mov.b32 	%f32, %r382;
	// begin inline asm
	shfl.sync.down.b32 %r387, %r388, %r399, %r400, %r401;
	// end inline asm
	mov.b64 	{%r393, %r398}, %rd406;
	// begin inline asm
	shfl.sync.down.b32 %r392, %r393, %r399, %r400, %r401;
	// end inline asm
	// begin inline asm
	shfl.sync.down.b32 %r397, %r398, %r399, %r400, %r401;
	// end inline asm
	mov.b64 	%rd37, {%r392, %r397};
	setp.gt.s32 	%p226, %r321, 23;
	setp.lt.f32 	%p227, %f228, %f32;
	or.pred  	%p228, %p226, %p227;
	mov.u64 	%rd407, %rd406;
	mov.f32 	%f229, %f228;
	@%p228 bra 	$L__BB7_38;
	setp.gt.f32 	%p229, %f228, %f32;
	mov.u64 	%rd407, %rd37;
	mov.f32 	%f229, %f32;
	@%p229 bra 	$L__BB7_38;
	setp.lt.s64 	%p230, %rd406, %rd37;
	min.s64 	%rd407, %rd406, %rd37;
	selp.f32 	%f229, %f228, %f32, %p230;
$L__BB7_38:
	mov.b32 	%r403, %f229;
	mov.b32 	%r419, 16;
	mov.b32 	%r420, 31;
	mov.b32 	%r421, -1;
	// begin inline asm
	shfl.sync.down.b32 %r402, %r403, %r419, %r420, %r421;
	// end inline asm
	mov.b32 	%f35, %r402;
	// begin inline asm
	shfl.sync.down.b32 %r407, %r408, %r419, %r420, %r421;
	// end inline asm
	mov.b64 	{%r413, %r418}, %rd407;
	// begin inline asm
	shfl.sync.down.b32 %r412, %r413, %r419, %r420, %r421;
	// end inline asm
	// begin inline asm
	shfl.sync.down.b32 %r417, %r418, %r419, %r420, %r421;
	// end inline asm
	mov.b64 	%rd40, {%r412, %r417};
	setp.gt.s32 	%p231, %r321, 15;
	setp.lt.f32 	%p232, %f229, %f35;
	or.pred  	%p233, %p231, %p232;
	mov.u64 	%rd478, %rd407;
	mov.f32 	%f292, %f229;
	@%p233 bra 	$L__BB7_41;
	setp.gt.f32 	%p234, %f229, %f35;
	mov.u64 	%rd478, %rd40;
	mov.f32 	%f292, %f35;
	@%p234 bra 	$L__BB7_41;
	setp.lt.s64 	%p235, %rd407, %rd40;
	min.s64 	%rd478, %rd407, %rd40;
	selp.f32 	%f292, %f229, %f35, %p235;
$L__BB7_41:
	setp.ne.s32 	%p236, %r321, 0;
	@%p236 bra 	$L__BB7_43;
	shr.u32 	%r422, %r1, 1;
	and.b32  	%r423, %r422, 496;
	mov.u32 	%r424, _ZN6thrust24THRUST_300001_SM_1000_NS8cuda_cub4core6detail5shmemE;
	add.s32 	%r425, %r424, %r423;
	st.shared.f32 	[%r425+8], %f292;
	st.shared.u64 	[%r425+16], %rd478;
$L__BB7_43:
	bar.sync 	0;
	setp.ne.s32 	%p237, %r1, 0;
	@%p237 bra 	$L__BB7_236;
	ld.shared.f32 	%f38, [_ZN6thrust24THRUST_300001_SM_1000_NS8cuda_cub4core6detail5shmemE+24];
	ld.shared.u64 	%rd43, [_ZN6thrust24THRUST_300001_SM_1000_NS8cuda_cub4core6detail5shmemE+32];
	setp.lt.f32 	%p238, %f292, %f38;
	mov.u64 	%rd409, %rd478;
	mov.f32 	%f231, %f292;
	@%p238 bra 	$L__BB7_47;
	setp.lt.f32 	%p239, %f38, %f292;
	mov.u64 	%rd409, %rd43;
	mov.f32 	%f231, %f38;
	@%p239 bra 	$L__BB7_47;
	setp.lt.s64 	%p240, %rd478, %rd43;
	min.s64 	%rd409, %rd478, %rd43;
	selp.f32 	%f231, %f292, %f38, %p240;
$L__BB7_47:
	ld.shared.f32 	%f41, [_ZN6thrust24THRUST_300001_SM_1000_NS8cuda_cub4core6detail5shmemE+40];
	ld.shared.u64 	%rd46, [_ZN6thrust24THRUST_300001_SM_1000_NS8cuda_cub4core6detail5shmemE+48];
	setp.lt.f32 	%p241, %f231, %f41;
	mov.u64 	%rd410, %rd409;
	mov.f32 	%f232, %f231;
	@%p241 bra 	$L__BB7_50;
	setp.lt.f32 	%p242, %f41, %f231;
	mov.u64 	%rd410, %rd46;
	mov.f32 	%f232, %f41;
	@%p242 bra 	$L__BB7_50;
	setp.lt.s64 	%p243, %rd409, %rd46;
	min.s64 	%rd410, %rd409, %rd46;
	selp.f32 	%f232, %f231, %f41, %p243;
$L__BB7_50:
	ld.shared.f32 	%f44, [_ZN6thrust24THRUST_300001_SM_1000_NS8cuda_cub4core6detail5shmemE+56];
	ld.shared.u64 	%rd49, [_ZN6thrust24THRUST_300001_SM_1000_NS8cuda_cub4core6detail5shmemE+64];
	setp.lt.f32 	%p244, %f232, %f44;
	mov.u64 	%rd411, %rd410;
	mov.f32 	%f233, %f232;
	@%p244 bra 	$L__BB7_53;
	setp.lt.f32 	%p245, %f44, %f232;
	mov.u64 	%rd411, %rd49;
	mov.f32 	%f233, %f44;
	@%p245 bra 	$L__BB7_53;
	setp.lt.s64 	%p246, %rd410, %rd49;
	min.s64 	%rd411, %rd410, %rd49;
	selp.f32 	%f233, %f232, %f44, %p246;
$L__BB7_53:
	ld.shared.f32 	%f47, [_ZN6thrust24THRUST_300001_SM_1000_NS8cuda_cub4core6detail5shmemE+72];
	ld.shared.u64 	%rd52, [_ZN6thrust24THRUST_300001_SM_1000_NS8cuda_cub4core6detail5shmemE+80];
	setp.lt.f32 	%p247, %f233, %f47;
	mov.u64 	%rd412, %rd411;
	mov.f32 	%f234, %f233;
	@%p247 bra 	$L__BB7_56;
	setp.lt.f32 	%p248, %f47, %f233;
	mov.u64 	%rd412, %rd52;
	mov.f32 	%f234, %f47;
	@%p248 bra 	$L__BB7_56;
	setp.lt.s64 	%p249, %rd411, %rd52;
	min.s64 	%rd412, %rd411, %rd52;
	selp.f32 	%f234, %f233, %f47, %p249;
$L__BB7_56:
	ld.shared.f32 	%f50, [_ZN6thrust24THRUST_300001_SM_1000_NS8cuda_cub4core6detail5shmemE+88];
	ld.shared.u64 	%rd55, [_ZN6thrust24THRUST_300001_SM_1000_NS8cuda_cub4core6detail5shmemE+96];
	setp.lt.f32 	%p250, %f234, %f50;
	mov.u64 	%rd413, %rd412;
	mov.f32 	%f235, %f234;
	@%p250 bra 	$L__BB7_59;
	setp.lt.f32 	%p251, %f50, %f234;
	mov.u64 	%rd413, %rd55;
	mov.f32 	%f235, %f50;
	@%p251 bra 	$L__BB7_59;
	setp.lt.s64 	%p252, %rd412, %rd55;
	min.s64 	%rd413, %rd412, %rd55;
	selp.f32 	%f235, %f234, %f50, %p252;
$L__BB7_59:
	ld.shared.f32 	%f53, [_ZN6thrust24THRUST_300001_SM_1000_NS8cuda_cub4core6detail5shmemE+104];
	ld.shared.u64 	%rd58, [_ZN6thrust24THRUST_300001_SM_1000_NS8cuda_cub4core6detail5shmemE+112];
	setp.lt.f32 	%p253, %f235, %f53;
	mov.u64 	%rd414, %rd413;
	mov.f32 	%f236, %f235;
	@%p253 bra 	$L__BB7_62;
	setp.lt.f32 	%p254, %f53, %f235;
	mov.u64 	%rd414, %rd58;
	mov.f32 	%f236, %f53;
	@%p254 bra 	$L__BB7_62;
	setp.lt.s64 	%p255, %rd413, %rd58;
	min.s64 	%rd414, %rd413, %rd58;
	selp.f32 	%f236, %f235, %f53, %p255;
$L__BB7_62:
	ld.shared.f32 	%f56, [_ZN6thrust24THRUST_300001_SM_1000_NS8cuda_cub4core6detail5shmemE+120];
	ld.shared.u64 	%rd61, [_ZN6thrust24THRUST_300001_SM_1000_NS8cuda_cub4core6detail5shmemE+128];
	setp.lt.f32 	%p256, %f236, %f56;
	mov.f32 	%f292, %f236;
	mov.u64 	%rd478, %rd414;
	@%p256 bra 	$L__BB7_236;
	setp.lt.f32 	%p257, %f56, %f236;
	mov.f32 	%f292, %f56;
	mov.u64 	%rd478, %rd61;
	@%p257 bra 	$L__BB7_236;
	setp.lt.s64 	%p258, %rd414, %rd61;
	min.s64 	%rd478, %rd414, %rd61;
	selp.f32 	%f292, %f236, %f56, %p258;
	bra.uni 	$L__BB7_236;
$L__BB7_65:
	// begin inline asm
	mov.u32 %r208, %laneid;
	// end inline asm
	and.b32  	%r229, %r1, 992;
	add.s32 	%r230, %r229, 32;
	setp.gt.s32 	%p155, %r230, %r29;
	not.b32 	%r231, %r229;
	add.s32 	%r232, %r29, %r231;
	selp.b32 	%r227, %r232, 31, %p155;
	mov.b32 	%r210, %f224;
	mov.b32 	%r226, 1;
	mov.b32 	%r228, -1;
	// begin inline asm
	shfl.sync.down.b32 %r209, %r210, %r226, %r227, %r228;
	// end inline asm
	mov.b32 	%f58, %r209;
	// begin inline asm
	shfl.sync.down.b32 %r214, %r215, %r226, %r227, %r228;
	// end inline asm
	mov.b64 	{%r220, %r225}, %rd402;
	// begin inline asm
	shfl.sync.down.b32 %r219, %r220, %r226, %r227, %r228;
	// end inline asm
	// begin inline asm
	shfl.sync.down.b32 %r224, %r225, %r226, %r227, %r228;
	// end inline asm
	mov.b64 	%rd63, {%r219, %r224};
	setp.ge.s32 	%p156, %r208, %r227;
	setp.lt.f32 	%p157, %f224, %f58;
	or.pred  	%p158, %p156, %p157;
	mov.u64 	%rd415, %rd402;
	mov.f32 	%f237, %f224;
	@%p158 bra 	$L__BB7_68;
	setp.gt.f32 	%p159, %f224, %f58;
	mov.u64 	%rd415, %rd63;
	mov.f32 	%f237, %f58;
	@%p159 bra 	$L__BB7_68;
	setp.lt.s64 	%p160, %rd402, %rd63;
	min.s64 	%rd415, %rd402, %rd63;
	selp.f32 	%f237, %f224, %f58, %p160;
$L__BB7_68:
	mov.b32 	%r234, %f237;
	mov.b32 	%r250, 2;
	mov.b32 	%r252, -1;
	// begin inline asm
	shfl.sync.down.b32 %r233, %r234, %r250, %r227, %r252;
	// end inline asm
	mov.b32 	%f61, %r233;
	// begin inline asm
	shfl.sync.down.b32 %r238, %r239, %r250, %r227, %r252;
	// end inline asm
	mov.b64 	{%r244, %r249}, %rd415;
	// begin inline asm
	shfl.sync.down.b32 %r243, %r244, %r250, %r227, %r252;
	// end inline asm
	// begin inline asm
	shfl.sync.down.b32 %r248, %r249, %r250, %r227, %r252;
	// end inline asm
	mov.b64 	%rd66, {%r243, %r248};
	add.s32 	%r253, %r208, 2;
	setp.gt.s32 	%p161, %r253, %r227;
	setp.lt.f32 	%p162, %f237, %f61;
	or.pred  	%p163, %p161, %p162;
	mov.u64 	%rd416, %rd415;
	mov.f32 	%f238, %f237;
	@%p163 bra 	$L__BB7_71;
	setp.gt.f32 	%p164, %f237, %f61;
	mov.u64 	%rd416, %rd66;
	mov.f32 	%f238, %f61;
	@%p164 bra 	$L__BB7_71;
	setp.lt.s64 	%p165, %rd415, %rd66;
	min.s64 	%rd416, %rd415, %rd66;
	selp.f32 	%f238, %f237, %f61, %p165;
$L__BB7_71:
	mov.b32 	%r255, %f238;
	mov.b32 	%r271, 4;
	mov.b32 	%r273, -1;
	// begin inline asm
	shfl.sync.down.b32 %r254, %r255, %r271, %r227, %r273;
	// end inline asm
	mov.b32 	%f64, %r254;
	// begin inline asm
	shfl.sync.down.b32 %r259, %r260, %r271, %r227, %r273;
	// end inline asm
	mov.b64 	{%r265, %r270}, %rd416;
	// begin inline asm
	shfl.sync.down.b32 %r264, %r265, %r271, %r227, %r273;
	// end inline asm
	// begin inline asm
	shfl.sync.down.b32 %r269, %r270, %r271, %r227, %r273;
	// end inline asm
	mov.b64 	%rd69, {%r264, %r269};
	add.s32 	%r274, %r208, 4;
	setp.gt.s32 	%p166, %r274, %r227;
	setp.lt.f32 	%p167, %f238, %f64;
	or.pred  	%p168, %p166, %p167;
	mov.f32 	%f239, %f238;
	mov.u64 	%rd417, %rd416;
	@%p168 bra 	$L__BB7_74;
	setp.gt.f32 	%p169, %f238, %f64;
	mov.f32 	%f239, %f64;
	mov.u64 	%rd417, %rd69;
	@%p169 bra 	$L__BB7_74;
	setp.lt.s64 	%p170, %rd416, %rd69;
	selp.f32 	%f239, %f238, %f64, %p170;
	min.s64 	%rd417, %rd416, %rd69;
$L__BB7_74:
	mov.b32 	%r276, %f239;
	mov.b32 	%r292, 8;
	mov.b32 	%r294, -1;
	// begin inline asm
	shfl.sync.down.b32 %r275, %r276, %r292, %r227, %r294;
	// end inline asm
	mov.b32 	%f67, %r275;
	// begin inline asm
	shfl.sync.down.b32 %r280, %r281, %r292, %r227, %r294;
	// end inline asm
	mov.b64 	{%r286, %r291}, %rd417;
	// begin inline asm
	shfl.sync.down.b32 %r285, %r286, %r292, %r227, %r294;
	// end inline asm
	// begin inline asm
	shfl.sync.down.b32 %r290, %r291, %r292, %r227, %r294;
	// end inline asm
	mov.b64 	%rd72, {%r285, %r290};
	add.s32 	%r295, %r208, 8;
	setp.gt.s32 	%p171, %r295, %r227;
	setp.lt.f32 	%p172, %f239, %f67;
	or.pred  	%p173, %p171, %p172;
	mov.f32 	%f240, %f239;
	mov.u64 	%rd418, %rd417;
	@%p173 bra 	$L__BB7_77;
	setp.gt.f32 	%p174, %f239, %f67;
	mov.f32 	%f240, %f67;
	mov.u64 	%rd418, %rd72;
	@%p174 bra 	$L__BB7_77;
	setp.lt.s64 	%p175, %rd417, %rd72;
	selp.f32 	%f240, %f239, %f67, %p175;
	min.s64 	%rd418, %rd417, %rd72;
$L__BB7_77:
	mov.b32 	%r297, %f240;
	mov.b32 	%r313, 16;
	mov.b32 	%r315, -1;
	// begin inline asm
	shfl.sync.down.b32 %r296, %r297, %r313, %r227, %r315;
	// end inline asm
	mov.b32 	%f70, %r296;
	// begin inline asm
	shfl.sync.down.b32 %r301, %r302, %r313, %r227, %r315;
	// end inline asm
	mov.b64 	{%r307, %r312}, %rd418;
	// begin inline asm
	shfl.sync.down.b32 %r306, %r307, %r313, %r227, %r315;
	// end inline asm
	// begin inline asm
	shfl.sync.down.b32 %r311, %r312, %r313, %r227, %r315;
	// end inline asm
	mov.b64 	%rd75, {%r306, %r311};
	add.s32 	%r316, %r208, 16;
	setp.gt.s32 	%p176, %r316, %r227;
	setp.lt.f32 	%p177, %f240, %f70;
	or.pred  	%p178, %p176, %p177;
	mov.f32 	%f292, %f240;
	mov.u64 	%rd478, %rd418;
	@%p178 bra 	$L__BB7_80;
	setp.gt.f32 	%p179, %f240, %f70;
	mov.f32 	%f292, %f70;
	mov.u64 	%rd478, %rd75;
	@%p179 bra 	$L__BB7_80;
	setp.lt.s64 	%p180, %rd418, %rd75;
	selp.f32 	%f292, %f240, %f70, %p180;
	min.s64 	%rd478, %rd418, %rd75;
$L__BB7_80:
	setp.ne.s32 	%p181, %r208, 0;
	@%p181 bra 	$L__BB7_82;
	shr.u32 	%r317, %r1, 1;
	and.b32  	%r318, %r317, 496;
	mov.u32 	%r319, _ZN6thrust24THRUST_300001_SM_1000_NS8cuda_cub4core6detail5shmemE;
	add.s32 	%r320, %r319, %r318;
	st.shared.f32 	[%r320+8], %f292;
	st.shared.u64 	[%r320+16], %rd478;
$L__BB7_82:
	bar.sync 	0;
	setp.ne.s32 	%p182, %r1, 0;
	@%p182 bra 	$L__BB7_236;
	setp.lt.s32 	%p183, %r29, 33;
	mov.f32 	%f242, %f292;
	mov.u64 	%rd420, %rd478;
	@%p183 bra 	$L__BB7_87;
	ld.shared.f32 	%f73, [_ZN6thrust24THRUST_300001_SM_1000_NS8cuda_cub4core6detail5shmemE+24];
	ld.shared.u64 	%rd78, [_ZN6thrust24THRUST_300001_SM_1000_NS8cuda_cub4core6detail5shmemE+32];
	setp.lt.f32 	%p184, %f292, %f73;
	mov.f32 	%f242, %f292;
	mov.u64 	%rd420, %rd478;
	@%p184 bra 	$L__BB7_87;
	setp.lt.f32 	%p185, %f73, %f292;
	mov.f32 	%f242, %f73;
	mov.u64 	%rd420, %rd78;
	@%p185 bra 	$L__BB7_87;
	setp.lt.s64 	%p186, %rd478, %rd78;
	selp.f32 	%f242, %f292, %f73, %p186;
	min.s64 	%rd420, %rd478, %rd78;
$L__BB7_87:
	setp.lt.s32 	%p187, %r29, 65;
	mov.f32 	%f243, %f242;
	mov.u64 	%rd421, %rd420;
	@%p187 bra 	$L__BB7_91;
	ld.shared.f32 	%f76, [_ZN6thrust24THRUST_300001_SM_1000_NS8cuda_cub4core6detail5shmemE+40];
	ld.shared.u64 	%rd81, [_ZN6thrust24THRUST_300001_SM_1000_NS8cuda_cub4core6detail5shmemE+48];
	setp.lt.f32 	%p188, %f242, %f76;
	mov.f32 	%f243, %f242;
	mov.u64 	%rd421, %rd420;
	@%p188 bra 	$L__BB7_91;
	setp.lt.f32 	%p189, %f76, %f242;
	mov.f32 	%f243, %f76;
	mov.u64 	%rd421, %rd81;
	@%p189 bra 	$L__BB7_91;
	setp.lt.s64 	%p190, %rd420, %rd81;
	selp.f32 	%f243, %f242, %f76, %p190;
	min.s64 	%rd421, %rd420, %rd81;
$L__BB7_91:
	setp.lt.s32 	%p191, %r29, 97;
	mov.f32 	%f244, %f243;
	mov.u64 	%rd422, %rd421;
	@%p191 bra 	$L__BB7_95;
	ld.shared.f32 	%f79, [_ZN6thrust24THRUST_300001_SM_1000_NS8cuda_cub4core6detail5shmemE+56];
	ld.shared.u64 	%rd84, [_ZN6thrust24THRUST_300001_SM_1000_NS8cuda_cub4core6detail5shmemE+64];
	setp.lt.f32 	%p192, %f243, %f79;
	mov.f32 	%f244, %f243;
	mov.u64 	%rd422, %rd421;
	@%p192 bra 	$L__BB7_95;
	setp.lt.f32 	%p193, %f79, %f243;
	mov.f32 	%f244, %f79;
	mov.u64 	%rd422, %rd84;
	@%p193 bra 	$L__BB7_95;
	setp.lt.s64 	%p194, %rd421, %rd84;
	selp.f32 	%f244, %f243, %f79, %p194;
	min.s64 	%rd422, %rd421, %rd84;
$L__BB7_95:
	setp.lt.s32 	%p195, %r29, 129;
	mov.f32 	%f245, %f244;
	mov.u64 	%rd423, %rd422;
	@%p195 bra 	$L__BB7_99;
	ld.shared.f32 	%f82, [_ZN6thrust24THRUST_300001_SM_1000_NS8cuda_cub4core6detail5shmemE+72];
	ld.shared.u64 	%rd87, [_ZN6thrust24THRUST_300001_SM_1000_NS8cuda_cub4core6detail5shmemE+80];
	setp.lt.f32 	%p196, %f244, %f82;
	mov.f32 	%f245, %f244;
	mov.u64 	%rd423, %rd422;
	@%p196 bra 	$L__BB7_99;
	setp.lt.f32 	%p197, %f82, %f244;
	mov.f32 	%f245, %f82;
	mov.u64 	%rd423, %rd87;
	@%p197 bra 	$L__BB7_99;
	setp.lt.s64 	%p198, %rd422, %rd87;
	selp.f32 	%f245, %f244, %f82, %p198;
	min.s64 	%rd423, %rd422, %rd87;
$L__BB7_99:
	setp.lt.s32 	%p199, %r29, 161;
	mov.f32 	%f246, %f245;
	mov.u64 	%rd424, %rd423;
	@%p199 bra 	$L__BB7_103;
	ld.shared.f32 	%f85, [_ZN6thrust24THRUST_300001_SM_1000_NS8cuda_cub4core6detail5shmemE+88];
	ld.shared.u64 	%rd90, [_ZN6thrust24THRUST_300001_SM_1000_NS8cuda_cub4core6detail5shmemE+96];
	setp.lt.f32 	%p200, %f245, %f85;
	mov.f32 	%f246, %f245;
	mov.u64 	%rd424, %rd423;
	@%p200 bra 	$L__BB7_103;
	setp.lt.f32 	%p201, %f85, %f245;
	mov.f32 	%f246, %f85;
	mov.u64 	%rd424, %rd90;
	@%p201 bra 	$L__BB7_103;
	setp.lt.s64 	%p202, %rd423, %rd90;
	selp.f32 	%f246, %f245, %f85, %p202;
	min.s64 	%rd424, %rd423, %rd90;
$L__BB7_103:
	setp.lt.s32 	%p203, %r29, 193;
	mov.f32 	%f247, %f246;
	mov.u64 	%rd425, %rd424;
	@%p203 bra 	$L__BB7_107;
	ld.shared.f32 	%f88, [_ZN6thrust24THRUST_300001_SM_1000_NS8cuda_cub4core6detail5shmemE+104];
	ld.shared.u64 	%rd93, [_ZN6thrust24THRUST_300001_SM_1000_NS8cuda_cub4core6detail5shmemE+112];
	setp.lt.f32 	%p204, %f246, %f88;
	mov.f32 	%f247, %f246;
	mov.u64 	%rd425, %rd424;
	@%p204 bra 	$L__BB7_107;
	setp.lt.f32 	%p205, %f88, %f246;
	mov.f32 	%f247, %f88;
	mov.u64 	%rd425, %rd93;
	@%p205 bra 	$L__BB7_107;
	setp.lt.s64 	%p206, %rd424, %rd93;
	selp.f32 	%f247, %f246, %f88, %p206;
	min.s64 	%rd425, %rd424, %rd93;
$L__BB7_107:
	setp.lt.s32 	%p207, %r29, 225;
	mov.f32 	%f292, %f247;
	mov.u64 	%rd478, %rd425;
	@%p207 bra 	$L__BB7_236;
	ld.shared.f32 	%f91, [_ZN6thrust24THRUST_300001_SM_1000_NS8cuda_cub4core6detail5shmemE+120];
	ld.shared.u64 	%rd96, [_ZN6thrust24THRUST_300001_SM_1000_NS8cuda_cub4core6detail5shmemE+128];
	setp.lt.f32 	%p208, %f247, %f91;
	mov.f32 	%f292, %f247;
	mov.u64 	%rd478, %rd425;
	@%p208 bra 	$L__BB7_236;
	setp.lt.f32 	%p209, %f91, %f247;
	mov.f32 	%f292, %f91;
	mov.u64 	%rd478, %rd96;
	@%p209 bra 	$L__BB7_236;
	setp.lt.s64 	%p210, %rd425, %rd96;
	selp.f32 	%f292, %f247, %f91, %p210;
	min.s64 	%rd478, %rd425, %rd96;
	bra.uni 	$L__BB7_236;
$L__BB7_111:
	mov.u32 	%r16, %tid.x;
	cvt.u64.u32 	%rd98, %r16;
	mul.wide.u32 	%rd258, %r16, 16;
	add.s64 	%rd239, %rd236, %rd258;
	// begin inline asm
	ld.global.nc.u64 %rd238, [%rd239];
	// end inline asm
	mov.b64 	{%r30, %r31}, %rd238;
	mov.b32 	%f93, %r30;
	add.s64 	%rd241, %rd239, 8;
	// begin inline asm
	ld.global.nc.u64 %rd240, [%rd241];
	// end inline asm
	add.s64 	%rd243, %rd239, 4096;
	// begin inline asm
	ld.global.nc.u64 %rd242, [%rd243];
	// end inline asm
	mov.b64 	{%r32, %r33}, %rd242;
	mov.b32 	%f94, %r32;
	add.s64 	%rd245, %rd239, 4104;
	// begin inline asm
	ld.global.nc.u64 %rd244, [%rd245];
	// end inline asm
	add.s64 	%rd247, %rd239, 8192;
	// begin inline asm
	ld.global.nc.u64 %rd246, [%rd247];
	// end inline asm
	mov.b64 	{%r34, %r35}, %rd246;
	mov.b32 	%f95, %r34;
	add.s64 	%rd249, %rd239, 8200;
	// begin inline asm
	ld.global.nc.u64 %rd248, [%rd249];
	// end inline asm
	add.s64 	%rd251, %rd239, 12288;
	// begin inline asm
	ld.global.nc.u64 %rd250, [%rd251];
	// end inline asm
	mov.b64 	{%r36, %r37}, %rd250;
	mov.b32 	%f96, %r36;
	add.s64 	%rd253, %rd239, 12296;
	// begin inline asm
	ld.global.nc.u64 %rd252, [%rd253];
	// end inline asm
	add.s64 	%rd255, %rd239, 16384;
	// begin inline asm
	ld.global.nc.u64 %rd254, [%rd255];
	// end inline asm
	mov.b64 	{%r38, %r39}, %rd254;
	mov.b32 	%f97, %r38;
	add.s64 	%rd257, %rd239, 16392;
	// begin inline asm
	ld.global.nc.u64 %rd256, [%rd257];
	// end inline asm
	setp.lt.f32 	%p3, %f93, %f94;
	mov.f32 	%f248, %f93;
	mov.u64 	%rd426, %rd240;
	@%p3 bra 	$L__BB7_114;
	setp.lt.f32 	%p4, %f94, %f93;
	mov.f32 	%f248, %f94;
	mov.u64 	%rd426, %rd244;
	@%p4 bra 	$L__BB7_114;
	setp.lt.s64 	%p5, %rd240, %rd244;
	selp.f32 	%f248, %f93, %f94, %p5;
	min.s64 	%rd426, %rd240, %rd244;
$L__BB7_114:
	setp.lt.f32 	%p6, %f248, %f95;
	mov.f32 	%f249, %f248;
	mov.u64 	%rd427, %rd426;
	@%p6 bra 	$L__BB7_117;
	setp.lt.f32 	%p7, %f95, %f248;
	mov.f32 	%f249, %f95;
	mov.u64 	%rd427, %rd248;
	@%p7 bra 	$L__BB7_117;
	setp.lt.s64 	%p8, %rd426, %rd248;
	selp.f32 	%f249, %f248, %f95, %p8;
	min.s64 	%rd427, %rd426, %rd248;
$L__BB7_117:
	setp.lt.f32 	%p9, %f249, %f96;
	mov.f32 	%f250, %f249;
	mov.u64 	%rd428, %rd427;
	@%p9 bra 	$L__BB7_120;
	setp.lt.f32 	%p10, %f96, %f249;
	mov.f32 	%f250, %f96;
	mov.u64 	%rd428, %rd252;
	@%p10 bra 	$L__BB7_120;
	setp.lt.s64 	%p11, %rd427, %rd252;
	selp.f32 	%f250, %f249, %f96, %p11;
	min.s64 	%rd428, %rd427, %rd252;
$L__BB7_120:
	setp.lt.f32 	%p12, %f250, %f97;
	mov.f32 	%f279, %f250;
	mov.u64 	%rd465, %rd428;
	@%p12 bra 	$L__BB7_123;
	setp.lt.f32 	%p13, %f97, %f250;
	mov.f32 	%f279, %f97;
	mov.u64 	%rd465, %rd256;
	@%p13 bra 	$L__BB7_123;
	setp.lt.s64 	%p14, %rd428, %rd256;
	selp.f32 	%f279, %f250, %f97, %p14;
	min.s64 	%rd465, %rd428, %rd256;
$L__BB7_123:
	setp.lt.u32 	%p15, %r29, 2560;
	mov.b64 	%rd444, 1280;
	@%p15 bra 	$L__BB7_174;
	add.s64 	%rd262, %rd1, -2560;
	mul.hi.u64 	%rd263, %rd262, -3689348814741910323;
	shr.u64 	%rd112, %rd263, 10;
	setp.lt.u64 	%p16, %rd262, 1280;
	mov.b64 	%rd444, 1280;
	@%p16 bra 	$L__BB7_157;
	add.s64 	%rd265, %rd112, 1;
	and.b64  	%rd430, %rd265, 36028797018963966;
	shl.b64 	%rd266, %rd98, 4;
	add.s64 	%rd267, %rd266, %rd236;
	add.s64 	%rd431, %rd267, 57352;
	mov.b64 	%rd444, 1280;
$L__BB7_126:
	add.s64 	%rd269, %rd431, -36872;
	// begin inline asm
	ld.global.nc.u64 %rd268, [%rd269];
	// end inline asm
	mov.b64 	{%r40, %r41}, %rd268;
	mov.b32 	%f107, %r40;
	add.s64 	%rd271, %rd431, -36864;
	// begin inline asm
	ld.global.nc.u64 %rd270, [%rd271];
	// end inline asm
	add.s64 	%rd273, %rd431, -32776;
	// begin inline asm
	ld.global.nc.u64 %rd272, [%rd273];
	// end inline asm
	mov.b64 	{%r42, %r43}, %rd272;
	mov.b32 	%f108, %r42;
	add.s64 	%rd275, %rd431, -32768;
	// begin inline asm
	ld.global.nc.u64 %rd274, [%rd275];
	// end inline asm
	add.s64 	%rd277, %rd431, -28680;
	// begin inline asm
	ld.global.nc.u64 %rd276, [%rd277];
	// end inline asm
	mov.b64 	{%r44, %r45}, %rd276;
	mov.b32 	%f109, %r44;
	add.s64 	%rd279, %rd431, -28672;
	// begin inline asm
	ld.global.nc.u64 %rd278, [%rd279];
	// end inline asm
	add.s64 	%rd281, %rd431, -24584;
	// begin inline asm
	ld.global.nc.u64 %rd280, [%rd281];
	// end inline asm
	mov.b64 	{%r46, %r47}, %rd280;
	mov.b32 	%f110, %r46;
	add.s64 	%rd283, %rd431, -24576;
	// begin inline asm
	ld.global.nc.u64 %rd282, [%rd283];
	// end inline asm
	add.s64 	%rd285, %rd431, -20488;
	// begin inline asm
	ld.global.nc.u64 %rd284, [%rd285];
	// end inline asm
	mov.b64 	{%r48, %r49}, %rd284;
	mov.b32 	%f111, %r48;
	add.s64 	%rd287, %rd431, -20480;
	// begin inline asm
	ld.global.nc.u64 %rd286, [%rd287];
	// end inline asm
	setp.lt.f32 	%p17, %f279, %f107;
	mov.f32 	%f253, %f279;
	mov.u64 	%rd434, %rd465;
	@%p17 bra 	$L__BB7_129;
	setp.lt.f32 	%p18, %f107, %f279;
	mov.f32 	%f253, %f107;
	mov.u64 	%rd434, %rd270;
	@%p18 bra 	$L__BB7_129;
	setp.lt.s64 	%p19, %rd465, %rd270;
	selp.f32 	%f253, %f279, %f107, %p19;
	min.s64 	%rd434, %rd465, %rd270;
$L__BB7_129:
	setp.lt.f32 	%p20, %f253, %f108;
	mov.f32 	%f254, %f253;
	mov.u64 	%rd435, %rd434;
	@%p20 bra 	$L__BB7_132;
	setp.lt.f32 	%p21, %f108, %f253;
	mov.f32 	%f254, %f108;
	mov.u64 	%rd435, %rd274;
	@%p21 bra 	$L__BB7_132;
	setp.lt.s64 	%p22, %rd434, %rd274;
	selp.f32 	%f254, %f253, %f108, %p22;
	min.s64 	%rd435, %rd434, %rd274;
$L__BB7_132:
	setp.lt.f32 	%p23, %f254, %f109;
	mov.f32 	%f255, %f254;
	mov.u64 	%rd436, %rd435;
	@%p23 bra 	$L__BB7_135;
	setp.lt.f32 	%p24, %f109, %f254;
	mov.f32 	%f255, %f109;
	mov.u64 	%rd436, %rd278;
	@%p24 bra 	$L__BB7_135;
	setp.lt.s64 	%p25, %rd435, %rd278;
	selp.f32 	%f255, %f254, %f109, %p25;
	min.s64 	%rd436, %rd435, %rd278;
$L__BB7_135:
	setp.lt.f32 	%p26, %f255, %f110;
	mov.f32 	%f256, %f255;
	mov.u64 	%rd437, %rd436;
	@%p26 bra 	$L__BB7_138;
	setp.lt.f32 	%p27, %f110, %f255;
	mov.f32 	%f256, %f110;
	mov.u64 	%rd437, %rd282;
	@%p27 bra 	$L__BB7_138;
	setp.lt.s64 	%p28, %rd436, %rd282;
	selp.f32 	%f256, %f255, %f110, %p28;
	min.s64 	%rd437, %rd436, %rd282;
$L__BB7_138:
	setp.lt.f32 	%p29, %f256, %f111;
	mov.f32 	%f257, %f256;
	mov.u64 	%rd438, %rd437;
	@%p29 bra 	$L__BB7_141;
	setp.lt.f32 	%p30, %f111, %f256;
	mov.f32 	%f257, %f111;
	mov.u64 	%rd438, %rd286;
	@%p30 bra 	$L__BB7_141;
	setp.lt.s64 	%p31, %rd437, %rd286;
	selp.f32 	%f257, %f256, %f111, %p31;
	min.s64 	%rd438, %rd437, %rd286;
$L__BB7_141:
	add.s64 	%rd289, %rd431, -16392;
	// begin inline asm
	ld.global.nc.u64 %rd288, [%rd289];
	// end inline asm
	mov.b64 	{%r50, %r51}, %rd288;
	mov.b32 	%f122, %r50;
	add.s64 	%rd291, %rd431, -16384;
	// begin inline asm
	ld.global.nc.u64 %rd290, [%rd291];
	// end inline asm
	add.s64 	%rd293, %rd431, -12296;
	// begin inline asm
	ld.global.nc.u64 %rd292, [%rd293];
	// end inline asm
	mov.b64 	{%r52, %r53}, %rd292;
	mov.b32 	%f123, %r52;
	add.s64 	%rd295, %rd431, -12288;
	// begin inline asm
	ld.global.nc.u64 %rd294, [%rd295];
	// end inline asm
	add.s64 	%rd297, %rd431, -8200;
	// begin inline asm
	ld.global.nc.u64 %rd296, [%rd297];
	// end inline asm
	mov.b64 	{%r54, %r55}, %rd296;
	mov.b32 	%f124, %r54;
	add.s64 	%rd299, %rd431, -8192;
	// begin inline asm
	ld.global.nc.u64 %rd298, [%rd299];
	// end inline asm
	add.s64 	%rd301, %rd431, -4104;
	// begin inline asm
	ld.global.nc.u64 %rd300, [%rd301];
	// end inline asm
	mov.b64 	{%r56, %r57}, %rd300;
	mov.b32 	%f125, %r56;
	add.s64 	%rd303, %rd431, -4096;
	// begin inline asm
	ld.global.nc.u64 %rd302, [%rd303];
	// end inline asm
	add.s64 	%rd305, %rd431, -8;
	// begin inline asm
	ld.global.nc.u64 %rd304, [%rd305];
	// end inline asm
	mov.b64 	{%r58, %r59}, %rd304;
	mov.b32 	%f126, %r58;
	// begin inline asm
	ld.global.nc.u64 %rd306, [%rd431];
	// end inline asm
	setp.lt.f32 	%p32, %f257, %f122;
	mov.f32 	%f258, %f257;
	mov.u64 	%rd439, %rd438;
	@%p32 bra 	$L__BB7_144;
	setp.lt.f32 	%p33, %f122, %f257;
	mov.f32 	%f258, %f122;
	mov.u64 	%rd439, %rd290;
	@%p33 bra 	$L__BB7_144;
	setp.lt.s64 	%p34, %rd438, %rd290;
	selp.f32 	%f258, %f257, %f122, %p34;
	min.s64 	%rd439, %rd438, %rd290;
$L__BB7_144:
	setp.lt.f32 	%p35, %f258, %f123;
	mov.f32 	%f259, %f258;
	mov.u64 	%rd440, %rd439;
	@%p35 bra 	$L__BB7_147;
	setp.lt.f32 	%p36, %f123, %f258;
	mov.f32 	%f259, %f123;
	mov.u64 	%rd440, %rd294;
	@%p36 bra 	$L__BB7_147;
	setp.lt.s64 	%p37, %rd439, %rd294;
	selp.f32 	%f259, %f258, %f123, %p37;
	min.s64 	%rd440, %rd439, %rd294;
$L__BB7_147:
	setp.lt.f32 	%p38, %f259, %f124;
	mov.f32 	%f260, %f259;
	mov.u64 	%rd441, %rd440;
	@%p38 bra 	$L__BB7_150;
	setp.lt.f32 	%p39, %f124, %f259;
	mov.f32 	%f260, %f124;
	mov.u64 	%rd441, %rd298;
	@%p39 bra 	$L__BB7_150;
	setp.lt.s64 	%p40, %rd440, %rd298;
	selp.f32 	%f260, %f259, %f124, %p40;
	min.s64 	%rd441, %rd440, %rd298;
$L__BB7_150:
	setp.lt.f32 	%p41, %f260, %f125;
	mov.f32 	%f261, %f260;
	mov.u64 	%rd442, %rd441;
	@%p41 bra 	$L__BB7_153;
	setp.lt.f32 	%p42, %f125, %f260;
	mov.f32 	%f261, %f125;
	mov.u64 	%rd442, %rd302;
	@%p42 bra 	$L__BB7_153;
	setp.lt.s64 	%p43, %rd441, %rd302;
	selp.f32 	%f261, %f260, %f125, %p43;
	min.s64 	%rd442, %rd441, %rd302;
$L__BB7_153:
	setp.lt.f32 	%p44, %f261, %f126;
	mov.f32 	%f279, %f261;
	mov.u64 	%rd465, %rd442;
	@%p44 bra 	$L__BB7_156;
	setp.lt.f32 	%p45, %f126, %f261;
	mov.f32 	%f279, %f126;
	mov.u64 	%rd465, %rd306;
	@%p45 bra 	$L__BB7_156;
	setp.lt.s64 	%p46, %rd442, %rd306;
	selp.f32 	%f279, %f261, %f126, %p46;
	min.s64 	%rd465, %rd442, %rd306;
$L__BB7_156:
	add.s64 	%rd444, %rd444, 2560;
	add.s64 	%rd431, %rd431, 40960;
	add.s64 	%rd430, %rd430, -2;
	setp.ne.s64 	%p47, %rd430, 0;
	@%p47 bra 	$L__BB7_126;
$L__BB7_157:
	and.b64  	%rd308, %rd112, 1;
	setp.eq.b64 	%p48, %rd308, 1;
	@%p48 bra 	$L__BB7_174;
	shl.b64 	%rd329, %rd444, 4;
	mul.wide.u32 	%rd330, %r16, 16;
	add.s64 	%rd331, %rd236, %rd330;
	add.s64 	%rd310, %rd331, %rd329;
	// begin inline asm
	ld.global.nc.u64 %rd309, [%rd310];
	// end inline asm
	mov.b64 	{%r60, %r61}, %rd309;
	mov.b32 	%f139, %r60;
	add.s64 	%rd312, %rd310, 8;
	// begin inline asm
	ld.global.nc.u64 %rd311, [%rd312];
	// end inline asm
	add.s64 	%rd314, %rd310, 4096;
	// begin inline asm
	ld.global.nc.u64 %rd313, [%rd314];
	// end inline asm
	mov.b64 	{%r62, %r63}, %rd313;
	mov.b32 	%f140, %r62;
	add.s64 	%rd316, %rd310, 4104;
	// begin inline asm
	ld.global.nc.u64 %rd315, [%rd316];
	// end inline asm
	add.s64 	%rd318, %rd310, 8192;
	// begin inline asm
	ld.global.nc.u64 %rd317, [%rd318];
	// end inline asm
	mov.b64 	{%r64, %r65}, %rd317;
	mov.b32 	%f141, %r64;
	add.s64 	%rd320, %rd310, 8200;
	// begin inline asm
	ld.global.nc.u64 %rd319, [%rd320];
	// end inline asm
	add.s64 	%rd322, %rd310, 12288;
	// begin inline asm
	ld.global.nc.u64 %rd321, [%rd322];
	// end inline asm
	mov.b64 	{%r66, %r67}, %rd321;
	mov.b32 	%f142, %r66;
	add.s64 	%rd324, %rd310, 12296;
	// begin inline asm
	ld.global.nc.u64 %rd323, [%rd324];
	// end inline asm
	add.s64 	%rd326, %rd310, 16384;
	// begin inline asm
	ld.global.nc.u64 %rd325, [%rd326];
	// end inline asm
	mov.b64 	{%r68, %r69}, %rd325;
	mov.b32 	%f143, %r68;
	add.s64 	%rd328, %rd310, 16392;
	// begin inline asm
	ld.global.nc.u64 %rd327, [%rd328];
	// end inline asm
	setp.lt.f32 	%p49, %f279, %f139;
	mov.f32 	%f265, %f279;
	mov.u64 	%rd448, %rd465;
	@%p49 bra 	$L__BB7_161;
	setp.lt.f32 	%p50, %f139, %f279;
	mov.f32 	%f265, %f139;
	mov.u64 	%rd448, %rd311;
	@%p50 bra 	$L__BB7_161;
	setp.lt.s64 	%p51, %rd465, %rd311;
	selp.f32 	%f265, %f279, %f139, %p51;
	min.s64 	%rd448, %rd465, %rd311;
$L__BB7_161:
	setp.lt.f32 	%p52, %f265, %f140;
	mov.f32 	%f266, %f265;
	mov.u64 	%rd449, %rd448;
	@%p52 bra 	$L__BB7_164;
	setp.lt.f32 	%p53, %f140, %f265;
	mov.f32 	%f266, %f140;
	mov.u64 	%rd449, %rd315;
	@%p53 bra 	$L__BB7_164;
	setp.lt.s64 	%p54, %rd448, %rd315;
	selp.f32 	%f266, %f265, %f140, %p54;
	min.s64 	%rd449, %rd448, %rd315;
$L__BB7_164:
	setp.lt.f32 	%p55, %f266, %f141;
	mov.f32 	%f267, %f266;
	mov.u64 	%rd450, %rd449;
	@%p55 bra 	$L__BB7_167;
	setp.lt.f32 	%p56, %f141, %f266;
	mov.f32 	%f267, %f141;
	mov.u64 	%rd450, %rd319;
	@%p56 bra 	$L__BB7_167;
	setp.lt.s64 	%p57, %rd449, %rd319;
	selp.f32 	%f267, %f266, %f141, %p57;
	min.s64 	%rd450, %rd449, %rd319;
$L__BB7_167:
	setp.lt.f32 	%p58, %f267, %f142;
	mov.f32 	%f268, %f267;
	mov.u64 	%rd451, %rd450;
	@%p58 bra 	$L__BB7_170;
	setp.lt.f32 	%p59, %f142, %f267;
	mov.f32 	%f268, %f142;
	mov.u64 	%rd451, %rd323;
	@%p59 bra 	$L__BB7_170;
	setp.lt.s64 	%p60, %rd450, %rd323;
	selp.f32 	%f268, %f267, %f142, %p60;
	min.s64 	%rd451, %rd450, %rd323;
$L__BB7_170:
	setp.lt.f32 	%p61, %f268, %f143;
	mov.f32 	%f279, %f268;
	mov.u64 	%rd465, %rd451;
	@%p61 bra 	$L__BB7_173;
	setp.lt.f32 	%p62, %f143, %f268;
	mov.f32 	%f279, %f143;
	mov.u64 	%rd465, %rd327;
	@%p62 bra 	$L__BB7_173;
	setp.lt.s64 	%p63, %rd451, %rd327;
	selp.f32 	%f279, %f268, %f143, %p63;
	min.s64 	%rd465, %rd451, %rd327;
$L__BB7_173:
	add.s64 	%rd444, %rd444, 1280;
$L__BB7_174:
	cvt.s64.s32 	%rd332, %r29;
	setp.ge.s64 	%p64, %rd444, %rd332;
	@%p64 bra 	$L__BB7_197;
	cvt.u32.u64 	%r17, %rd444;
	sub.s32 	%r18, %r29, %r17;
	setp.ge.s32 	%p65, %r16, %r18;
	@%p65 bra 	$L__BB7_197;
	not.b32 	%r70, %r16;
	add.s32 	%r71, %r29, %r70;
	sub.s32 	%r19, %r71, %r17;
	and.b32  	%r72, %r19, 768;
	setp.eq.s32 	%p66, %r72, 768;
	mov.u32 	%r434, %r16;
	@%p66 bra 	$L__BB7_182;
	cvt.u64.u32 	%rd334, %r16;
	add.s64 	%rd335, %rd444, %rd334;
	shl.b64 	%rd336, %rd335, 4;
	add.s64 	%rd455, %rd236, %rd336;
	shr.u32 	%r73, %r19, 8;
	add.s32 	%r74, %r73, 1;
	and.b32  	%r75, %r74, 3;
	neg.s32 	%r432, %r75;
	mov.u32 	%r434, %r16;
$L__BB7_178:
	.pragma "nounroll";
	mov.u64 	%rd176, %rd465;
	mov.f32 	%f155, %f279;
	// begin inline asm
	ld.global.nc.u64 %rd337, [%rd455];
	// end inline asm
	mov.b64 	{%r76, %r77}, %rd337;
	mov.b32 	%f156, %r76;
	add.s64 	%rd340, %rd455, 8;
	// begin inline asm
	ld.global.nc.u64 %rd339, [%rd340];
	// end inline asm
	setp.lt.f32 	%p67, %f155, %f156;
	@%p67 bra 	$L__BB7_181;
	setp.lt.f32 	%p68, %f156, %f155;
	mov.f32 	%f279, %f156;
	mov.u64 	%rd465, %rd339;
	@%p68 bra 	$L__BB7_181;
	setp.lt.s64 	%p69, %rd176, %rd339;
	selp.f32 	%f279, %f155, %f156, %p69;
	min.s64 	%rd465, %rd176, %rd339;
$L__BB7_181:
	add.s32 	%r434, %r434, 256;
	add.s64 	%rd455, %rd455, 4096;
	add.s32 	%r432, %r432, 1;
	setp.ne.s32 	%p70, %r432, 0;
	@%p70 bra 	$L__BB7_178;
$L__BB7_182:
	setp.lt.u32 	%p71, %r19, 768;
	@%p71 bra 	$L__BB7_197;
	cvt.u64.u32 	%rd341, %r434;
	add.s64 	%rd342, %rd444, %rd341;
	shl.b64 	%rd343, %rd342, 4;
	add.s64 	%rd344, %rd343, %rd236;
	add.s64 	%rd460, %rd344, 12296;
$L__BB7_184:
	add.s64 	%rd346, %rd460, -12296;
	// begin inline asm
	ld.global.nc.u64 %rd345, [%rd346];
	// end inline asm
	mov.b64 	{%r78, %r79}, %rd345;
	mov.b32 	%f162, %r78;
	add.s64 	%rd348, %rd460, -12288;
	// begin inline asm
	ld.global.nc.u64 %rd347, [%rd348];
	// end inline asm
	setp.lt.f32 	%p72, %f279, %f162;
	mov.f32 	%f276, %f279;
	mov.u64 	%rd462, %rd465;
	@%p72 bra 	$L__BB7_187;
	setp.lt.f32 	%p73, %f162, %f279;
	mov.f32 	%f276, %f162;
	mov.u64 	%rd462, %rd347;
	@%p73 bra 	$L__BB7_187;
	setp.lt.s64 	%p74, %rd465, %rd347;
	selp.f32 	%f276, %f279, %f162, %p74;
	min.s64 	%rd462, %rd465, %rd347;
$L__BB7_187:
	add.s64 	%rd350, %rd460, -8200;
	// begin inline asm
	ld.global.nc.u64 %rd349, [%rd350];
	// end inline asm
	mov.b64 	{%r80, %r81}, %rd349;
	mov.b32 	%f165, %r80;
	add.s64 	%rd352, %rd460, -8192;
	// begin inline asm
	ld.global.nc.u64 %rd351, [%rd352];
	// end inline asm
	setp.lt.f32 	%p75, %f276, %f165;
	mov.f32 	%f277, %f276;
	mov.u64 	%rd463, %rd462;
	@%p75 bra 	$L__BB7_190;
	setp.lt.f32 	%p76, %f165, %f276;
	mov.f32 	%f277, %f165;
	mov.u64 	%rd463, %rd351;
	@%p76 bra 	$L__BB7_190;
	setp.lt.s64 	%p77, %rd462, %rd351;
	selp.f32 	%f277, %f276, %f165, %p77;
	min.s64 	%rd463, %rd462, %rd351;
$L__BB7_190:
	add.s64 	%rd354, %rd460, -4104;
	// begin inline asm
	ld.global.nc.u64 %rd353, [%rd354];
	// end inline asm
	mov.b64 	{%r82, %r83}, %rd353;
	mov.b32 	%f168, %r82;
	add.s64 	%rd356, %rd460, -4096;
	// begin inline asm
	ld.global.nc.u64 %rd355, [%rd356];
	// end inline asm
	setp.lt.f32 	%p78, %f277, %f168;
	mov.f32 	%f278, %f277;
	mov.u64 	%rd464, %rd463;
	@%p78 bra 	$L__BB7_193;
	setp.lt.f32 	%p79, %f168, %f277;
	mov.f32 	%f278, %f168;
	mov.u64 	%rd464, %rd355;
	@%p79 bra 	$L__BB7_193;
	setp.lt.s64 	%p80, %rd463, %rd355;
	selp.f32 	%f278, %f277, %f168, %p80;
	min.s64 	%rd464, %rd463, %rd355;
$L__BB7_193:
	add.s64 	%rd358, %rd460, -8;
	// begin inline asm
	ld.global.nc.u64 %rd357, [%rd358];
	// end inline asm
	mov.b64 	{%r84, %r85}, %rd357;
	mov.b32 	%f171, %r84;
	// begin inline asm
	ld.global.nc.u64 %rd359, [%rd460];
	// end inline asm
	setp.lt.f32 	%p81, %f278, %f171;
	mov.f32 	%f279, %f278;
	mov.u64 	%rd465, %rd464;
	@%p81 bra 	$L__BB7_196;
	setp.lt.f32 	%p82, %f171, %f278;
	mov.f32 	%f279, %f171;
	mov.u64 	%rd465, %rd359;
	@%p82 bra 	$L__BB7_196;
	setp.lt.s64 	%p83, %rd464, %rd359;
	selp.f32 	%f279, %f278, %f171, %p83;
	min.s64 	%rd465, %rd464, %rd359;
$L__BB7_196:
	add.s32 	%r434, %r434, 1024;
	add.s64 	%rd460, %rd460, 16384;
	setp.lt.s32 	%p84, %r434, %r18;
	@%p84 bra 	$L__BB7_184;
$L__BB7_197:
	// begin inline asm
	mov.u32 %r86, %laneid;
	// end inline asm
	mov.b32 	%r88, %f279;
	mov.b32 	%r104, 1;
	mov.b32 	%r105, 31;
	mov.b32 	%r106, -1;
	// begin inline asm
	shfl.sync.down.b32 %r87, %r88, %r104, %r105, %r106;
	// end inline asm
	mov.b32 	%f175, %r87;
	// begin inline asm
	shfl.sync.down.b32 %r92, %r93, %r104, %r105, %r106;
	// end inline asm
	mov.b64 	{%r98, %r103}, %rd465;
	// begin inline asm
	shfl.sync.down.b32 %r97, %r98, %r104, %r105, %r106;
	// end inline asm
	// begin inline asm
	shfl.sync.down.b32 %r102, %r103, %r104, %r105, %r106;
	// end inline asm
	mov.b64 	%rd200, {%r97, %r102};
	setp.gt.s32 	%p85, %r86, 30;
	setp.lt.f32 	%p86, %f279, %f175;
	or.pred  	%p87, %p85, %p86;
	mov.f32 	%f281, %f279;
	mov.u64 	%rd467, %rd465;
	@%p87 bra 	$L__BB7_200;
	setp.gt.f32 	%p88, %f279, %f175;
	mov.f32 	%f281, %f175;
	mov.u64 	%rd467, %rd200;
	@%p88 bra 	$L__BB7_200;
	setp.lt.s64 	%p89, %rd465, %rd200;
	selp.f32 	%f281, %f279, %f175, %p89;
	min.s64 	%rd467, %rd465, %rd200;
$L__BB7_200:
	mov.b32 	%r108, %f281;
	mov.b32 	%r124, 2;
	mov.b32 	%r125, 31;
	mov.b32 	%r126, -1;
	// begin inline asm
	shfl.sync.down.b32 %r107, %r108, %r124, %r125, %r126;
	// end inline asm
	mov.b32 	%f178, %r107;
	// begin inline asm
	shfl.sync.down.b32 %r112, %r113, %r124, %r125, %r126;
	// end inline asm
	mov.b64 	{%r118, %r123}, %rd467;
	// begin inline asm
	shfl.sync.down.b32 %r117, %r118, %r124, %r125, %r126;
	// end inline asm
	// begin inline asm
	shfl.sync.down.b32 %r122, %r123, %r124, %r125, %r126;
	// end inline asm
	mov.b64 	%rd203, {%r117, %r122};
	setp.gt.s32 	%p90, %r86, 29;
	setp.lt.f32 	%p91, %f281, %f178;
	or.pred  	%p92, %p90, %p91;
	mov.f32 	%f282, %f281;
	mov.u64 	%rd468, %rd467;
	@%p92 bra 	$L__BB7_203;
	setp.gt.f32 	%p93, %f281, %f178;
	mov.f32 	%f282, %f178;
	mov.u64 	%rd468, %rd203;
	@%p93 bra 	$L__BB7_203;
	setp.lt.s64 	%p94, %rd467, %rd203;
	selp.f32 	%f282, %f281, %f178, %p94;
	min.s64 	%rd468, %rd467, %rd203;
$L__BB7_203:
	mov.b32 	%r128, %f282;
	mov.b32 	%r144, 4;
	mov.b32 	%r145, 31;
	mov.b32 	%r146, -1;
	// begin inline asm
	shfl.sync.down.b32 %r127, %r128, %r144, %r145, %r146;
	// end inline asm
	mov.b32 	%f181, %r127;
	// begin inline asm
	shfl.sync.down.b32 %r132, %r133, %r144, %r145, %r146;
	// end inline asm
	mov.b64 	{%r138, %r143}, %rd468;
	// begin inline asm
	shfl.sync.down.b32 %r137, %r138, %r144, %r145, %r146;
	// end inline asm
	// begin inline asm
	shfl.sync.down.b32 %r142, %r143, %r144, %r145, %r146;
	// end inline asm
	mov.b64 	%rd206, {%r137, %r142};
	setp.gt.s32 	%p95, %r86, 27;
	setp.lt.f32 	%p96, %f282, %f181;
	or.pred  	%p97, %p95, %p96;
	mov.f32 	%f283, %f282;
	mov.u64 	%rd469, %rd468;
	@%p97 bra 	$L__BB7_206;
	setp.gt.f32 	%p98, %f282, %f181;
	mov.f32 	%f283, %f181;
	mov.u64 	%rd469, %rd206;
	@%p98 bra 	$L__BB7_206;
	setp.lt.s64 	%p99, %rd468, %rd206;
	selp.f32 	%f283, %f282, %f181, %p99;
	min.s64 	%rd469, %rd468, %rd206;
$L__BB7_206:
	mov.b32 	%r148, %f283;
	mov.b32 	%r164, 8;
	mov.b32 	%r165, 31;
	mov.b32 	%r166, -1;
	// begin inline asm
	shfl.sync.down.b32 %r147, %r148, %r164, %r165, %r166;
	// end inline asm
	mov.b32 	%f184, %r147;
	// begin inline asm
	shfl.sync.down.b32 %r152, %r153, %r164, %r165, %r166;
	// end inline asm
	mov.b64 	{%r158, %r163}, %rd469;
	// begin inline asm
	shfl.sync.down.b32 %r157, %r158, %r164, %r165, %r166;
	// end inline asm
	// begin inline asm
	shfl.sync.down.b32 %r162, %r163, %r164, %r165, %r166;
	// end inline asm
	mov.b64 	%rd209, {%r157, %r162};
	setp.gt.s32 	%p100, %r86, 23;
	setp.lt.f32 	%p101, %f283, %f184;
	or.pred  	%p102, %p100, %p101;
	mov.f32 	%f284, %f283;
	mov.u64 	%rd470, %rd469;
	@%p102 bra 	$L__BB7_209;
	setp.gt.f32 	%p103, %f283, %f184;
	mov.f32 	%f284, %f184;
	mov.u64 	%rd470, %rd209;
	@%p103 bra 	$L__BB7_209;
	setp.lt.s64 	%p104, %rd469, %rd209;
	selp.f32 	%f284, %f283, %f184, %p104;
	min.s64 	%rd470, %rd469, %rd209;
$L__BB7_209:
	mov.b32 	%r168, %f284;
	mov.b32 	%r184, 16;
	mov.b32 	%r185, 31;
	mov.b32 	%r186, -1;
	// begin inline asm
	shfl.sync.down.b32 %r167, %r168, %r184, %r185, %r186;
	// end inline asm
	mov.b32 	%f187, %r167;
	// begin inline asm
	shfl.sync.down.b32 %r172, %r173, %r184, %r185, %r186;
	// end inline asm
	mov.b64 	{%r178, %r183}, %rd470;
	// begin inline asm
	shfl.sync.down.b32 %r177, %r178, %r184, %r185, %r186;
	// end inline asm
	// begin inline asm
	shfl.sync.down.b32 %r182, %r183, %r184, %r185, %r186;
	// end inline asm
	mov.b64 	%rd212, {%r177, %r182};
	setp.gt.s32 	%p105, %r86, 15;
	setp.lt.f32 	%p106, %f284, %f187;
	or.pred  	%p107, %p105, %p106;
	mov.f32 	%f292, %f284;
	mov.u64 	%rd478, %rd470;
	@%p107 bra 	$L__BB7_212;
	setp.gt.f32 	%p108, %f284, %f187;
	mov.f32 	%f292, %f187;
	mov.u64 	%rd478, %rd212;
	@%p108 bra 	$L__BB7_212;
	setp.lt.s64 	%p109, %rd470, %rd212;
	selp.f32 	%f292, %f284, %f187, %p109;
	min.s64 	%rd478, %rd470, %rd212;
$L__BB7_212:
	setp.ne.s32 	%p110, %r86, 0;
	@%p110 bra 	$L__BB7_214;
	shr.u32 	%r187, %r16, 1;
	and.b32  	%r188, %r187, 496;
	mov.u32 	%r189, _ZN6thrust24THRUST_300001_SM_1000_NS8cuda_cub4core6detail5shmemE;
	add.s32 	%r190, %r189, %r188;
	st.shared.f32 	[%r190+8], %f292;
	st.shared.u64 	[%r190+16], %rd478;
$L__BB7_214:
	bar.sync 	0;
	setp.ne.s32 	%p111, %r16, 0;
	@%p111 bra 	$L__BB7_236;
	ld.shared.f32 	%f190, [_ZN6thrust24THRUST_300001_SM_1000_NS8cuda_cub4core6detail5shmemE+24];
	ld.shared.u64 	%rd215, [_ZN6thrust24THRUST_300001_SM_1000_NS8cuda_cub4core6detail5shmemE+32];
	setp.lt.f32 	%p112, %f292, %f190;
	mov.f32 	%f286, %f292;
	mov.u64 	%rd472, %rd478;
	@%p112 bra 	$L__BB7_218;
	setp.lt.f32 	%p113, %f190, %f292;
	mov.f32 	%f286, %f190;
	mov.u64 	%rd472, %rd215;
	@%p113 bra 	$L__BB7_218;
	setp.lt.s64 	%p114, %rd478, %rd215;
	selp.f32 	%f286, %f292, %f190, %p114;
	min.s64 	%rd472, %rd478, %rd215;
$L__BB7_218:
	ld.shared.f32 	%f193, [_ZN6thrust24THRUST_300001_SM_1000_NS8cuda_cub4core6detail5shmemE+40];
	ld.shared.u64 	%rd218, [_ZN6thrust24THRUST_300001_SM_1000_NS8cuda_cub4core6detail5shmemE+48];
	setp.lt.f32 	%p115, %f286, %f193;
	mov.f32 	%f287, %f286;
	mov.u64 	%rd473, %rd472;
	@%p115 bra 	$L__BB7_221;
	setp.lt.f32 	%p116, %f193, %f286;
	mov.f32 	%f287, %f193;
	mov.u64 	%rd473, %rd218;
	@%p116 bra 	$L__BB7_221;
	setp.lt.s64 	%p117, %rd472, %rd218;
	selp.f32 	%f287, %f286, %f193, %p117;
	min.s64 	%rd473, %rd472, %rd218;
$L__BB7_221:
	ld.shared.f32 	%f196, [_ZN6thrust24THRUST_300001_SM_1000_NS8cuda_cub4core6detail5shmemE+56];
	ld.shared.u64 	%rd221, [_ZN6thrust24THRUST_300001_SM_1000_NS8cuda_cub4core6detail5shmemE+64];
	setp.lt.f32 	%p118, %f287, %f196;
	mov.f32 	%f288, %f287;
	mov.u64 	%rd474, %rd473;
	@%p118 bra 	$L__BB7_224;
	setp.lt.f32 	%p119, %f196, %f287;
	mov.f32 	%f288, %f196;
	mov.u64 	%rd474, %rd221;
	@%p119 bra 	$L__BB7_224;
	setp.lt.s64 	%p120, %rd473, %rd221;
	selp.f32 	%f288, %f287, %f196, %p120;
	min.s64 	%rd474, %rd473, %rd221;
$L__BB7_224:
	ld.shared.f32 	%f199, [_ZN6thrust24THRUST_300001_SM_1000_NS8cuda_cub4core6detail5shmemE+72];
	ld.shared.u64 	%rd224, [_ZN6thrust24THRUST_300001_SM_1000_NS8cuda_cub4core6detail5shmemE+80];
	setp.lt.f32 	%p121, %f288, %f199;
	mov.f32 	%f289, %f288;
	mov.u64 	%rd475, %rd474;
	@%p121 bra 	$L__BB7_227;
	setp.lt.f32 	%p122, %f199, %f288;
	mov.f32 	%f289, %f199;
	mov.u64 	%rd475, %rd224;
	@%p122 bra 	$L__BB7_227;
	setp.lt.s64 	%p123, %rd474, %rd224;
	selp.f32 	%f289, %f288, %f199, %p123;
	min.s64 	%rd475, %rd474, %rd224;
$L__BB7_227:
	ld.shared.f32 	%f202, [_ZN6thrust24THRUST_300001_SM_1000_NS8cuda_cub4core6detail5shmemE+88];
	ld.shared.u64 	%rd227, [_ZN6thrust24THRUST_300001_SM_1000_NS8cuda_cub4core6detail5shmemE+96];
	setp.lt.f32 	%p124, %f289, %f202;
	mov.f32 	%f290, %f289;
	mov.u64 	%rd476, %rd475;
	@%p124 bra 	$L__BB7_230;
	setp.lt.f32 	%p125, %f202, %f289;
	mov.f32 	%f290, %f202;
	mov.u64 	%rd476, %rd227;
	@%p125 bra 	$L__BB7_230;
	setp.lt.s64 	%p126, %rd475, %rd227;
	selp.f32 	%f290, %f289, %f202, %p126;
	min.s64 	%rd476, %rd475, %rd227;
$L__BB7_230:
	ld.shared.f32 	%f205, [_ZN6thrust24THRUST_300001_SM_1000_NS8cuda_cub4core6detail5shmemE+104];
	ld.shared.u64 	%rd230, [_ZN6thrust24THRUST_300001_SM_1000_NS8cuda_cub4core6detail5shmemE+112];
	setp.lt.f32 	%p127, %f290, %f205;
	mov.f32 	%f291, %f290;
	mov.u64 	%rd477, %rd476;
	@%p127 bra 	$L__BB7_233;
	setp.lt.f32 	%p128, %f205, %f290;
	mov.f32 	%f291, %f205;
	mov.u64 	%rd477, %rd230;
	@%p128 bra 	$L__BB7_233;
	setp.lt.s64 	%p129, %rd476, %rd230;
	selp.f32 	%f291, %f290, %f205, %p129;
	min.s64 	%rd477, %rd476, %rd230;
$L__BB7_233:
	ld.shared.f32 	%f208, [_ZN6thrust24THRUST_300001_SM_1000_NS8cuda_cub4core6detail5shmemE+120];
	ld.shared.u64 	%rd233, [_ZN6thrust24THRUST_300001_SM_1000_NS8cuda_cub4core6detail5shmemE+128];
	setp.lt.f32 	%p130, %f291, %f208;
	mov.f32 	%f292, %f291;
	mov.u64 	%rd478, %rd477;
	@%p130 bra 	$L__BB7_236;
	setp.lt.f32 	%p131, %f208, %f291;
	mov.f32 	%f292, %f208;
	mov.u64 	%rd478, %rd233;
	@%p131 bra 	$L__BB7_236;
	setp.lt.s64 	%p132, %rd477, %rd233;
	selp.f32 	%f292, %f291, %f208, %p132;
	min.s64 	%rd478, %rd477, %rd233;
$L__BB7_236:
	mov.u32 	%r426, %tid.x;
	setp.ne.s32 	%p259, %r426, 0;
	@%p259 bra 	$L__BB7_238;
	ld.param.u64 	%rd391, [_ZN6thrust24THRUST_300001_SM_1000_NS8cuda_cub4core6detail13_kernel_agentINS1_8__reduce11ReduceAgentIPN4cuda3std3__45tupleIJflEEESC_SB_lNS1_9__extrema9arg_min_fIflNS9_4lessIfEEEEEEJSC_SC_iSH_EEEvDpT0__param_1];
	cvta.to.global.u64 	%rd390, %rd391;
	st.global.f32 	[%rd390], %f292;
	st.global.u64 	[%rd390+8], %rd478;
$L__BB7_238:
	ret;

}
	// .globl	_ZN3cub18CUB_300001_SM_10006detail11EmptyKernelIvEEvv
.visible .entry _ZN3cub18CUB_300001_SM_10006detail11EmptyKernelIvEEvv()
{


	ret;

}
	// .globl	_ZN3cub18CUB_300001_SM_10006detail8for_each13static_kernelINS2_12policy_hub_t12policy_500_tEmN6thrust24THRUST_300001_SM_1000_NS8cuda_cub20__uninitialized_fill7functorINS7_10device_ptrIfEEfEEEEvT0_T1_
.visible .entry _ZN3cub18CUB_300001_SM_10006detail8for_each13static_kernelINS2_12policy_hub_t12policy_500_tEmN6thrust24THRUST_300001_SM_1000_NS8cuda_cub20__uninitialized_fill7functorINS7_10device_ptrIfEEfEEEEvT0_T1_(
	.param .u64 _ZN3cub18CUB_300001_SM_10006detail8for_each13static_kernelINS2_12policy_hub_t12policy_500_tEmN6thrust24THRUST_300001_SM_1000_NS8cuda_cub20__uninitialized_fill7functorINS7_10device_ptrIfEEfEEEEvT0_T1__param_0,
	.param .align 8 .b8 _ZN3cub18CUB_300001_SM_10006detail8for_each13static_kernelINS2_12policy_hub_t12policy_500_tEmN6thrust24THRUST_300001_SM_1000_NS8cuda_cub20__uninitialized_fill7functorINS7_10device_ptrIfEEfEEEEvT0_T1__param_1[16]
)
.maxntid 256
{
	.reg .pred 	%p<4>;
	.reg .b16 	%rs<5>;
	.reg .b32 	%r<10>;
	.reg .b32 	%f<3>;
	.reg .b64 	%rd<16>;

	ld.param.f32 	%f2, [_ZN3cub18CUB_300001_SM_10006detail8for_each13static_kernelINS2_12policy_hub_t12policy_500_tEmN6thrust24THRUST_300001_SM_1000_NS8cuda_cub20__uninitialized_fill7functorINS7_10device_ptrIfEEfEEEEvT0_T1__param_1+8];
	ld.param.u64 	%rd4, [_ZN3cub18CUB_300001_SM_10006detail8for_each13static_kernelINS2_12policy_hub_t12policy_500_tEmN6thrust24THRUST_300001_SM_1000_NS8cuda_cub20__uninitialized_fill7functorINS7_10device_ptrIfEEfEEEEvT0_T1__param_1];
	ld.param.u64 	%rd5, [_ZN3cub18CUB_300001_SM_10006detail8for_each13static_kernelINS2_12policy_hub_t12policy_500_tEmN6thrust24THRUST_300001_SM_1000_NS8cuda_cub20__uninitialized_fill7functorINS7_10device_ptrIfEEfEEEEvT0_T1__param_0];
	mov.u32 	%r7, %ctaid.x;
	mul.wide.u32 	%rd1, %r7, 512;
	sub.s64 	%rd2, %rd5, %rd1;
	setp.lt.u64 	%p1, %rd2, 512;
	@%p1 bra 	$L__BB9_2;
	mov.u32 	%r9, %tid.x;
	cvta.to.global.u64 	%rd11, %rd4;
	cvt.u64.u32 	%rd12, %r9;
	add.s64 	%rd13, %rd1, %rd12;
	shl.b64 	%rd14, %rd13, 2;
	add.s64 	%rd15, %rd11, %rd14;
	st.global.f32 	[%rd15], %f2;
	st.global.f32 	[%rd15+1024], %f2;
	bra.uni 	$L__BB9_6;
$L__BB9_2:
	cvta.to.global.u64 	%rd6, %rd4;
	mov.u32 	%r1, %tid.x;
	cvt.u64.u32 	%rd7, %r1;
	setp.le.u64 	%p2, %rd2, %rd7;
	add.s64 	%rd8, %rd1, %rd7;
	shl.b64 	%rd9, %rd8, 2;
	add.s64 	%rd3, %rd6, %rd9;
	@%p2 bra 	$L__BB9_4;
	st.global.f32 	[%rd3], %f2;
$L__BB9_4:
	add.s32 	%r8, %r1, 256;
	cvt.u64.u32 	%rd10, %r8;
	setp.le.u64 	%p3, %rd2, %rd10;
	@%p3 bra 	$L__BB9_6;
	st.global.f32 	[%rd3+1024], %f2;
$L__BB9_6:
	ret;

}
	// .globl	_ZN3cub18CUB_300001_SM_10006detail8for_each13static_kernelINS2_12policy_hub_t12policy_500_tElN6thrust24THRUST_300001_SM_1000_NS8cuda_cub10__tabulate7functorINS7_6detail15normal_iteratorINS7_10device_ptrIfEEEENS7_6system6detail7generic6detail22compute_sequence_valueIfvEElEEEEvT0_T1_
.visible .entry _ZN3cub18CUB_300001_SM_10006detail8for_each13static_kernelINS2_12policy_hub_t12policy_500_tElN6thrust24THRUST_300001_SM_1000_NS8cuda_cub10__tabulate7functorINS7_6detail15normal_iteratorINS7_10device_ptrIfEEEENS7_6system6detail7generic6detail22compute_sequence_valueIfvEElEEEEvT0_T1_(
	.param .u64 _ZN3cub18CUB_300001_SM_10006detail8for_each13static_kernelINS2_12policy_hub_t12policy_500_tElN6thrust24THRUST_300001_SM_1000_NS8cuda_cub10__tabulate7functorINS7_6detail15normal_iteratorINS7_10device_ptrIfEEEENS7_6system6detail7generic6detail22compute_sequence_valueIfvEElEEEEvT0_T1__param_0,
	.param .align 8 .b8 _ZN3cub18CUB_300001_SM_10006detail8for_each13static_kernelINS2_12policy_hub_t12policy_500_tElN6thrust24THRUST_300001_SM_1000_NS8cuda_cub10__tabulate7functorINS7_6detail15normal_iteratorINS7_10device_ptrIfEEEENS7_6system6detail7generic6detail22compute_sequence_valueIfvEElEEEEvT0_T1__param_1[16]
)
.maxntid 256
{
	.reg .pred 	%p<4>;
	.reg .b32 	%r<6>;
	.reg .b32 	%f<13>;
	.reg .b64 	%rd<21>;

	ld.param.u64 	%rd7, [_ZN3cub18CUB_300001_SM_10006detail8for_each13static_kernelINS2_12policy_hub_t12policy_500_tElN6thrust24THRUST_300001_SM_1000_NS8cuda_cub10__tabulate7functorINS7_6detail15normal_iteratorINS7_10device_ptrIfEEEENS7_6system6detail7generic6detail22compute_sequence_valueIfvEElEEEEvT0_T1__param_1];
	ld.param.u64 	%rd8, [_ZN3cub18CUB_300001_SM_10006detail8for_each13static_kernelINS2_12policy_hub_t12policy_500_tElN6thrust24THRUST_300001_SM_1000_NS8cuda_cub10__tabulate7functorINS7_6detail15normal_iteratorINS7_10device_ptrIfEEEENS7_6system6detail7generic6detail22compute_sequence_valueIfvEElEEEEvT0_T1__param_0];
	ld.param.v2.f32 	{%f3, %f4}, [_ZN3cub18CUB_300001_SM_10006detail8for_each13static_kernelINS2_12policy_hub_t12policy_500_tElN6thrust24THRUST_300001_SM_1000_NS8cuda_cub10__tabulate7functorINS7_6detail15normal_iteratorINS7_10device_ptrIfEEEENS7_6system6detail7generic6detail22compute_sequence_valueIfvEElEEEEvT0_T1__param_1+8];
	mov.u32 	%r1, %ctaid.x;
	mul.wide.u32 	%rd1, %r1, 512;
	sub.s64 	%rd2, %rd8, %rd1;
	setp.lt.s64 	%p1, %rd2, 512;
	@%p1 bra 	$L__BB10_2;
	mov.u32 	%r5, %tid.x;
	cvta.to.global.u64 	%rd15, %rd7;
	cvt.u64.u32 	%rd16, %r5;
	add.s64 	%rd17, %rd1, %rd16;
	cvt.rn.f32.u64 	%f9, %rd17;
	fma.rn.f32 	%f10, %f4, %f9, %f3;
	shl.b64 	%rd18, %rd17, 2;
	add.s64 	%rd19, %rd15, %rd18;
	st.global.f32 	[%rd19], %f10;
	add.s64 	%rd20, %rd17, 256;
	cvt.rn.f32.u64 	%f11, %rd20;
	fma.rn.f32 	%f12, %f4, %f11, %f3;
	st.global.f32 	[%rd19+1024], %f12;
	bra.uni 	$L__BB10_6;
$L__BB10_2:
	cvta.to.global.u64 	%rd3, %rd7;
	mov.u32 	%r2, %tid.x;
	cvt.s64.s32 	%rd4, %rd2;
	cvt.u64.u32 	%rd5, %r2;
	setp.le.s64 	%p2, %rd4, %rd5;
	@%p2 bra 	$L__BB10_4;
	add.s64 	%rd9, %rd1, %rd5;
	cvt.rn.f32.u64 	%f5, %rd9;
	fma.rn.f32 	%f6, %f4, %f5, %f3;
	shl.b64 	%rd10, %rd9, 2;
	add.s64 	%rd11, %rd3, %rd10;
	st.global.f32 	[%rd11], %f6;
$L__BB10_4:
	cvt.u32.u64 	%r3, %rd5;
	add.s32 	%r4, %r3, 256;
	cvt.u64.u32 	%rd6, %r4;
	setp.le.s64 	%p3, %rd4, %rd6;
	@%p3 bra 	$L__BB10_6;
	add.s64 	%rd12, %rd1, %rd6;
	shl.b64 	%rd13, %rd12, 2;
	cvt.rn.f32.u64 	%f7, %rd12;
	fma.rn.f32 	%f8, %f4, %f7, %f3;
	add.s64 	%rd14, %rd13, %rd3;
	st.global.f32 	[%rd14], %f8;
$L__BB10_6:
	ret;

}
	// .globl	_ZN3cub18CUB_300001_SM_10006detail9transform16transform_kernelINS2_10policy_hubILb1EN4cuda3std3__45tupleIJN6thrust24THRUST_300001_SM_1000_NS6detail15normal_iteratorINSA_10device_ptrIfEEEEEEEE10policy1000Ei7functorSF_JPfEEEvT0_iT1_T2_DpNS2_10kernel_argIT3_EE
.visible .entry _ZN3cub18CUB_300001_SM_10006detail9transform16transform_kernelINS2_10policy_hubILb1EN4cuda3std3__45tupleIJN6thrust24THRUST_300001_SM_1000_NS6detail15normal_iteratorINSA_10device_ptrIfEEEEEEEE10policy1000Ei7functorSF_JPfEEEvT0_iT1_T2_DpNS2_10kernel_argIT3_EE(
	.param .u32 _ZN3cub18CUB_300001_SM_10006detail9transform16transform_kernelINS2_10policy_hubILb1EN4cuda3std3__45tupleIJN6thrust24THRUST_300001_SM_1000_NS6detail15normal_iteratorINSA_10device_ptrIfEEEEEEEE10policy1000Ei7functorSF_JPfEEEvT0_iT1_T2_DpNS2_10kernel_argIT3_EE_param_0,
	.param .u32 _ZN3cub18CUB_300001_SM_10006detail9transform16transform_kernelINS2_10policy_hubILb1EN4cuda3std3__45tupleIJN6thrust24THRUST_300001_SM_1000_NS6detail15normal_iteratorINSA_10device_ptrIfEEEEEEEE10policy1000Ei7functorSF_JPfEEEvT0_iT1_T2_DpNS2_10kernel_argIT3_EE_param_1,
	.param .align 1 .b8 _ZN3cub18CUB_300001_SM_10006detail9transform16transform_kernelINS2_10policy_hubILb1EN4cuda3std3__45tupleIJN6thrust24THRUST_300001_SM_1000_NS6detail15normal_iteratorINSA_10device_ptrIfEEEEEEEE10policy1000Ei7functorSF_JPfEEEvT0_iT1_T2_DpNS2_10kernel_argIT3_EE_param_2[1],
	.param .align 8 .b8 _ZN3cub18CUB_300001_SM_10006detail9transform16transform_kernelINS2_10policy_hubILb1EN4cuda3std3__45tupleIJN6thrust24THRUST_300001_SM_1000_NS6detail15normal_iteratorINSA_10device_ptrIfEEEEEEEE10policy1000Ei7functorSF_JPfEEEvT0_iT1_T2_DpNS2_10kernel_argIT3_EE_param_3[8],
	.param .align 8 .b8 _ZN3cub18CUB_300001_SM_10006detail9transform16transform_kernelINS2_10policy_hubILb1EN4cuda3std3__45tupleIJN6thrust24THRUST_300001_SM_1000_NS6detail15normal_iteratorINSA_10device_ptrIfEEEEEEEE10policy1000Ei7functorSF_JPfEEEvT0_iT1_T2_DpNS2_10kernel_argIT3_EE_param_4[16]
)
.maxntid 128
{
	.reg .pred 	%p<37>;
	.reg .b32 	%r<84>;
	.reg .b32 	%f<89>;
	.reg .b64 	%rd<66>;

	ld.param.u32 	%r50, [_ZN3cub18CUB_300001_SM_10006detail9transform16transform_kernelINS2_10policy_hubILb1EN4cuda3std3__45tupleIJN6thrust24THRUST_300001_SM_1000_NS6detail15normal_iteratorINSA_10device_ptrIfEEEEEEEE10policy1000Ei7functorSF_JPfEEEvT0_iT1_T2_DpNS2_10kernel_argIT3_EE_param_0];
	ld.param.u64 	%rd15, [_ZN3cub18CUB_300001_SM_10006detail9transform16transform_kernelINS2_10policy_hubILb1EN4cuda3std3__45tupleIJN6thrust24THRUST_300001_SM_1000_NS6detail15normal_iteratorINSA_10device_ptrIfEEEEEEEE10policy1000Ei7functorSF_JPfEEEvT0_iT1_T2_DpNS2_10kernel_argIT3_EE_param_4];
	ld.param.u64 	%rd16, [_ZN3cub18CUB_300001_SM_10006detail9transform16transform_kernelINS2_10policy_hubILb1EN4cuda3std3__45tupleIJN6thrust24THRUST_300001_SM_1000_NS6detail15normal_iteratorINSA_10device_ptrIfEEEEEEEE10policy1000Ei7functorSF_JPfEEEvT0_iT1_T2_DpNS2_10kernel_argIT3_EE_param_3];
	ld.param.u32 	%r49, [_ZN3cub18CUB_300001_SM_10006detail9transform16transform_kernelINS2_10policy_hubILb1EN4cuda3std3__45tupleIJN6thrust24THRUST_300001_SM_1000_NS6detail15normal_iteratorINSA_10device_ptrIfEEEEEEEE10policy1000Ei7functorSF_JPfEEEvT0_iT1_T2_DpNS2_10kernel_argIT3_EE_param_1];
	cvta.to.global.u64 	%rd1, %rd16;
	cvta.to.global.u64 	%rd2, %rd15;
	shl.b32 	%r1, %r49, 7;
	mov.u32 	%r51, %ctaid.x;
	mul.lo.s32 	%r2, %r1, %r51;
	sub.s32 	%r3, %r50, %r2;
	min.s32 	%r4, %r1, %r3;
	shl.b32 	%r5, %r4, 2;
	mov.u32 	%r6, %tid.x;
	shl.b32 	%r72, %r6, 7;
	setp.ge.s32 	%p1, %r72, %r5;
	@%p1 bra 	$L__BB11_3;
	mul.wide.u32 	%rd17, %r6, 128;
	add.s64 	%rd18, %rd2, %rd17;
	mul.wide.s32 	%rd19, %r2, 4;
	add.s64 	%rd64, %rd18, %rd19;
$L__BB11_2:
	.pragma "nounroll";
	// begin inline asm
	prefetch.global.L2 [%rd64];
	// end inline asm
	add.s32 	%r72, %r72, 16384;
	add.s64 	%rd64, %rd64, 16384;
	setp.lt.s32 	%p2, %r72, %r5;
	@%p2 bra 	$L__BB11_2;
$L__BB11_3:
	mul.wide.s32 	%rd21, %r2, 4;
	add.s64 	%rd6, %rd2, %rd21;
	add.s64 	%rd7, %rd1, %rd21;
	setp.gt.s32 	%p3, %r1, %r3;
	@%p3 bra 	$L__BB11_17;
	setp.lt.s32 	%p4, %r49, 1;
	@%p4 bra 	$L__BB11_58;
	and.b32  	%r10, %r49, 15;
	setp.lt.u32 	%p5, %r49, 16;
	mov.b32 	%r79, 0;
	@%p5 bra 	$L__BB11_8;
	and.b32  	%r79, %r49, 2147483632;
	neg.s32 	%r74, %r79;
	add.s32 	%r73, %r6, 1152;
	mul.wide.u32 	%rd22, %r6, 4;
	or.b64  	%rd65, %rd22, 4096;
$L__BB11_7:
	.pragma "nounroll";
	mul.wide.s32 	%rd23, %r73, 4;
	add.s64 	%rd24, %rd23, 1536;
	add.s64 	%rd25, %rd6, %rd65;
	ld.global.f32 	%f1, [%rd25+-4096];
	mul.f32 	%f2, %f1, %f1;
	add.s64 	%rd26, %rd7, %rd65;
	st.global.f32 	[%rd26+-4096], %f2;
	ld.global.f32 	%f3, [%rd25+-3584];
	mul.f32 	%f4, %f3, %f3;
	st.global.f32 	[%rd26+-3584], %f4;
	ld.global.f32 	%f5, [%rd25+-3072];
	mul.f32 	%f6, %f5, %f5;
	st.global.f32 	[%rd26+-3072], %f6;
	ld.global.f32 	%f7, [%rd25+-2560];
	mul.f32 	%f8, %f7, %f7;
	st.global.f32 	[%rd26+-2560], %f8;
	ld.global.f32 	%f9, [%rd25+-2048];
	mul.f32 	%f10, %f9, %f9;
	st.global.f32 	[%rd26+-2048], %f10;
	ld.global.f32 	%f11, [%rd25+-1536];
	mul.f32 	%f12, %f11, %f11;
	st.global.f32 	[%rd26+-1536], %f12;
	ld.global.f32 	%f13, [%rd25+-1024];
	mul.f32 	%f14, %f13, %f13;
	st.global.f32 	[%rd26+-1024], %f14;
	ld.global.f32 	%f15, [%rd25+-512];
	mul.f32 	%f16, %f15, %f15;
	st.global.f32 	[%rd26+-512], %f16;
	ld.global.f32 	%f17, [%rd25];
	mul.f32 	%f18, %f17, %f17;
	st.global.f32 	[%rd26], %f18;
	add.s64 	%rd27, %rd6, %rd24;
	ld.global.f32 	%f19, [%rd27+-1536];
	mul.f32 	%f20, %f19, %f19;
	add.s64 	%rd28, %rd7, %rd24;
	st.global.f32 	[%rd28+-1536], %f20;
	ld.global.f32 	%f21, [%rd27+-1024];
	mul.f32 	%f22, %f21, %f21;
	st.global.f32 	[%rd28+-1024], %f22;
	ld.global.f32 	%f23, [%rd27+-512];
	mul.f32 	%f24, %f23, %f23;
	st.global.f32 	[%rd28+-512], %f24;
	ld.global.f32 	%f25, [%rd27];
	mul.f32 	%f26, %f25, %f25;
	st.global.f32 	[%rd28], %f26;
	ld.global.f32 	%f27, [%rd27+512];
	mul.f32 	%f28, %f27, %f27;
	st.global.f32 	[%rd28+512], %f28;
	ld.global.f32 	%f29, [%rd27+1024];
	mul.f32 	%f30, %f29, %f29;
	st.global.f32 	[%rd28+1024], %f30;
	ld.global.f32 	%f31, [%rd27+1536];
	mul.f32 	%f32, %f31, %f31;
	st.global.f32 	[%rd28+1536], %f32;
	add.s32 	%r74, %r74, 16;
	add.s32 	%r73, %r73, 2048;
	add.s64 	%rd65, %rd65, 8192;
	setp.eq.s32 	%p6, %r74, 0;
	@%p6 bra 	$L__BB11_8;
	bra.uni 	$L__BB11_7;
$L__BB11_8:
	setp.eq.s32 	%p7, %r10, 0;
	@%p7 bra 	$L__BB11_58;
	and.b32  	%r37, %r49, 7;
	setp.lt.u32 	%p8, %r10, 8;
	@%p8 bra 	$L__BB11_11;
	shl.b32 	%r53, %r79, 7;
	add.s32 	%r54, %r53, %r6;
	mul.wide.s32 	%rd29, %r54, 4;
	add.s64 	%rd30, %rd6, %rd29;
	ld.global.f32 	%f33, [%rd30];
	mul.f32 	%f34, %f33, %f33;
	add.s64 	%rd31, %rd7, %rd29;
	st.global.f32 	[%rd31], %f34;
	ld.global.f32 	%f35, [%rd30+512];
	mul.f32 	%f36, %f35, %f35;
	st.global.f32 	[%rd31+512], %f36;
	ld.global.f32 	%f37, [%rd30+1024];
	mul.f32 	%f38, %f37, %f37;
	st.global.f32 	[%rd31+1024], %f38;
	ld.global.f32 	%f39, [%rd30+1536];
	mul.f32 	%f40, %f39, %f39;
	st.global.f32 	[%rd31+1536], %f40;
	ld.global.f32 	%f41, [%rd30+2048];
	mul.f32 	%f42, %f41, %f41;
	st.global.f32 	[%rd31+2048], %f42;
	ld.global.f32 	%f43, [%rd30+2560];
	mul.f32 	%f44, %f43, %f43;
	st.global.f32 	[%rd31+2560], %f44;
	ld.global.f32 	%f45, [%rd30+3072];
	mul.f32 	%f46, %f45, %f45;
	st.global.f32 	[%rd31+3072], %f46;
	ld.global.f32 	%f47, [%rd30+3584];
	mul.f32 	%f48, %f47, %f47;
	st.global.f32 	[%rd31+3584], %f48;
	add.s32 	%r79, %r79, 8;
$L__BB11_11:
	setp.eq.s32 	%p9, %r37, 0;
	@%p9 bra 	$L__BB11_58;
	and.b32  	%r40, %r49, 3;
	setp.lt.u32 	%p10, %r37, 4;
	@%p10 bra 	$L__BB11_14;
	shl.b32 	%r55, %r79, 7;
	add.s32 	%r56, %r55, %r6;
	mul.wide.s32 	%rd32, %r56, 4;
	add.s64 	%rd33, %rd6, %rd32;
	ld.global.f32 	%f49, [%rd33];
	mul.f32 	%f50, %f49, %f49;
	add.s64 	%rd34, %rd7, %rd32;
	st.global.f32 	[%rd34], %f50;
	ld.global.f32 	%f51, [%rd33+512];
	mul.f32 	%f52, %f51, %f51;
	st.global.f32 	[%rd34+512], %f52;
	ld.global.f32 	%f53, [%rd33+1024];
	mul.f32 	%f54, %f53, %f53;
	st.global.f32 	[%rd34+1024], %f54;
	ld.global.f32 	%f55, [%rd33+1536];
	mul.f32 	%f56, %f55, %f55;
	st.global.f32 	[%rd34+1536], %f56;
	add.s32 	%r79, %r79, 4;
$L__BB11_14:
	setp.eq.s32 	%p11, %r40, 0;
	@%p11 bra 	$L__BB11_58;
	shl.b32 	%r57, %r79, 7;
	add.s32 	%r83, %r6, %r57;
	neg.s32 	%r82, %r40;
$L__BB11_16:
	.pragma "nounroll";
	mul.wide.s32 	%rd36, %r83, 4;
	add.s64 	%rd37, %rd7, %rd36;
	add.s64 	%rd38, %rd6, %rd36;
	ld.global.f32 	%f57, [%rd38];
	mul.f32 	%f58, %f57, %f57;
	st.global.f32 	[%rd37], %f58;
	add.s32 	%r83, %r83, 128;
	add.s32 	%r82, %r82, 1;
	setp.ne.s32 	%p12, %r82, 0;
	@%p12 bra 	$L__BB11_16;
	bra.uni 	$L__BB11_58;
$L__BB11_17:
	setp.lt.s32 	%p13, %r49, 1;
	@%p13 bra 	$L__BB11_58;
	and.b32  	%r14, %r49, 7;
	setp.lt.u32 	%p14, %r49, 8;
	mov.b32 	%r76, 0;
	@%p14 bra 	$L__BB11_37;
	and.b32  	%r76, %r49, 2147483640;
	mov.b32 	%r75, 0;
$L__BB11_20:
	.pragma "nounroll";
	shl.b32 	%r60, %r75, 7;
	add.s32 	%r21, %r60, %r6;
	setp.ge.s32 	%p15, %r21, %r4;
	@%p15 bra 	$L__BB11_22;
	mul.wide.u32 	%rd39, %r21, 4;
	add.s64 	%rd40, %rd6, %rd39;
	ld.global.f32 	%f59, [%rd40];
	mul.f32 	%f60, %f59, %f59;
	add.s64 	%rd41, %rd7, %rd39;
	st.global.f32 	[%rd41], %f60;
$L__BB11_22:
	add.s32 	%r61, %r21, 128;
	setp.ge.s32 	%p16, %r61, %r4;
	mul.wide.s32 	%rd42, %r61, 4;
	add.s64 	%rd11, %rd6, %rd42;
	add.s64 	%rd12, %rd7, %rd42;
	@%p16 bra 	$L__BB11_24;
	ld.global.f32 	%f61, [%rd11];
	mul.f32 	%f62, %f61, %f61;
	st.global.f32 	[%rd12], %f62;
$L__BB11_24:
	add.s32 	%r62, %r21, 256;
	setp.ge.s32 	%p17, %r62, %r4;
	@%p17 bra 	$L__BB11_26;
	ld.global.f32 	%f63, [%rd11+512];
	mul.f32 	%f64, %f63, %f63;
	st.global.f32 	[%rd12+512], %f64;
$L__BB11_26:
	add.s32 	%r63, %r21, 384;
	setp.ge.s32 	%p18, %r63, %r4;
	@%p18 bra 	$L__BB11_28;
	ld.global.f32 	%f65, [%rd11+1024];
	mul.f32 	%f66, %f65, %f65;
	st.global.f32 	[%rd12+1024], %f66;
$L__BB11_28:
	add.s32 	%r64, %r21, 512;
	setp.ge.s32 	%p19, %r64, %r4;
	@%p19 bra 	$L__BB11_30;
	ld.global.f32 	%f67, [%rd11+1536];
	mul.f32 	%f68, %f67, %f67;
	st.global.f32 	[%rd12+1536], %f68;
$L__BB11_30:
	add.s32 	%r65, %r21, 640;
	setp.ge.s32 	%p20, %r65, %r4;
	@%p20 bra 	$L__BB11_32;
	ld.global.f32 	%f69, [%rd11+2048];
	mul.f32 	%f70, %f69, %f69;
	st.global.f32 	[%rd12+2048], %f70;
$L__BB11_32:
	add.s32 	%r66, %r21, 768;
	setp.ge.s32 	%p21, %r66, %r4;
	@%p21 bra 	$L__BB11_34;
	ld.global.f32 	%f71, [%rd11+2560];
	mul.f32 	%f72, %f71, %f71;
	st.global.f32 	[%rd12+2560], %f72;
$L__BB11_34:
	add.s32 	%r67, %r21, 896;
	setp.ge.s32 	%p22, %r67, %r4;
	@%p22 bra 	$L__BB11_36;
	ld.global.f32 	%f73, [%rd11+3072];
	mul.f32 	%f74, %f73, %f73;
	st.global.f32 	[%rd12+3072], %f74;
$L__BB11_36:
	add.s32 	%r75, %r75, 8;
	setp.ne.s32 	%p23, %r75, %r76;
	@%p23 bra 	$L__BB11_20;
$L__BB11_37:
	setp.eq.s32 	%p24, %r14, 0;
	@%p24 bra 	$L__BB11_58;
	and.b32  	%r24, %r49, 3;
	setp.lt.u32 	%p25, %r14, 4;
	@%p25 bra 	$L__BB11_48;
	shl.b32 	%r68, %r76, 7;
	add.s32 	%r25, %r68, %r6;
	setp.ge.s32 	%p26, %r25, %r4;
	@%p26 bra 	$L__BB11_41;
	mul.wide.s32 	%rd43, %r25, 4;
	add.s64 	%rd44, %rd6, %rd43;
	ld.global.f32 	%f75, [%rd44];
	mul.f32 	%f76, %f75, %f75;
	add.s64 	%rd45, %rd7, %rd43;
	st.global.f32 	[%rd45], %f76;
$L__BB11_41:
	add.s32 	%r26, %r25, 128;
	setp.ge.s32 	%p27, %r26, %r4;
	@%p27 bra 	$L__BB11_43;
	mul.wide.s32 	%rd46, %r26, 4;
	add.s64 	%rd47, %rd6, %rd46;
	ld.global.f32 	%f77, [%rd47];
	mul.f32 	%f78, %f77, %f77;
	add.s64 	%rd48, %rd7, %rd46;
	st.global.f32 	[%rd48], %f78;
$L__BB11_43:
	add.s32 	%r27, %r25, 256;
	setp.ge.s32 	%p28, %r27, %r4;
	@%p28 bra 	$L__BB11_45;
	mul.wide.s32 	%rd49, %r27, 4;
	add.s64 	%rd50, %rd6, %rd49;
	ld.global.f32 	%f79, [%rd50];
	mul.f32 	%f80, %f79, %f79;
	add.s64 	%rd51, %rd7, %rd49;
	st.global.f32 	[%rd51], %f80;
$L__BB11_45:
	add.s32 	%r28, %r25, 384;
	setp.ge.s32 	%p29, %r28, %r4;
	@%p29 bra 	$L__BB11_47;
	mul.wide.s32 	%rd52, %r28, 4;
	add.s64 	%rd53, %rd6, %rd52;
	ld.global.f32 	%f81, [%rd53];
	mul.f32 	%f82, %f81, %f81;
	add.s64 	%rd54, %rd7, %rd52;
	st.global.f32 	[%rd54], %f82;
$L__BB11_47:
	add.s32 	%r76, %r76, 4;
$L__BB11_48:
	setp.eq.s32 	%p30, %r24, 0;
	@%p30 bra 	$L__BB11_58;
	setp.eq.s32 	%p31, %r24, 1;
	@%p31 bra 	$L__BB11_55;
	shl.b32 	%r69, %r76, 7;
	add.s32 	%r31, %r69, %r6;
	setp.ge.s32 	%p32, %r31, %r4;
	@%p32 bra 	$L__BB11_52;
	mul.wide.s32 	%rd55, %r31, 4;
	add.s64 	%rd56, %rd6, %rd55;
	ld.global.f32 	%f83, [%rd56];
	mul.f32 	%f84, %f83, %f83;
	add.s64 	%rd57, %rd7, %rd55;
	st.global.f32 	[%rd57], %f84;
$L__BB11_52:
	add.s32 	%r32, %r31, 128;
	setp.ge.s32 	%p33, %r32, %r4;
	@%p33 bra 	$L__BB11_54;
	mul.wide.s32 	%rd58, %r32, 4;
	add.s64 	%rd59, %rd6, %rd58;
	ld.global.f32 	%f85, [%rd59];
	mul.f32 	%f86, %f85, %f85;
	add.s64 	%rd60, %rd7, %rd58;
	st.global.f32 	[%rd60], %f86;
$L__BB11_54:
	add.s32 	%r76, %r76, 2;
$L__BB11_55:
	and.b32  	%r70, %r49, 1;
	setp.eq.b32 	%p34, %r70, 1;
	not.pred 	%p35, %p34;
	@%p35 bra 	$L__BB11_58;
	shl.b32 	%r71, %r76, 7;
	add.s32 	%r35, %r71, %r6;
	setp.ge.s32 	%p36, %r35, %r4;
	@%p36 bra 	$L__BB11_58;
	mul.wide.s32 	%rd61, %r35, 4;
	add.s64 	%rd62, %rd6, %rd61;
	ld.global.f32 	%f87, [%rd62];
	mul.f32 	%f88, %f87, %f87;
	add.s64 	%rd63, %rd7, %rd61;
	st.global.f32 	[%rd63], %f88;
$L__BB11_58:
	ret;

}
	// .globl	_ZN3cub18CUB_300001_SM_10006detail9transform16transform_kernelINS2_10policy_hubILb1EN4cuda3std3__45tupleIJN6thrust24THRUST_300001_SM_1000_NS6detail15normal_iteratorINSA_10device_ptrIfEEEEEEEE10policy1000El7functorSF_JPfEEEvT0_iT1_T2_DpNS2_10kernel_argIT3_EE
.visible .entry _ZN3cub18CUB_300001_SM_10006detail9transform16transform_kernelINS2_10policy_hubILb1EN4cuda3std3__45tupleIJN6thrust24THRUST_300001_SM_1000_NS6detail15normal_iteratorINSA_10device_ptrIfEEEEEEEE10policy1000El7functorSF_JPfEEEvT0_iT1_T2_DpNS2_10kernel_argIT3_EE(
	.param .u64 _ZN3cub18CUB_300001_SM_10006detail9transform16transform_kernelINS2_10policy_hubILb1EN4cuda3std3__45tupleIJN6thrust24THRUST_300001_SM_1000_NS6detail15normal_iteratorINSA_10device_ptrIfEEEEEEEE10policy1000El7functorSF_JPfEEEvT0_iT1_T2_DpNS2_10kernel_argIT3_EE_param_0,
	.param .u32 _ZN3cub18CUB_300001_SM_10006detail9transform16transform_kernelINS2_10policy_hubILb1EN4cuda3std3__45tupleIJN6thrust24THRUST_300001_SM_1000_NS6detail15normal_iteratorINSA_10device_ptrIfEEEEEEEE10policy1000El7functorSF_JPfEEEvT0_iT1_T2_DpNS2_10kernel_argIT3_EE_param_1,
	.param .align 1 .b8 _ZN3cub18CUB_300001_SM_10006detail9transform16transform_kernelINS2_10policy_hubILb1EN4cuda3std3__45tupleIJN6thrust24THRUST_300001_SM_1000_NS6detail15normal_iteratorINSA_10device_ptrIfEEEEEEEE10policy1000El7functorSF_JPfEEEvT0_iT1_T2_DpNS2_10kernel_argIT3_EE_param_2[1],
	.param .align 8 .b8 _ZN3cub18CUB_300001_SM_10006detail9transform16transform_kernelINS2_10policy_hubILb1EN4cuda3std3__45tupleIJN6thrust24THRUST_300001_SM_1000_NS6detail15normal_iteratorINSA_10device_ptrIfEEEEEEEE10policy1000El7functorSF_JPfEEEvT0_iT1_T2_DpNS2_10kernel_argIT3_EE_param_3[8],
	.param .align 8 .b8 _ZN3cub18CUB_300001_SM_10006detail9transform16transform_kernelINS2_10policy_hubILb1EN4cuda3std3__45tupleIJN6thrust24THRUST_300001_SM_1000_NS6detail15normal_iteratorINSA_10device_ptrIfEEEEEEEE10policy1000El7functorSF_JPfEEEvT0_iT1_T2_DpNS2_10kernel_argIT3_EE_param_4[16]
)
.maxntid 128
{
	.reg .pred 	%p<37>;
	.reg .b32 	%r<81>;
	.reg .b32 	%f<89>;
	.reg .b64 	%rd<72>;

	ld.param.u64 	%rd16, [_ZN3cub18CUB_300001_SM_10006detail9transform16transform_kernelINS2_10policy_hubILb1EN4cuda3std3__45tupleIJN6thrust24THRUST_300001_SM_1000_NS6detail15normal_iteratorINSA_10device_ptrIfEEEEEEEE10policy1000El7functorSF_JPfEEEvT0_iT1_T2_DpNS2_10kernel_argIT3_EE_param_0];
	ld.param.u64 	%rd17, [_ZN3cub18CUB_300001_SM_10006detail9transform16transform_kernelINS2_10policy_hubILb1EN4cuda3std3__45tupleIJN6thrust24THRUST_300001_SM_1000_NS6detail15normal_iteratorINSA_10device_ptrIfEEEEEEEE10policy1000El7functorSF_JPfEEEvT0_iT1_T2_DpNS2_10kernel_argIT3_EE_param_4];
	ld.param.u64 	%rd18, [_ZN3cub18CUB_300001_SM_10006detail9transform16transform_kernelINS2_10policy_hubILb1EN4cuda3std3__45tupleIJN6thrust24THRUST_300001_SM_1000_NS6detail15normal_iteratorINSA_10device_ptrIfEEEEEEEE10policy1000El7functorSF_JPfEEEvT0_iT1_T2_DpNS2_10kernel_argIT3_EE_param_3];
	ld.param.u32 	%r47, [_ZN3cub18CUB_300001_SM_10006detail9transform16transform_kernelINS2_10policy_hubILb1EN4cuda3std3__45tupleIJN6thrust24THRUST_300001_SM_1000_NS6detail15normal_iteratorINSA_10device_ptrIfEEEEEEEE10policy1000El7functorSF_JPfEEEvT0_iT1_T2_DpNS2_10kernel_argIT3_EE_param_1];
	cvta.to.global.u64 	%rd1, %rd18;
	cvta.to.global.u64 	%rd2, %rd17;
	shl.b32 	%r1, %r47, 7;
	mov.u32 	%r48, %ctaid.x;
	cvt.u64.u32 	%rd19, %r48;
	cvt.s64.s32 	%rd20, %r1;
	mul.lo.s64 	%rd3, %rd20, %rd19;
	sub.s64 	%rd21, %rd16, %rd3;
	min.s64 	%rd22, %rd21, %rd20;
	cvt.u32.u64 	%r2, %rd22;
	shl.b32 	%r3, %r2, 2;
	mov.u32 	%r4, %tid.x;
	shl.b32 	%r69, %r4, 7;
	setp.ge.s32 	%p1, %r69, %r3;
	@%p1 bra 	$L__BB12_3;
	shl.b64 	%rd23, %rd3, 2;
	add.s64 	%rd24, %rd2, %rd23;
	mul.wide.u32 	%rd25, %r4, 128;
	add.s64 	%rd70, %rd24, %rd25;
$L__BB12_2:
	.pragma "nounroll";
	// begin inline asm
	prefetch.global.L2 [%rd70];
	// end inline asm
	add.s32 	%r69, %r69, 16384;
	add.s64 	%rd70, %rd70, 16384;
	setp.lt.s32 	%p2, %r69, %r3;
	@%p2 bra 	$L__BB12_2;
$L__BB12_3:
	shl.b64 	%rd27, %rd3, 2;
	add.s64 	%rd7, %rd2, %rd27;
	add.s64 	%rd8, %rd1, %rd27;
	setp.eq.s32 	%p3, %r1, %r2;
	@%p3 bra 	$L__BB12_45;
	setp.lt.s32 	%p4, %r47, 1;
	@%p4 bra 	$L__BB12_58;
	and.b32  	%r8, %r47, 7;
	setp.lt.u32 	%p5, %r47, 8;
	mov.b32 	%r78, 0;
	@%p5 bra 	$L__BB12_24;
	and.b32  	%r78, %r47, 2147483640;
	mov.b32 	%r72, 0;
$L__BB12_7:
	.pragma "nounroll";
	shl.b32 	%r51, %r72, 7;
	add.s32 	%r19, %r51, %r4;
	setp.ge.s32 	%p6, %r19, %r2;
	@%p6 bra 	$L__BB12_9;
	mul.wide.u32 	%rd28, %r19, 4;
	add.s64 	%rd29, %rd7, %rd28;
	ld.global.f32 	%f1, [%rd29];
	mul.f32 	%f2, %f1, %f1;
	add.s64 	%rd30, %rd8, %rd28;
	st.global.f32 	[%rd30], %f2;
$L__BB12_9:
	add.s32 	%r52, %r19, 128;
	setp.ge.s32 	%p7, %r52, %r2;
	mul.wide.s32 	%rd31, %r52, 4;
	add.s64 	%rd12, %rd7, %rd31;
	add.s64 	%rd13, %rd8, %rd31;
	@%p7 bra 	$L__BB12_11;
	ld.global.f32 	%f3, [%rd12];
	mul.f32 	%f4, %f3, %f3;
	st.global.f32 	[%rd13], %f4;
$L__BB12_11:
	add.s32 	%r53, %r19, 256;
	setp.ge.s32 	%p8, %r53, %r2;
	@%p8 bra 	$L__BB12_13;
	ld.global.f32 	%f5, [%rd12+512];
	mul.f32 	%f6, %f5, %f5;
	st.global.f32 	[%rd13+512], %f6;
$L__BB12_13:
	add.s32 	%r54, %r19, 384;
	setp.ge.s32 	%p9, %r54, %r2;
	@%p9 bra 	$L__BB12_15;
	ld.global.f32 	%f7, [%rd12+1024];
	mul.f32 	%f8, %f7, %f7;
	st.global.f32 	[%rd13+1024], %f8;
$L__BB12_15:
	add.s32 	%r55, %r19, 512;
	setp.ge.s32 	%p10, %r55, %r2;
	@%p10 bra 	$L__BB12_17;
	ld.global.f32 	%f9, [%rd12+1536];
	mul.f32 	%f10, %f9, %f9;
	st.global.f32 	[%rd13+1536], %f10;
$L__BB12_17:
	add.s32 	%r56, %r19, 640;
	setp.ge.s32 	%p11, %r56, %r2;
	@%p11 bra 	$L__BB12_19;
	ld.global.f32 	%f11, [%rd12+2048];
	mul.f32 	%f12, %f11, %f11;
	st.global.f32 	[%rd13+2048], %f12;
$L__BB12_19:
	add.s32 	%r57, %r19, 768;
	setp.ge.s32 	%p12, %r57, %r2;
	@%p12 bra 	$L__BB12_21;
	ld.global.f32 	%f13, [%rd12+2560];
	mul.f32 	%f14, %f13, %f13;
	st.global.f32 	[%rd13+2560], %f14;
$L__BB12_21:
	add.s32 	%r58, %r19, 896;
	setp.ge.s32 	%p13, %r58, %r2;
	@%p13 bra 	$L__BB12_23;
	ld.global.f32 	%f15, [%rd12+3072];
	mul.f32 	%f16, %f15, %f15;
	st.global.f32 	[%rd13+3072], %f16;
$L__BB12_23:
	add.s32 	%r72, %r72, 8;
	setp.eq.s32 	%p14, %r72, %r78;
	@%p14 bra 	$L__BB12_24;
	bra.uni 	$L__BB12_7;
$L__BB12_24:
	setp.eq.s32 	%p15, %r8, 0;
	@%p15 bra 	$L__BB12_58;
	and.b32  	%r35, %r47, 3;
	setp.lt.u32 	%p16, %r8, 4;
	@%p16 bra 	$L__BB12_35;
	shl.b32 	%r59, %r78, 7;
	add.s32 	%r36, %r59, %r4;
	setp.ge.s32 	%p17, %r36, %r2;
	@%p17 bra 	$L__BB12_28;
	mul.wide.s32 	%rd32, %r36, 4;
	add.s64 	%rd33, %rd7, %rd32;
	ld.global.f32 	%f17, [%rd33];
	mul.f32 	%f18, %f17, %f17;
	add.s64 	%rd34, %rd8, %rd32;
	st.global.f32 	[%rd34], %f18;
$L__BB12_28:
	add.s32 	%r37, %r36, 128;
	setp.ge.s32 	%p18, %r37, %r2;
	@%p18 bra 	$L__BB12_30;
	mul.wide.s32 	%rd35, %r37, 4;
	add.s64 	%rd36, %rd7, %rd35;
	ld.global.f32 	%f19, [%rd36];
	mul.f32 	%f20, %f19, %f19;
	add.s64 	%rd37, %rd8, %rd35;
	st.global.f32 	[%rd37], %f20;
$L__BB12_30:
	add.s32 	%r38, %r36, 256;
	setp.ge.s32 	%p19, %r38, %r2;
	@%p19 bra 	$L__BB12_32;
	mul.wide.s32 	%rd38, %r38, 4;
	add.s64 	%rd39, %rd7, %rd38;
	ld.global.f32 	%f21, [%rd39];
	mul.f32 	%f22, %f21, %f21;
	add.s64 	%rd40, %rd8, %rd38;
	st.global.f32 	[%rd40], %f22;
$L__BB12_32:
	add.s32 	%r39, %r36, 384;
	setp.ge.s32 	%p20, %r39, %r2;
	@%p20 bra 	$L__BB12_34;
	mul.wide.s32 	%rd41, %r39, 4;
	add.s64 	%rd42, %rd7, %rd41;
	ld.global.f32 	%f23, [%rd42];
	mul.f32 	%f24, %f23, %f23;
	add.s64 	%rd43, %rd8, %rd41;
	st.global.f32 	[%rd43], %f24;
$L__BB12_34:
	add.s32 	%r78, %r78, 4;
$L__BB12_35:
	setp.eq.s32 	%p21, %r35, 0;
	@%p21 bra 	$L__BB12_58;
	setp.eq.s32 	%p22, %r35, 1;
	@%p22 bra 	$L__BB12_42;
	shl.b32 	%r60, %r78, 7;
	add.s32 	%r42, %r60, %r4;
	setp.ge.s32 	%p23, %r42, %r2;
	@%p23 bra 	$L__BB12_39;
	mul.wide.s32 	%rd44, %r42, 4;
	add.s64 	%rd45, %rd7, %rd44;
	ld.global.f32 	%f25, [%rd45];
	mul.f32 	%f26, %f25, %f25;
	add.s64 	%rd46, %rd8, %rd44;
	st.global.f32 	[%rd46], %f26;
$L__BB12_39:
	add.s32 	%r43, %r42, 128;
	setp.ge.s32 	%p24, %r43, %r2;
	@%p24 bra 	$L__BB12_41;
	mul.wide.s32 	%rd47, %r43, 4;
	add.s64 	%rd48, %rd7, %rd47;
	ld.global.f32 	%f27, [%rd48];
	mul.f32 	%f28, %f27, %f27;
	add.s64 	%rd49, %rd8, %rd47;
	st.global.f32 	[%rd49], %f28;
$L__BB12_41:
	add.s32 	%r78, %r78, 2;
$L__BB12_42:
	and.b32  	%r61, %r47, 1;
	setp.eq.b32 	%p25, %r61, 1;
	not.pred 	%p26, %p25;
	@%p26 bra 	$L__BB12_58;
	shl.b32 	%r62, %r78, 7;
	add.s32 	%r46, %r62, %r4;
	setp.ge.s32 	%p27, %r46, %r2;
	@%p27 bra 	$L__BB12_58;
	mul.wide.s32 	%rd50, %r46, 4;
	add.s64 	%rd51, %rd7, %rd50;
	ld.global.f32 	%f29, [%rd51];
	mul.f32 	%f30, %f29, %f29;
	add.s64 	%rd52, %rd8, %rd50;
	st.global.f32 	[%rd52], %f30;
	bra.uni 	$L__BB12_58;
$L__BB12_45:
	setp.lt.s32 	%p28, %r47, 1;
	@%p28 bra 	$L__BB12_58;
	and.b32  	%r10, %r47, 15;
	setp.lt.u32 	%p29, %r47, 16;
	mov.b32 	%r74, 0;
	@%p29 bra 	$L__BB12_49;
	and.b32  	%r74, %r47, 2147483632;
	neg.s32 	%r71, %r74;
	add.s32 	%r70, %r4, 1152;
	mul.wide.u32 	%rd53, %r4, 4;
	or.b64  	%rd71, %rd53, 4096;
$L__BB12_48:
	.pragma "nounroll";
	mul.wide.s32 	%rd54, %r70, 4;
	add.s64 	%rd55, %rd54, 1536;
	add.s64 	%rd56, %rd7, %rd71;
	ld.global.f32 	%f31, [%rd56+-4096];
	mul.f32 	%f32, %f31, %f31;
	add.s64 	%rd57, %rd8, %rd71;
	st.global.f32 	[%rd57+-4096], %f32;
	ld.global.f32 	%f33, [%rd56+-3584];
	mul.f32 	%f34, %f33, %f33;
	st.global.f32 	[%rd57+-3584], %f34;
	ld.global.f32 	%f35, [%rd56+-3072];
	mul.f32 	%f36, %f35, %f35;
	st.global.f32 	[%rd57+-3072], %f36;
	ld.global.f32 	%f37, [%rd56+-2560];
	mul.f32 	%f38, %f37, %f37;
	st.global.f32 	[%rd57+-2560], %f38;
	ld.global.f32 	%f39, [%rd56+-2048];
	mul.f32 	%f40, %f39, %f39;
	st.global.f32 	[%rd57+-2048], %f40;
	ld.global.f32 	%f41, [%rd56+-1536];
	mul.f32 	%f42, %f41, %f41;
	st.global.f32 	[%rd57+-1536], %f42;
	ld.global.f32 	%f43, [%rd56+-1024];
	mul.f32 	%f44, %f43, %f43;
	st.global.f32 	[%rd57+-1024], %f44;
	ld.global.f32 	%f45, [%rd56+-512];
	mul.f32 	%f46, %f45, %f45;
	st.global.f32 	[%rd57+-512], %f46;
	ld.global.f32 	%f47, [%rd56];
	mul.f32 	%f48, %f47, %f47;
	st.global.f32 	[%rd57], %f48;
	add.s64 	%rd58, %rd7, %rd55;
	ld.global.f32 	%f49, [%rd58+-1536];
	mul.f32 	%f50, %f49, %f49;
	add.s64 	%rd59, %rd8, %rd55;
	st.global.f32 	[%rd59+-1536], %f50;
	ld.global.f32 	%f51, [%rd58+-1024];
	mul.f32 	%f52, %f51, %f51;
	st.global.f32 	[%rd59+-1024], %f52;
	ld.global.f32 	%f53, [%rd58+-512];
	mul.f32 	%f54, %f53, %f53;
	st.global.f32 	[%rd59+-512], %f54;
	ld.global.f32 	%f55, [%rd58];
	mul.f32 	%f56, %f55, %f55;
	st.global.f32 	[%rd59], %f56;
	ld.global.f32 	%f57, [%rd58+512];
	mul.f32 	%f58, %f57, %f57;
	st.global.f32 	[%rd59+512], %f58;
	ld.global.f32 	%f59, [%rd58+1024];
	mul.f32 	%f60, %f59, %f59;
	st.global.f32 	[%rd59+1024], %f60;
	ld.global.f32 	%f61, [%rd58+1536];
	mul.f32 	%f62, %f61, %f61;
	st.global.f32 	[%rd59+1536], %f62;
	add.s32 	%r71, %r71, 16;
	add.s32 	%r70, %r70, 2048;
	add.s64 	%rd71, %rd71, 8192;
	setp.eq.s32 	%p30, %r71, 0;
	@%p30 bra 	$L__BB12_49;
	bra.uni 	$L__BB12_48;
$L__BB12_49:
	setp.eq.s32 	%p31, %r10, 0;
	@%p31 bra 	$L__BB12_58;
	and.b32  	%r22, %r47, 7;
	setp.lt.u32 	%p32, %r10, 8;
	@%p32 bra 	$L__BB12_52;
	shl.b32 	%r64, %r74, 7;
	add.s32 	%r65, %r64, %r4;
	mul.wide.s32 	%rd60, %r65, 4;
	add.s64 	%rd61, %rd7, %rd60;
	ld.global.f32 	%f63, [%rd61];
	mul.f32 	%f64, %f63, %f63;
	add.s64 	%rd62, %rd8, %rd60;
	st.global.f32 	[%rd62], %f64;
	ld.global.f32 	%f65, [%rd61+512];
	mul.f32 	%f66, %f65, %f65;
	st.global.f32 	[%rd62+512], %f66;
	ld.global.f32 	%f67, [%rd61+1024];
	mul.f32 	%f68, %f67, %f67;
	st.global.f32 	[%rd62+1024], %f68;
	ld.global.f32 	%f69, [%rd61+1536];
	mul.f32 	%f70, %f69, %f69;
	st.global.f32 	[%rd62+1536], %f70;
	ld.global.f32 	%f71, [%rd61+2048];
	mul.f32 	%f72, %f71, %f71;
	st.global.f32 	[%rd62+2048], %f72;
	ld.global.f32 	%f73, [%rd61+2560];
	mul.f32 	%f74, %f73, %f73;
	st.global.f32 	[%rd62+2560], %f74;
	ld.global.f32 	%f75, [%rd61+3072];
	mul.f32 	%f76, %f75, %f75;
	st.global.f32 	[%rd62+3072], %f76;
	ld.global.f32 	%f77, [%rd61+3584];
	mul.f32 	%f78, %f77, %f77;
	st.global.f32 	[%rd62+3584], %f78;
	add.s32 	%r74, %r74, 8;
$L__BB12_52:
	setp.eq.s32 	%p33, %r22, 0;
	@%p33 bra 	$L__BB12_58;
	and.b32  	%r25, %r47, 3;
	setp.lt.u32 	%p34, %r22, 4;
	@%p34 bra 	$L__BB12_55;
	shl.b32 	%r66, %r74, 7;
	add.s32 	%r67, %r66, %r4;
	mul.wide.s32 	%rd63, %r67, 4;
	add.s64 	%rd64, %rd7, %rd63;
	ld.global.f32 	%f79, [%rd64];
	mul.f32 	%f80, %f79, %f79;
	add.s64 	%rd65, %rd8, %rd63;
	st.global.f32 	[%rd65], %f80;
	ld.global.f32 	%f81, [%rd64+512];
	mul.f32 	%f82, %f81, %f81;
	st.global.f32 	[%rd65+512], %f82;
	ld.global.f32 	%f83, [%rd64+1024];
	mul.f32 	%f84, %f83, %f83;
	st.global.f32 	[%rd65+1024], %f84;
	ld.global.f32 	%f85, [%rd64+1536];
	mul.f32 	%f86, %f85, %f85;
	st.global.f32 	[%rd65+1536], %f86;
	add.s32 	%r74, %r74, 4;
$L__BB12_55:
	setp.eq.s32 	%p35, %r25, 0;
	@%p35 bra 	$L__BB12_58;
	shl.b32 	%r68, %r74, 7;
	add.s32 	%r77, %r4, %r68;
	neg.s32 	%r76, %r25;
$L__BB12_57:
	.pragma "nounroll";
	mul.wide.s32 	%rd67, %r77, 4;
	add.s64 	%rd68, %rd8, %rd67;
	add.s64 	%rd69, %rd7, %rd67;
	ld.global.f32 	%f87, [%rd69];
	mul.f32 	%f88, %f87, %f87;
	st.global.f32 	[%rd68], %f88;
	add.s32 	%r77, %r77, 128;
	add.s32 	%r76, %r76, 1;
	setp.eq.s32 	%p36, %r76, 0;
	@%p36 bra 	$L__BB12_58;
	bra.uni 	$L__BB12_57;
$L__BB12_58:
	ret;

}


// ===== COMPILED SASS (sm_100) =====

	.target	sm_100

	.elftype	@"ET_EXEC"


//--------------------- .note.nv.tkinfo           --------------------------
	.section	.note.nv.tkinfo,"",@"SHT_NOTE"
	.sectionflags	@"SHF_NOTE_NV_TKINFO"
	.tkinfo
        /*0018*/ 	.word	0x00000002
        /*0030*/ 	.string	""
        /*0030*/ 	.string	"ptxas"
        /*0030*/ 	.string	"Cuda compilation tools, release 13.0, V13.0.88"
        /*0030*/ 	.string	"Build cuda_13.0.r13.0/compiler.36424714_0"
        /*0030*/ 	.string	"-arch sm_100 -m 64 "



//--------------------- .note.nv.cuinfo           --------------------------
	.section	.note.nv.cuinfo,"",@"SHT_NOTE"
	.sectionflags	@"SHF_NOTE_NV_CUINFO"
        /*0018*/ 	.short	0x0002
        /*001a*/ 	.short	0x0064
        /*001c*/ 	.short	0x0082
	.zero		2


//--------------------- .nv.info                  --------------------------
	.section	.nv.info,"",@"SHT_CUDA_INFO"
	.align	4


	//----- nvinfo : EIATTR_REGCOUNT
	.align		4
        /*0000*/ 	.byte	0x04, 0x2f
        /*0002*/ 	.short	(.L_46 - .L_45)
	.align		4
.L_45:
        /*0004*/ 	.word	index@(_ZN6thrust24THRUST_300001_SM_1000_NS8cuda_cub4core6detail13_kernel_agentINS1_8__reduce11ReduceAgentINS0_12zip_iteratorIN4cuda3std3__45tupleIJNS0_6detail15normal_iteratorINS0_10device_ptrIfEEEENS0_17counting_iteratorIlNS0_11use_defaultESI_SI_EEEEEEEPNSB_IJflEEESM_iNS1_9__extrema9arg_min_fIflNSA_4lessIfEEEEEEJSL_SN_iSS_EEEvDpT0_)
        /*0008*/ 	.word	0x0000001e


	//----- nvinfo : EIATTR_FRAME_SIZE
	.align		4
.L_46:
        /*000c*/ 	.byte	0x04, 0x11
        /*000e*/ 	.short	(.L_48 - .L_47)
	.align		4
.L_47:
        /*0010*/ 	.word	index@(_ZN6thrust24THRUST_300001_SM_1000_NS8cuda_cub4core6detail13_kernel_agentINS1_8__reduce11ReduceAgentINS0_12zip_iteratorIN4cuda3std3__45tupleIJNS0_6detail15normal_iteratorINS0_10device_ptrIfEEEENS0_17counting_iteratorIlNS0_11use_defaultESI_SI_EEEEEEEPNSB_IJflEEESM_iNS1_9__extrema9arg_min_fIflNSA_4lessIfEEEEEEJSL_SN_iSS_EEEvDpT0_)
        /*0014*/ 	.word	0x00000000


	//----- nvinfo : EIATTR_REGCOUNT
	.align		4
.L_48:
        /*0018*/ 	.byte	0x04, 0x2f
        /*001a*/ 	.short	(.L_50 - .L_49)
	.align		4
.L_49:
        /*001c*/ 	.word	index@(_ZN6thrust24THRUST_300001_SM_1000_NS8cuda_cub4core6detail13_kernel_agentINS1_8__reduce11ReduceAgentINS0_12zip_iteratorIN4cuda3std3__45tupleIJNS0_6detail15normal_iteratorINS0_10device_ptrIfEEEENS0_17counting_iteratorIlNS0_11use_defaultESI_SI_EEEEEEEPNSB_IJflEEESM_iNS1_9__extrema9arg_min_fIflNSA_4lessIfEEEEEEJSL_SN_iN3cub18CUB_300001_SM_100013GridEvenShareIiEENSV_9GridQueueIjEESS_EEEvDpT0_)
        /*0020*/ 	.word	0x0000001d


	//----- nvinfo : EIATTR_FRAME_SIZE
	.align		4
.L_50:
        /*0024*/ 	.byte	0x04, 0x11
        /*0026*/ 	.short	(.L_52 - .L_51)
	.align		4
.L_51:
        /*0028*/ 	.word	index@(_ZN6thrust24THRUST_300001_SM_1000_NS8cuda_cub4core6detail13_kernel_agentINS1_8__reduce11ReduceAgentINS0_12zip_iteratorIN4cuda3std3__45tupleIJNS0_6detail15normal_iteratorINS0_10device_ptrIfEEEENS0_17counting_iteratorIlNS0_11use_defaultESI_SI_EEEEEEEPNSB_IJflEEESM_iNS1_9__extrema9arg_min_fIflNSA_4lessIfEEEEEEJSL_SN_iN3cub18CUB_300001_SM_100013GridEvenShareIiEENSV_9GridQueueIjEESS_EEEvDpT0_)
        /*002c*/ 	.word	0x00000000


	//----- nvinfo : EIATTR_REGCOUNT
	.align		4
.L_52:
        /*0030*/ 	.byte	0x04, 0x2f
        /*0032*/ 	.short	(.L_54 - .L_53)
	.align		4
.L_53:
        /*0034*/ 	.word	index@(_ZN6thrust24THRUST_300001_SM_1000_NS8cuda_cub4core6detail13_kernel_agentINS1_8__reduce10DrainAgentIiEEJN3cub18CUB_300001_SM_10009GridQueueIjEEiEEEvDpT0_)
        /*0038*/ 	.word	0x00000008


	//----- nvinfo : EIATTR_FRAME_SIZE
	.align		4
.L_54:
        /*003c*/ 	.byte	0x04, 0x11
        /*003e*/ 	.short	(.L_56 - .L_55)
	.align		4
.L_55:
        /*0040*/ 	.word	index@(_ZN6thrust24THRUST_300001_SM_1000_NS8cuda_cub4core6detail13_kernel_agentINS1_8__reduce10DrainAgentIiEEJN3cub18CUB_300001_SM_10009GridQueueIjEEiEEEvDpT0_)
        /*0044*/ 	.word	0x00000000


	//----- nvinfo : EIATTR_REGCOUNT
	.align		4
.L_56:
        /*0048*/ 	.byte	0x04, 0x2f
        /*004a*/ 	.short	(.L_58 - .L_57)
	.align		4
.L_57:
        /*004c*/ 	.word	index@(_ZN6thrust24THRUST_300001_SM_1000_NS8cuda_cub4core6detail13_kernel_agentINS1_8__reduce11ReduceAgentIPN4cuda3std3__45tupleIJflEEESC_SB_iNS1_9__extrema9arg_min_fIflNS9_4lessIfEEEEEEJSC_SC_iSH_EEEvDpT0_)
        /*0050*/ 	.word	0x0000001e


	//----- nvinfo : EIATTR_FRAME_SIZE
	.align		4
.L_58:
        /*0054*/ 	.byte	0x04, 0x11
        /*0056*/ 	.short	(.L_60 - .L_59)
	.align		4
.L_59:
        /*0058*/ 	.word	index@(_ZN6thrust24THRUST_300001_SM_1000_NS8cuda_cub4core6detail13_kernel_agentINS1_8__reduce11ReduceAgentIPN4cuda3std3__45tupleIJflEEESC_SB_iNS1_9__extrema9arg_min_fIflNS9_4lessIfEEEEEEJSC_SC_iSH_EEEvDpT0_)
        /*005c*/ 	.word	0x00000000


	//----- nvinfo : EIATTR_REGCOUNT
	.align		4
.L_60:
        /*0060*/ 	.byte	0x04, 0x2f
        /*0062*/ 	.short	(.L_62 - .L_61)
	.align		4
.L_61:
        /*0064*/ 	.word	index@(_ZN6thrust24THRUST_300001_SM_1000_NS8cuda_cub4core6detail13_kernel_agentINS1_8__reduce11ReduceAgentINS0_12zip_iteratorIN4cuda3std3__45tupleIJNS0_6detail15normal_iteratorINS0_10device_ptrIfEEEENS0_17counting_iteratorIlNS0_11use_defaultESI_SI_EEEEEEEPNSB_IJflEEESM_lNS1_9__extrema9arg_min_fIflNSA_4lessIfEEEEEEJSL_SN_lSS_EEEvDpT0_)
        /*0068*/ 	.word	0x0000001c


	//----- nvinfo : EIATTR_FRAME_SIZE
	.align		4
.L_62:
        /*006c*/ 	.byte	0x04, 0x11
        /*006e*/ 	.short	(.L_64 - .L_63)
	.align		4
.L_63:
        /*0070*/ 	.word	index@(_ZN6thrust24THRUST_300001_SM_1000_NS8cuda_cub4core6detail13_kernel_agentINS1_8__reduce11ReduceAgentINS0_12zip_iteratorIN4cuda3std3__45tupleIJNS0_6detail15normal_iteratorINS0_10device_ptrIfEEEENS0_17counting_iteratorIlNS0_11use_defaultESI_SI_EEEEEEEPNSB_IJflEEESM_lNS1_9__extrema9arg_min_fIflNSA_4lessIfEEEEEEJSL_SN_lSS_EEEvDpT0_)
        /*0074*/ 	.word	0x00000000


	//----- nvinfo : EIATTR_REGCOUNT
	.align		4
.L_64:
        /*0078*/ 	.byte	0x04, 0x2f
        /*007a*/ 	.short	(.L_66 - .L_65)
	.align		4
.L_65:
        /*007c*/ 	.word	index@(_ZN6thrust24THRUST_300001_SM_1000_NS8cuda_cub4core6detail13_kernel_agentINS1_8__reduce11ReduceAgentINS0_12zip_iteratorIN4cuda3std3__45tupleIJNS0_6detail15normal_iteratorINS0_10device_ptrIfEEEENS0_17counting_iteratorIlNS0_11use_defaultESI_SI_EEEEEEEPNSB_IJflEEESM_lNS1_9__extrema9arg_min_fIflNSA_4lessIfEEEEEEJSL_SN_lN3cub18CUB_300001_SM_100013GridEvenShareIlEENSV_9GridQueueIyEESS_EEEvDpT0_)
        /*0080*/ 	.word	0x0000001e


	//----- nvinfo : EIATTR_FRAME_SIZE
	.align		4
.L_66:
        /*0084*/ 	.byte	0x04, 0x11
        /*0086*/ 	.short	(.L_68 - .L_67)
	.align		4
.L_67:
        /*0088*/ 	.word	index@(_ZN6thrust24THRUST_300001_SM_1000_NS8cuda_cub4core6detail13_kernel_agentINS1_8__reduce11ReduceAgentINS0_12zip_iteratorIN4cuda3std3__45tupleIJNS0_6detail15normal_iteratorINS0_10device_ptrIfEEEENS0_17counting_iteratorIlNS0_11use_defaultESI_SI_EEEEEEEPNSB_IJflEEESM_lNS1_9__extrema9arg_min_fIflNSA_4lessIfEEEEEEJSL_SN_lN3cub18CUB_300001_SM_100013GridEvenShareIlEENSV_9GridQueueIyEESS_EEEvDpT0_)
        /*008c*/ 	.word	0x00000000


	//----- nvinfo : EIATTR_REGCOUNT
	.align		4
.L_68:
        /*0090*/ 	.byte	0x04, 0x2f
        /*0092*/ 	.short	(.L_70 - .L_69)
	.align		4
.L_69:
        /*0094*/ 	.word	index@(_ZN6thrust24THRUST_300001_SM_1000_NS8cuda_cub4core6detail13_kernel_agentINS1_8__reduce10DrainAgentIlEEJN3cub18CUB_300001_SM_10009GridQueueIyEElEEEvDpT0_)
        /*0098*/ 	.word	0x00000008


	//----- nvinfo : EIATTR_FRAME_SIZE
	.align		4
.L_70:
        /*009c*/ 	.byte	0x04, 0x11
        /*009e*/ 	.short	(.L_72 - .L_71)
	.align		4
.L_71:
        /*00a0*/ 	.word	index@(_ZN6thrust24THRUST_300001_SM_1000_NS8cuda_cub4core6detail13_kernel_agentINS1_8__reduce10DrainAgentIlEEJN3cub18CUB_300001_SM_10009GridQueueIyEElEEEvDpT0_)
        /*00a4*/ 	.word	0x00000000


	//----- nvinfo : EIATTR_REGCOUNT
	.align		4
.L_72:
        /*00a8*/ 	.byte	0x04, 0x2f
        /*00aa*/ 	.short	(.L_74 - .L_73)
	.align		4
.L_73:
        /*00ac*/ 	.word	index@(_ZN6thrust24THRUST_300001_SM_1000_NS8cuda_cub4core6detail13_kernel_agentINS1_8__reduce11ReduceAgentIPN4cuda3std3__45tupleIJflEEESC_SB_lNS1_9__extrema9arg_min_fIflNS9_4lessIfEEEEEEJSC_SC_iSH_EEEvDpT0_)
        /*00b0*/ 	.word	0x00000020


	//----- nvinfo : EIATTR_FRAME_SIZE
	.align		4
.L_74:
        /*00b4*/ 	.byte	0x04, 0x11
        /*00b6*/ 	.short	(.L_76 - .L_75)
	.align		4
.L_75:
        /*00b8*/ 	.word	index@(_ZN6thrust24THRUST_300001_SM_1000_NS8cuda_cub4core6detail13_kernel_agentINS1_8__reduce11ReduceAgentIPN4cuda3std3__45tupleIJflEEESC_SB_lNS1_9__extrema9arg_min_fIflNS9_4lessIfEEEEEEJSC_SC_iSH_EEEvDpT0_)
        /*00bc*/ 	.word	0x00000000


	//----- nvinfo : EIATTR_REGCOUNT
	.align		4
.L_76:
        /*00c0*/ 	.byte	0x04, 0x2f
        /*00c2*/ 	.short	(.L_78 - .L_77)
	.align		4
.L_77:
        /*00c4*/ 	.word	index@(_ZN3cub18CUB_300001_SM_10006detail11EmptyKernelIvEEvv)
        /*00c8*/ 	.word	0x00000004


	//----- nvinfo : EIATTR_FRAME_SIZE
	.align		4
.L_78:
        /*00cc*/ 	.byte	0x04, 0x11
        /*00ce*/ 	.short	(.L_80 - .L_79)
	.align		4
.L_79:
        /*00d0*/ 	.word	index@(_ZN3cub18CUB_300001_SM_10006detail11EmptyKernelIvEEvv)
        /*00d4*/ 	.word	0x00000000


	//----- nvinfo : EIATTR_REGCOUNT
	.align		4
.L_80:
        /*00d8*/ 	.byte	0x04, 0x2f
        /*00da*/ 	.short	(.L_82 - .L_81)
	.align		4
.L_81:
        /*00dc*/ 	.word	index@(_ZN3cub18CUB_300001_SM_10006detail8for_each13static_kernelINS2_12policy_hub_t12policy_500_tEmN6thrust24THRUST_300001_SM_1000_NS8cuda_cub20__uninitialized_fill7functorINS7_10device_ptrIfEEfEEEEvT0_T1_)
        /*00e0*/ 	.word	0x00000008


	//----- nvinfo : EIATTR_FRAME_SIZE
	.align		4
.L_82:
        /*00e4*/ 	.byte	0x04, 0x11
        /*00e6*/ 	.short	(.L_84 - .L_83)
	.align		4
.L_83:
        /*00e8*/ 	.word	index@(_ZN3cub18CUB_300001_SM_10006detail8for_each13static_kernelINS2_12policy_hub_t12policy_500_tEmN6thrust24THRUST_300001_SM_1000_NS8cuda_cub20__uninitialized_fill7functorINS7_10device_ptrIfEEfEEEEvT0_T1_)
        /*00ec*/ 	.word	0x00000000


	//----- nvinfo : EIATTR_REGCOUNT
	.align		4
.L_84:
        /*00f0*/ 	.byte	0x04, 0x2f
        /*00f2*/ 	.short	(.L_86 - .L_85)
	.align		4
.L_85:
        /*00f4*/ 	.word	index@(_ZN3cub18CUB_300001_SM_10006detail8for_each13static_kernelINS2_12policy_hub_t12policy_500_tElN6thrust24THRUST_300001_SM_1000_NS8cuda_cub10__tabulate7functorINS7_6detail15normal_iteratorINS7_10device_ptrIfEEEENS7_6system6detail7generic6detail22compute_sequence_valueIfvEElEEEEvT0_T1_)
        /*00f8*/ 	.word	0x0000000e


	//----- nvinfo : EIATTR_FRAME_SIZE
	.align		4
.L_86:
        /*00fc*/ 	.byte	0x04, 0x11
        /*00fe*/ 	.short	(.L_88 - .L_87)
	.align		4
.L_87:
        /*0100*/ 	.word	index@(_ZN3cub18CUB_300001_SM_10006detail8for_each13static_kernelINS2_12policy_hub_t12policy_500_tElN6thrust24THRUST_300001_SM_1000_NS8cuda_cub10__tabulate7functorINS7_6detail15normal_iteratorINS7_10device_ptrIfEEEENS7_6system6detail7generic6detail22compute_sequence_valueIfvEElEEEEvT0_T1_)
        /*0104*/ 	.word	0x00000000


	//----- nvinfo : EIATTR_REGCOUNT
	.align		4
.L_88:
        /*0108*/ 	.byte	0x04, 0x2f
        /*010a*/ 	.short	(.L_90 - .L_89)
	.align		4
.L_89:
        /*010c*/ 	.word	index@(_ZN3cub18CUB_300001_SM_10006detail9transform16transform_kernelINS2_10policy_hubILb1EN4cuda3std3__45tupleIJN6thrust24THRUST_300001_SM_1000_NS6detail15normal_iteratorINSA_10device_ptrIfEEEEEEEE10policy1000Ei7functorSF_JPfEEEvT0_iT1_T2_DpNS2_10kernel_argIT3_EE)
        /*0110*/ 	.word	0x0000001c


	//----- nvinfo : EIATTR_FRAME_SIZE
	.align		4
.L_90:
        /*0114*/ 	.byte	0x04, 0x11
        /*0116*/ 	.short	(.L_92 - .L_91)
	.align		4
.L_91:
        /*0118*/ 	.word	index@(_ZN3cub18CUB_300001_SM_10006detail9transform16transform_kernelINS2_10policy_hubILb1EN4cuda3std3__45tupleIJN6thrust24THRUST_300001_SM_1000_NS6detail15normal_iteratorINSA_10device_ptrIfEEEEEEEE10policy1000Ei7functorSF_JPfEEEvT0_iT1_T2_DpNS2_10kernel_argIT3_EE)
        /*011c*/ 	.word	0x00000000


	//----- nvinfo : EIATTR_REGCOUNT
	.align		4
.L_92:
        /*0120*/ 	.byte	0x04, 0x2f
        /*0122*/ 	.short	(.L_94 - .L_93)
	.align		4
.L_93:
        /*0124*/ 	.word	index@(_ZN3cub18CUB_300001_SM_10006detail9transform16transform_kernelINS2_10policy_hubILb1EN4cuda3std3__45tupleIJN6thrust24THRUST_300001_SM_1000_NS6detail15normal_iteratorINSA_10device_ptrIfEEEEEEEE10policy1000El7functorSF_JPfEEEvT0_iT1_T2_DpNS2_10kernel_argIT3_EE)
        /*0128*/ 	.word	0x0000001c


	//----- nvinfo : EIATTR_FRAME_SIZE
	.align		4
.L_94:
        /*012c*/ 	.byte	0x04, 0x11
        /*012e*/ 	.short	(.L_96 - .L_95)
	.align		4
.L_95:
        /*0130*/ 	.word	index@(_ZN3cub18CUB_300001_SM_10006detail9transform16transform_kernelINS2_10policy_hubILb1EN4cuda3std3__45tupleIJN6thrust24THRUST_300001_SM_1000_NS6detail15normal_iteratorINSA_10device_ptrIfEEEEEEEE10policy1000El7functorSF_JPfEEEvT0_iT1_T2_DpNS2_10kernel_argIT3_EE)
        /*0134*/ 	.word	0x00000000


	//----- nvinfo : EIATTR_MIN_STACK_SIZE
	.align		4
.L_96:
        /*0138*/ 	.byte	0x04, 0x12
        /*013a*/ 	.short	(.L_98 - .L_97)
	.align		4
.L_97:
        /*013c*/ 	.word	index@(_ZN3cub18CUB_300001_SM_10006detail9transform16transform_kernelINS2_10policy_hubILb1EN4cuda3std3__45tupleIJN6thrust24THRUST_300001_SM_1000_NS6detail15normal_iteratorINSA_10device_ptrIfEEEEEEEE10policy1000El7functorSF_JPfEEEvT0_iT1_T2_DpNS2_10kernel_argIT3_EE)
        /*0140*/ 	.word	0x00000000


	//----- nvinfo : EIATTR_MIN_STACK_SIZE
	.align		4
.L_98:
        /*0144*/ 	.byte	0x04, 0x12
        /*0146*/ 	.short	(.L_100 - .L_99)
	.align		4
.L_99:
        /*0148*/ 	.word	index@(_ZN3cub18CUB_300001_SM_10006detail9transform16transform_kernelINS2_10policy_hubILb1EN4cuda3std3__45tupleIJN6thrust24THRUST_300001_SM_1000_NS6detail15normal_iteratorINSA_10device_ptrIfEEEEEEEE10policy1000Ei7functorSF_JPfEEEvT0_iT1_T2_DpNS2_10kernel_argIT3_EE)
        /*014c*/ 	.word	0x00000000


	//----- nvinfo : EIATTR_MIN_STACK_SIZE
	.align		4
.L_100:
        /*0150*/ 	.byte	0x04, 0x12
        /*0152*/ 	.short	(.L_102 - .L_101)
	.align		4
.L_101:
        /*0154*/ 	.word	index@(_ZN3cub18CUB_300001_SM_10006detail8for_each13static_kernelINS2_12policy_hub_t12policy_500_tElN6thrust24THRUST_300001_SM_1000_NS8cuda_cub10__tabulate7functorINS7_6detail15normal_iteratorINS7_10device_ptrIfEEEENS7_6system6detail7generic6detail22compute_sequence_valueIfvEElEEEEvT0_T1_)
        /*0158*/ 	.word	0x00000000


	//----- nvinfo : EIATTR_MIN_STACK_SIZE
	.align		4
.L_102:
        /*015c*/ 	.byte	0x04, 0x12
        /*015e*/ 	.short	(.L_104 - .L_103)
	.align		4
.L_103:
        /*0160*/ 	.word	index@(_ZN3cub18CUB_300001_SM_10006detail8for_each13static_kernelINS2_12policy_hub_t12policy_500_tEmN6thrust24THRUST_300001_SM_1000_NS8cuda_cub20__uninitialized_fill7functorINS7_10device_ptrIfEEfEEEEvT0_T1_)
        /*0164*/ 	.word	0x00000000


	//----- nvinfo : EIATTR_MIN_STACK_SIZE
	.align		4
.L_104:
        /*0168*/ 	.byte	0x04, 0x12
        /*016a*/ 	.short	(.L_106 - .L_105)
	.align		4
.L_105:
        /*016c*/ 	.word	index@(_ZN3cub18CUB_300001_SM_10006detail11EmptyKernelIvEEvv)
        /*0170*/ 	.word	0x00000000


	//----- nvinfo : EIATTR_MIN_STACK_SIZE
	.align		4
.L_106:
        /*0174*/ 	.byte	0x04, 0x12
        /*0176*/ 	.short	(.L_108 - .L_107)
	.align		4
.L_107:
        /*0178*/ 	.word	index@(_ZN6thrust24THRUST_300001_SM_1000_NS8cuda_cub4core6detail13_kernel_agentINS1_8__reduce11ReduceAgentIPN4cuda3std3__45tupleIJflEEESC_SB_lNS1_9__extrema9arg_min_fIflNS9_4lessIfEEEEEEJSC_SC_iSH_EEEvDpT0_)
        /*017c*/ 	.word	0x00000000


	//----- nvinfo : EIATTR_MIN_STACK_SIZE
	.align		4
.L_108:
        /*0180*/ 	.byte	0x04, 0x12
        /*0182*/ 	.short	(.L_110 - .L_109)
	.align		4
.L_109:
        /*0184*/ 	.word	index@(_ZN6thrust24THRUST_300001_SM_1000_NS8cuda_cub4core6detail13_kernel_agentINS1_8__reduce10DrainAgentIlEEJN3cub18CUB_300001_SM_10009GridQueueIyEElEEEvDpT0_)
        /*0188*/ 	.word	0x00000000


	//----- nvinfo : EIATTR_MIN_STACK_SIZE
	.align		4
.L_110:
        /*018c*/ 	.byte	0x04, 0x12
        /*018e*/ 	.short	(.L_112 - .L_111)
	.align		4
.L_111:
        /*0190*/ 	.word	index@(_ZN6thrust24THRUST_300001_SM_1000_NS8cuda_cub4core6detail13_kernel_agentINS1_8__reduce11ReduceAgentINS0_12zip_iteratorIN4cuda3std3__45tupleIJNS0_6detail15normal_iteratorINS0_10device_ptrIfEEEENS0_17counting_iteratorIlNS0_11use_defaultESI_SI_EEEEEEEPNSB_IJflEEESM_lNS1_9__extrema9arg_min_fIflNSA_4lessIfEEEEEEJSL_SN_lN3cub18CUB_300001_SM_100013GridEvenShareIlEENSV_9GridQueueIyEESS_EEEvDpT0_)
        /*0194*/ 	.word	0x00000000


	//----- nvinfo : EIATTR_MIN_STACK_SIZE
	.align		4
.L_112:
        /*0198*/ 	.byte	0x04, 0x12
        /*019a*/ 	.short	(.L_114 - .L_113)
	.align		4
.L_113:
        /*019c*/ 	.word	index@(_ZN6thrust24THRUST_300001_SM_1000_NS8cuda_cub4core6detail13_kernel_agentINS1_8__reduce11ReduceAgentINS0_12zip_iteratorIN4cuda3std3__45tupleIJNS0_6detail15normal_iteratorINS0_10device_ptrIfEEEENS0_17counting_iteratorIlNS0_11use_defaultESI_SI_EEEEEEEPNSB_IJflEEESM_lNS1_9__extrema9arg_min_fIflNSA_4lessIfEEEEEEJSL_SN_lSS_EEEvDpT0_)
        /*01a0*/ 	.word	0x00000000


	//----- nvinfo : EIATTR_MIN_STACK_SIZE
	.align		4
.L_114:
        /*01a4*/ 	.byte	0x04, 0x12
        /*01a6*/ 	.short	(.L_116 - .L_115)
	.align		4
.L_115:
        /*01a8*/ 	.word	index@(_ZN6thrust24THRUST_300001_SM_1000_NS8cuda_cub4core6detail13_kernel_agentINS1_8__reduce11ReduceAgentIPN4cuda3std3__45tupleIJflEEESC_SB_iNS1_9__extrema9arg_min_fIflNS9_4lessIfEEEEEEJSC_SC_iSH_EEEvDpT0_)
        /*01ac*/ 	.word	0x00000000


	//----- nvinfo : EIATTR_MIN_STACK_SIZE
	.align		4
.L_116:
        /*01b0*/ 	.byte	0x04, 0x12
        /*01b2*/ 	.short	(.L_118 - .L_117)
	.align		4
.L_117:
        /*01b4*/ 	.word	index@(_ZN6thrust24THRUST_300001_SM_1000_NS8cuda_cub4core6detail13_kernel_agentINS1_8__reduce10DrainAgentIiEEJN3cub18CUB_300001_SM_10009GridQueueIjEEiEEEvDpT0_)
        /*01b8*/ 	.word	0x00000000


	//----- nvinfo : EIATTR_MIN_STACK_SIZE
	.align		4
.L_118:
        /*01bc*/ 	.byte	0x04, 0x12
        /*01be*/ 	.short	(.L_120 - .L_119)
	.align		4
.L_119:
        /*01c0*/ 	.word	index@(_ZN6thrust24THRUST_300001_SM_1000_NS8cuda_cub4core6detail13_kernel_agentINS1_8__reduce11ReduceAgentINS0_12zip_iteratorIN4cuda3std3__45tupleIJNS0_6detail15normal_iteratorINS0_10device_ptrIfEEEENS0_17counting_iteratorIlNS0_11use_defaultESI_SI_EEEEEEEPNSB_IJflEEESM_iNS1_9__extrema9arg_min_fIflNSA_4lessIfEEEEEEJSL_SN_iN3cub18CUB_300001_SM_100013GridEvenShareIiEENSV_9GridQueueIjEESS_EEEvDpT0_)
        /*01c4*/ 	.word	0x00000000


	//----- nvinfo : EIATTR_MIN_STACK_SIZE
	.align		4
.L_120:
        /*01c8*/ 	.byte	0x04, 0x12
        /*01ca*/ 	.short	(.L_122 - .L_121)
	.align		4
.L_121:
        /*01cc*/ 	.word	index@(_ZN6thrust24THRUST_300001_SM_1000_NS8cuda_cub4core6detail13_kernel_agentINS1_8__reduce11ReduceAgentINS0_12zip_iteratorIN4cuda3std3__45tupleIJNS0_6detail15normal_iteratorINS0_10device_ptrIfEEEENS0_17counting_iteratorIlNS0_11use_defaultESI_SI_EEEEEEEPNSB_IJflEEESM_iNS1_9__extrema9arg_min_fIflNSA_4lessIfEEEEEEJSL_SN_iSS_EEEvDpT0_)
        /*01d0*/ 	.word	0x00000000
.L_122:


//--------------------- .nv.compat                --------------------------
	.section	.nv.compat,"",@"SHT_CUDA_COMPAT_INFO"
	.align	4
        /*0000*/ 	.byte	0x02, 0x09, 0x00, 0x00, 0x02, 0x02, 0x01, 0x00, 0x02, 0x05, 0x05, 0x00, 0x03, 0x07, 0x01, 0x01
        /*0010*/ 	.byte	0x02, 0x03, 0x00, 0x00, 0x02, 0x06, 0x01, 0x00, 0x04, 0x0b, 0x08, 0x00, 0x09, 0x00, 0x00, 0x00
        /*0020*/ 	.byte	0x00, 0x00, 0x00, 0x00


//--------------------- .nv.info._ZN3cub18CUB_300001_SM_10006detail9transform16transform_kernelINS2_10policy_hubILb1EN4cuda3std3__45tupleIJN6thrust24THRUST_300001_SM_1000_NS6detail15normal_iteratorINSA_10device_ptrIfEEEEEEEE10policy1000El7functorSF_JPfEEEvT0_iT1_T2_DpNS2_10kernel_argIT3_EE --------------------------
	.section	.nv.info._ZN3cub18CUB_300001_SM_10006detail9transform16transform_kernelINS2_10policy_hubILb1EN4cuda3std3__45tupleIJN6thrust24THRUST_300001_SM_1000_NS6detail15normal_iteratorINSA_10device_ptrIfEEEEEEEE10policy1000El7functorSF_JPfEEEvT0_iT1_T2_DpNS2_10kernel_argIT3_EE,"",@"SHT_CUDA_INFO"
	.sectionflags	@""
	.align	4


	//----- nvinfo : EIATTR_CUDA_API_VERSION
	.align		4
        /*0000*/ 	.byte	0x04, 0x37
        /*0002*/ 	.short	(.L_124 - .L_123)
.L_123:
        /*0004*/ 	.word	0x00000082


	//----- nvinfo : EIATTR_KPARAM_INFO
	.align		4
.L_124:
        /*0008*/ 	.byte	0x04, 0x17
        /*000a*/ 	.short	(.L_126 - .L_125)
.L_125:
        /*000c*/ 	.word	0x00000000
        /*0010*/ 	.short	0x0004
        /*0012*/ 	.short	0x0018
        /*0014*/ 	.byte	0x00, 0xf0, 0x41, 0x00


	//----- nvinfo : EIATTR_KPARAM_INFO
	.align		4
.L_126:
        /*0018*/ 	.byte	0x04, 0x17
        /*001a*/ 	.short	(.L_128 - .L_127)
.L_127:
        /*001c*/ 	.word	0x00000000
        /*0020*/ 	.short	0x0003
        /*0022*/ 	.short	0x0010
        /*0024*/ 	.byte	0x00, 0xf0, 0x21, 0x00


	//----- nvinfo : EIATTR_KPARAM_INFO
	.align		4
.L_128:
        /*0028*/ 	.byte	0x04, 0x17
        /*002a*/ 	.short	(.L_130 - .L_129)
.L_129:
        /*002c*/ 	.word	0x00000000
        /*0030*/ 	.short	0x0002
        /*0032*/ 	.short	0x000c
        /*0034*/ 	.byte	0x00, 0xf0, 0x05, 0x00


	//----- nvinfo : EIATTR_KPARAM_INFO
	.align		4
.L_130:
        /*0038*/ 	.byte	0x04, 0x17
        /*003a*/ 	.short	(.L_132 - .L_131)
.L_131:
        /*003c*/ 	.word	0x00000000
        /*0040*/ 	.short	0x0001
        /*0042*/ 	.short	0x0008
        /*0044*/ 	.byte	0x00, 0xf0, 0x11, 0x00


	//----- nvinfo : EIATTR_KPARAM_INFO
	.align		4
.L_132:
        /*0048*/ 	.byte	0x04, 0x17
        /*004a*/ 	.short	(.L_134 - .L_133)
.L_133:
        /*004c*/ 	.word	0x00000000
        /*0050*/ 	.short	0x0000
        /*0052*/ 	.short	0x0000
        /*0054*/ 	.byte	0x00, 0xf0, 0x21, 0x00


	//----- nvinfo : EIATTR_SPARSE_MMA_MASK
	.align		4
.L_134:
        /*0058*/ 	.byte	0x03, 0x50
        /*005a*/ 	.short	0x0000


	//----- nvinfo : EIATTR_MAXREG_COUNT
	.align		4
        /*005c*/ 	.byte	0x03, 0x1b
        /*005e*/ 	.short	0x00ff


	//----- nvinfo : EIATTR_MERCURY_ISA_VERSION
	.align		4
        /*0060*/ 	.byte	0x03, 0x5f
        /*0062*/ 	.short	0x0101


	//----- nvinfo : EIATTR_VRC_CTA_INIT_COUNT
	.align		4
        /*0064*/ 	.byte	0x02, 0x4a
	.zero		1
	.zero		1


	//----- nvinfo : EIATTR_EXIT_INSTR_OFFSETS
	.align		4
        /*0068*/ 	.byte	0x04, 0x1c
        /*006a*/ 	.short	(.L_136 - .L_135)


	//   ....[0]....
.L_135:
        /*006c*/ 	.word	0x000002a0


	//   ....[1]....
        /*0070*/ 	.word	0x00000a30


	//   ....[2]....
        /*0074*/ 	.word	0x00000c60


	//   ....[3]....
        /*0078*/ 	.word	0x00000da0


	//   ....[4]....
        /*007c*/ 	.word	0x00000dd0


	//   ....[5]....
        /*0080*/ 	.word	0x00000e30


	//   ....[6]....
        /*0084*/ 	.word	0x00000e50


	//   ....[7]....
        /*0088*/ 	.word	0x00001310


	//   ....[8]....
        /*008c*/ 	.word	0x00001520


	//   ....[9]....
        /*0090*/ 	.word	0x00001670


	//   ....[10]....
        /*0094*/ 	.word	0x00001710


	//----- nvinfo : EIATTR_MAX_THREADS
	.align		4
.L_136:
        /*0098*/ 	.byte	0x04, 0x05
        /*009a*/ 	.short	(.L_138 - .L_137)
.L_137:
        /*009c*/ 	.word	0x00000080
        /*00a0*/ 	.word	0x00000001
        /*00a4*/ 	.word	0x00000001


	//----- nvinfo : EIATTR_CRS_STACK_SIZE
	.align		4
.L_138:
        /*00a8*/ 	.byte	0x04, 0x1e
        /*00aa*/ 	.short	(.L_140 - .L_139)
.L_139:
        /*00ac*/ 	.word	0x00000000


	//----- nvinfo : EIATTR_CBANK_PARAM_SIZE
	.align		4
.L_140:
        /*00b0*/ 	.byte	0x03, 0x19
        /*00b2*/ 	.short	0x0028


	//----- nvinfo : EIATTR_PARAM_CBANK
	.align		4
        /*00b4*/ 	.byte	0x04, 0x0a
        /*00b6*/ 	.short	(.L_142 - .L_141)
	.align		4
.L_141:
        /*00b8*/ 	.word	index@(.nv.constant0._ZN3cub18CUB_300001_SM_10006detail9transform16transform_kernelINS2_10policy_hubILb1EN4cuda3std3__45tupleIJN6thrust24THRUST_300001_SM_1000_NS6detail15normal_iteratorINSA_10device_ptrIfEEEEEEEE10policy1000El7functorSF_JPfEEEvT0_iT1_T2_DpNS2_10kernel_argIT3_EE)
        /*00bc*/ 	.short	0x0380
        /*00be*/ 	.short	0x0028


	//----- nvinfo : EIATTR_SW_WAR
	.align		4
.L_142:
        /*00c0*/ 	.byte	0x04, 0x36
        /*00c2*/ 	.short	(.L_144 - .L_143)
.L_143:
        /*00c4*/ 	.word	0x00000008
.L_144:


//--------------------- .nv.info._ZN3cub18CUB_300001_SM_10006detail9transform16transform_kernelINS2_10policy_hubILb1EN4cuda3std3__45tupleIJN6thrust24THRUST_300001_SM_1000_NS6detail15normal_iteratorINSA_10device_ptrIfEEEEEEEE10policy1000Ei7functorSF_JPfEEEvT0_iT1_T2_DpNS2_10kernel_argIT3_EE --------------------------
	.section	.nv.info._ZN3cub18CUB_300001_SM_10006detail9transform16transform_kernelINS2_10policy_hubILb1EN4cuda3std3__45tupleIJN6thrust24THRUST_300001_SM_1000_NS6detail15normal_iteratorINSA_10device_ptrIfEEEEEEEE10policy1000Ei7functorSF_JPfEEEvT0_iT1_T2_DpNS2_10kernel_argIT3_EE,"",@"SHT_CUDA_INFO"
	.sectionflags	@""
	.align	4


	//----- nvinfo : EIATTR_CUDA_API_VERSION
	.align		4
        /*0000*/ 	.byte	0x04, 0x37
        /*0002*/ 	.short	(.L_146 - .L_145)
.L_145:
        /*0004*/ 	.word	0x00000082


	//----- nvinfo : EIATTR_KPARAM_INFO
	.align		4
.L_146:
        /*0008*/ 	.byte	0x04, 0x17
        /*000a*/ 	.short	(.L_148 - .L_147)
.L_147:
        /*000c*/ 	.word	0x00000000
        /*0010*/ 	.short	0x0004
        /*0012*/ 	.short	0x0018
        /*0014*/ 	.byte	0x00, 0xf0, 0x41, 0x00


	//----- nvinfo : EIATTR_KPARAM_INFO
	.align		4
.L_148:
        /*0018*/ 	.byte	0x04, 0x17
        /*001a*/ 	.short	(.L_150 - .L_149)
.L_149:
        /*001c*/ 	.word	0x00000000
        /*0020*/ 	.short	0x0003
        /*0022*/ 	.short	0x0010
        /*0024*/ 	.byte	0x00, 0xf0, 0x21, 0x00


	//----- nvinfo : EIATTR_KPARAM_INFO
	.align		4
.L_150:
        /*0028*/ 	.byte	0x04, 0x17
        /*002a*/ 	.short	(.L_152 - .L_151)
.L_151:
        /*002c*/ 	.word	0x00000000
        /*0030*/ 	.short	0x0002
        /*0032*/ 	.short	0x0008
        /*0034*/ 	.byte	0x00, 0xf0, 0x05, 0x00


	//----- nvinfo : EIATTR_KPARAM_INFO
	.align		4
.L_152:
        /*0038*/ 	.byte	0x04, 0x17
        /*003a*/ 	.short	(.L_154 - .L_153)
.L_153:
        /*003c*/ 	.word	0x00000000
        /*0040*/ 	.short	0x0001
        /*0042*/ 	.short	0x0004
        /*0044*/ 	.byte	0x00, 0xf0, 0x11, 0x00


	//----- nvinfo : EIATTR_KPARAM_INFO
	.align		4
.L_154:
        /*0048*/ 	.byte	0x04, 0x17
        /*004a*/ 	.short	(.L_156 - .L_155)
.L_155:
        /*004c*/ 	.word	0x00000000
        /*0050*/ 	.short	0x0000
        /*0052*/ 	.short	0x0000
        /*0054*/ 	.byte	0x00, 0xf0, 0x11, 0x00


	//----- nvinfo : EIATTR_SPARSE_MMA_MASK
	.align		4
.L_156:
        /*0058*/ 	.byte	0x03, 0x50
        /*005a*/ 	.short	0x0000


	//----- nvinfo : EIATTR_MAXREG_COUNT
	.align		4
        /*005c*/ 	.byte	0x03, 0x1b
        /*005e*/ 	.short	0x00ff


	//----- nvinfo : EIATTR_MERCURY_ISA_VERSION
	.align		4
        /*0060*/ 	.byte	0x03, 0x5f
        /*0062*/ 	.short	0x0101


	//----- nvinfo : EIATTR_VRC_CTA_INIT_COUNT
	.align		4
        /*0064*/ 	.byte	0x02, 0x4a
	.zero		1
	.zero		1


	//----- nvinfo : EIATTR_EXIT_INSTR_OFFSETS
	.align		4
        /*0068*/ 	.byte	0x04, 0x1c
        /*006a*/ 	.short	(.L_158 - .L_157)


	//   ....[0]....
.L_157:
        /*006c*/ 	.word	0x000001f0


	//   ....[1]....
        /*0070*/ 	.word	0x000006b0


	//   ....[2]....
        /*0074*/ 	.word	0x000008d0


	//   ....[3]....
        /*0078*/ 	.word	0x00000a20


	//   ....[4]....
        /*007c*/ 	.word	0x00000ae0


	//   ....[5]....
        /*0080*/ 	.word	0x00000b00


	//   ....[6]....
        /*0084*/ 	.word	0x00000ea0


	//   ....[7]....
        /*0088*/ 	.word	0x000010d0


	//   ....[8]....
        /*008c*/ 	.word	0x00001210


	//   ....[9]....
        /*0090*/ 	.word	0x00001240


	//   ....[10]....
        /*0094*/ 	.word	0x000012a0


	//----- nvinfo : EIATTR_MAX_THREADS
	.align		4
.L_158:
        /*0098*/ 	.byte	0x04, 0x05
        /*009a*/ 	.short	(.L_160 - .L_159)
.L_159:
        /*009c*/ 	.word	0x00000080
        /*00a0*/ 	.word	0x00000001
        /*00a4*/ 	.word	0x00000001


	//----- nvinfo : EIATTR_CRS_STACK_SIZE
	.align		4
.L_160:
        /*00a8*/ 	.byte	0x04, 0x1e
        /*00aa*/ 	.short	(.L_162 - .L_161)
.L_161:
        /*00ac*/ 	.word	0x00000000


	//----- nvinfo : EIATTR_CBANK_PARAM_SIZE
	.align		4
.L_162:
        /*00b0*/ 	.byte	0x03, 0x19
        /*00b2*/ 	.short	0x0028


	//----- nvinfo : EIATTR_PARAM_CBANK
	.align		4
        /*00b4*/ 	.byte	0x04, 0x0a
        /*00b6*/ 	.short	(.L_164 - .L_163)
	.align		4
.L_163:
        /*00b8*/ 	.word	index@(.nv.constant0._ZN3cub18CUB_300001_SM_10006detail9transform16transform_kernelINS2_10policy_hubILb1EN4cuda3std3__45tupleIJN6thrust24THRUST_300001_SM_1000_NS6detail15normal_iteratorINSA_10device_ptrIfEEEEEEEE10policy1000Ei7functorSF_JPfEEEvT0_iT1_T2_DpNS2_10kernel_argIT3_EE)
        /*00bc*/ 	.short	0x0380
        /*00be*/ 	.short	0x0028


	//----- nvinfo : EIATTR_SW_WAR
	.align		4
.L_164:
        /*00c0*/ 	.byte	0x04, 0x36
        /*00c2*/ 	.short	(.L_166 - .L_165)
.L_165:
        /*00c4*/ 	.word	0x00000008
.L_166:


//--------------------- .nv.info._ZN3cub18CUB_300001_SM_10006detail8for_each13static_kernelINS2_12policy_hub_t12policy_500_tElN6thrust24THRUST_300001_SM_1000_NS8cuda_cub10__tabulate7functorINS7_6detail15normal_iteratorINS7_10device_ptrIfEEEENS7_6system6detail7generic6detail22compute_sequence_valueIfvEElEEEEvT0_T1_ --------------------------
	.section	.nv.info._ZN3cub18CUB_300001_SM_10006detail8for_each13static_kernelINS2_12policy_hub_t12policy_500_tElN6thrust24THRUST_300001_SM_1000_NS8cuda_cub10__tabulate7functorINS7_6detail15normal_iteratorINS7_10device_ptrIfEEEENS7_6system6detail7generic6detail22compute_sequence_valueIfvEElEEEEvT0_T1_,"",@"SHT_CUDA_INFO"
	.sectionflags	@""
	.align	4


	//----- nvinfo : EIATTR_CUDA_API_VERSION
	.align		4
        /*0000*/ 	.byte	0x04, 0x37
        /*0002*/ 	.short	(.L_168 - .L_167)
.L_167:
        /*0004*/ 	.word	0x00000082


	//----- nvinfo : EIATTR_KPARAM_INFO
	.align		4
.L_168:
        /*0008*/ 	.byte	0x04, 0x17
        /*000a*/ 	.short	(.L_170 - .L_169)
.L_169:
        /*000c*/ 	.word	0x00000000
        /*0010*/ 	.short	0x0001
        /*0012*/ 	.short	0x0008
        /*0014*/ 	.byte	0x00, 0xf0, 0x41, 0x00


	//----- nvinfo : EIATTR_KPARAM_INFO
	.align		4
.L_170:
        /*0018*/ 	.byte	0x04, 0x17
        /*001a*/ 	.short	(.L_172 - .L_171)
.L_171:
        /*001c*/ 	.word	0x00000000
        /*0020*/ 	.short	0x0000
        /*0022*/ 	.short	0x0000
        /*0024*/ 	.byte	0x00, 0xf0, 0x21, 0x00


	//----- nvinfo : EIATTR_SPARSE_MMA_MASK
	.align		4
.L_172:
        /*0028*/ 	.byte	0x03, 0x50
        /*002a*/ 	.short	0x0000


	//----- nvinfo : EIATTR_MAXREG_COUNT
	.align		4
        /*002c*/ 	.byte	0x03, 0x1b
        /*002e*/ 	.short	0x00ff


	//----- nvinfo : EIATTR_MERCURY_ISA_VERSION
	.align		4
        /*0030*/ 	.byte	0x03, 0x5f
        /*0032*/ 	.short	0x0101


	//----- nvinfo : EIATTR_VRC_CTA_INIT_COUNT
	.align		4
        /*0034*/ 	.byte	0x02, 0x4a
	.zero		1
	.zero		1


	//----- nvinfo : EIATTR_EXIT_INSTR_OFFSETS
	.align		4
        /*0038*/ 	.byte	0x04, 0x1c
        /*003a*/ 	.short	(.L_174 - .L_173)


	//   ....[0]....
.L_173:
        /*003c*/ 	.word	0x00000190


	//   ....[1]....
        /*0040*/ 	.word	0x000002f0


	//   ....[2]....
        /*0044*/ 	.word	0x00000390


	//----- nvinfo : EIATTR_MAX_THREADS
	.align		4
.L_174:
        /*0048*/ 	.byte	0x04, 0x05
        /*004a*/ 	.short	(.L_176 - .L_175)
.L_175:
        /*004c*/ 	.word	0x00000100
        /*0050*/ 	.word	0x00000001
        /*0054*/ 	.word	0x00000001


	//----- nvinfo : EIATTR_CRS_STACK_SIZE
	.align		4
.L_176:
        /*0058*/ 	.byte	0x04, 0x1e
        /*005a*/ 	.short	(.L_178 - .L_177)
.L_177:
        /*005c*/ 	.word	0x00000000


	//----- nvinfo : EIATTR_CBANK_PARAM_SIZE
	.align		4
.L_178:
        /*0060*/ 	.byte	0x03, 0x19
        /*0062*/ 	.short	0x0018


	//----- nvinfo : EIATTR_PARAM_CBANK
	.align		4
        /*0064*/ 	.byte	0x04, 0x0a
        /*0066*/ 	.short	(.L_180 - .L_179)
	.align		4
.L_179:
        /*0068*/ 	.word	index@(.nv.constant0._ZN3cub18CUB_300001_SM_10006detail8for_each13static_kernelINS2_12policy_hub_t12policy_500_tElN6thrust24THRUST_300001_SM_1000_NS8cuda_cub10__tabulate7functorINS7_6detail15normal_iteratorINS7_10device_ptrIfEEEENS7_6system6detail7generic6detail22compute_sequence_valueIfvEElEEEEvT0_T1_)
        /*006c*/ 	.short	0x0380
        /*006e*/ 	.short	0x0018


	//----- nvinfo : EIATTR_SW_WAR
	.align		4
.L_180:
        /*0070*/ 	.byte	0x04, 0x36
        /*0072*/ 	.short	(.L_182 - .L_181)
.L_181:
        /*0074*/ 	.word	0x00000008
.L_182:


//--------------------- .nv.info._ZN3cub18CUB_300001_SM_10006detail8for_each13static_kernelINS2_12policy_hub_t12policy_500_tEmN6thrust24THRUST_300001_SM_1000_NS8cuda_cub20__uninitialized_fill7functorINS7_10device_ptrIfEEfEEEEvT0_T1_ --------------------------
	.section	.nv.info._ZN3cub18CUB_300001_SM_10006detail8for_each13static_kernelINS2_12policy_hub_t12policy_500_tEmN6thrust24THRUST_300001_SM_1000_NS8cuda_cub20__uninitialized_fill7functorINS7_10device_ptrIfEEfEEEEvT0_T1_,"",@"SHT_CUDA_INFO"
	.sectionflags	@""
	.align	4


	//----- nvinfo : EIATTR_CUDA_API_VERSION
	.align		4
        /*0000*/ 	.byte	0x04, 0x37
        /*0002*/ 	.short	(.L_184 - .L_183)
.L_183:
        /*0004*/ 	.word	0x00000082


	//----- nvinfo : EIATTR_KPARAM_INFO
	.align		4
.L_184:
        /*0008*/ 	.byte	0x04, 0x17
        /*000a*/ 	.short	(.L_186 - .L_185)
.L_185:
        /*000c*/ 	.word	0x00000000
        /*0010*/ 	.short	0x0001
        /*0012*/ 	.short	0x0008
        /*0014*/ 	.byte	0x00, 0xf0, 0x41, 0x00


	//----- nvinfo : EIATTR_KPARAM_INFO
	.align		4
.L_186:
        /*0018*/ 	.byte	0x04, 0x17
        /*001a*/ 	.short	(.L_188 - .L_187)
.L_187:
        /*001c*/ 	.word	0x00000000
        /*0020*/ 	.short	0x0000
        /*0022*/ 	.short	0x0000
        /*0024*/ 	.byte	0x00, 0xf0, 0x21, 0x00


	//----- nvinfo : EIATTR_SPARSE_MMA_MASK
	.align		4
.L_188:
        /*0028*/ 	.byte	0x03, 0x50
        /*002a*/ 	.short	0x0000


	//----- nvinfo : EIATTR_MAXREG_COUNT
	.align		4
        /*002c*/ 	.byte	0x03, 0x1b
        /*002e*/ 	.short	0x00ff


	//----- nvinfo : EIATTR_MERCURY_ISA_VERSION
	.align		4
        /*0030*/ 	.byte	0x03, 0x5f
        /*0032*/ 	.short	0x0101


	//----- nvinfo : EIATTR_VRC_CTA_INIT_COUNT
	.align		4
        /*0034*/ 	.byte	0x02, 0x4a
	.zero		1
	.zero		1


	//----- nvinfo : EIATTR_EXIT_INSTR_OFFSETS
	.align		4
        /*0038*/ 	.byte	0x04, 0x1c
        /*003a*/ 	.short	(.L_190 - .L_189)


	//   ....[0]....
.L_189:
        /*003c*/ 	.word	0x00000130


	//   ....[1]....
        /*0040*/ 	.word	0x00000230


	//   ....[2]....
        /*0044*/ 	.word	0x00000260


	//----- nvinfo : EIATTR_MAX_THREADS
	.align		4
.L_190:
        /*0048*/ 	.byte	0x04, 0x05
        /*004a*/ 	.short	(.L_192 - .L_191)
.L_191:
        /*004c*/ 	.word	0x00000100
        /*0050*/ 	.word	0x00000001
        /*0054*/ 	.word	0x00000001


	//----- nvinfo : EIATTR_CBANK_PARAM_SIZE
	.align		4
.L_192:
        /*0058*/ 	.byte	0x03, 0x19
        /*005a*/ 	.short	0x0018


	//----- nvinfo : EIATTR_PARAM_CBANK
	.align		4
        /*005c*/ 	.byte	0x04, 0x0a
        /*005e*/ 	.short	(.L_194 - .L_193)
	.align		4
.L_193:
        /*0060*/ 	.word	index@(.nv.constant0._ZN3cub18CUB_300001_SM_10006detail8for_each13static_kernelINS2_12policy_hub_t12policy_500_tEmN6thrust24THRUST_300001_SM_1000_NS8cuda_cub20__uninitialized_fill7functorINS7_10device_ptrIfEEfEEEEvT0_T1_)
        /*0064*/ 	.short	0x0380
        /*0066*/ 	.short	0x0018


	//----- nvinfo : EIATTR_SW_WAR
	.align		4
.L_194:
        /*0068*/ 	.byte	0x04, 0x36
        /*006a*/ 	.short	(.L_196 - .L_195)
.L_195:
        /*006c*/ 	.word	0x00000008
.L_196:


//--------------------- .nv.info._ZN3cub18CUB_300001_SM_10006detail11EmptyKernelIvEEvv --------------------------
	.section	.nv.info._ZN3cub18CUB_300001_SM_10006detail11EmptyKernelIvEEvv,"",@"SHT_CUDA_INFO"
	.sectionflags	@""
	.align	4


	//----- nvinfo : EIATTR_CUDA_API_VERSION
	.align		4
        /*0000*/ 	.byte	0x04, 0x37
        /*0002*/ 	.short	(.L_198 - .L_197)
.L_197:
        /*0004*/ 	.word	0x00000082


	//----- nvinfo : EIATTR_SPARSE_MMA_MASK
	.align		4
.L_198:
        /*0008*/ 	.byte	0x03, 0x50
        /*000a*/ 	.short	0x0000


	//----- nvinfo : EIATTR_MAXREG_COUNT
	.align		4
        /*000c*/ 	.byte	0x03, 0x1b
        /*000e*/ 	.short	0x00ff


	//----- nvinfo : EIATTR_MERCURY_ISA_VERSION
	.align		4
        /*0010*/ 	.byte	0x03, 0x5f
        /*0012*/ 	.short	0x0101


	//----- nvinfo : EIATTR_VRC_CTA_INIT_COUNT
	.align		4
        /*0014*/ 	.byte	0x02, 0x4a
	.zero		1
	.zero		1


	//----- nvinfo : EIATTR_EXIT_INSTR_OFFSETS
	.align		4
        /*0018*/ 	.byte	0x04, 0x1c
        /*001a*/ 	.short	(.L_200 - .L_199)


	//   ....[0]....
.L_199:
        /*001c*/ 	.word	0x00000010


	//----- nvinfo : EIATTR_SW_WAR
	.align		4
.L_200:
        /*0020*/ 	.byte	0x04, 0x36
        /*0022*/ 	.short	(.L_202 - .L_201)
.L_201:
        /*0024*/ 	.word	0x00000008
.L_202:


//--------------------- .nv.info._ZN6thrust24THRUST_300001_SM_1000_NS8cuda_cub4core6detail13_kernel_agentINS1_8__reduce11ReduceAgentIPN4cuda3std3__45tupleIJflEEESC_SB_lNS1_9__extrema9arg_min_fIflNS9_4lessIfEEEEEEJSC_SC_iSH_EEEvDpT0_ --------------------------
	.section	.nv.info._ZN6thrust24THRUST_300001_SM_1000_NS8cuda_cub4core6detail13_kernel_agentINS1_8__reduce11ReduceAgentIPN4cuda3std3__45tupleIJflEEESC_SB_lNS1_9__extrema9arg_min_fIflNS9_4lessIfEEEEEEJSC_SC_iSH_EEEvDpT0_,"",@"SHT_CUDA_INFO"
	.sectionflags	@""
	.align	4


	//----- nvinfo : EIATTR_CUDA_API_VERSION
	.align		4
        /*0000*/ 	.byte	0x04, 0x37
        /*0002*/ 	.short	(.L_204 - .L_203)
.L_203:
        /*0004*/ 	.word	0x00000082


	//----- nvinfo : EIATTR_KPARAM_INFO
	.align		4
.L_204:
        /*0008*/ 	.byte	0x04, 0x17
        /*000a*/ 	.short	(.L_206 - .L_205)
.L_205:
        /*000c*/ 	.word	0x00000000
        /*0010*/ 	.short	0x0003
        /*0012*/ 	.short	0x0014
        /*0014*/ 	.byte	0x00, 0xf0, 0x05, 0x00


	//----- nvinfo : EIATTR_KPARAM_INFO
	.align		4
.L_206:
        /*0018*/ 	.byte	0x04, 0x17
        /*001a*/ 	.short	(.L_208 - .L_207)
.L_207:
        /*001c*/ 	.word	0x00000000
        /*0020*/ 	.short	0x0002
        /*0022*/ 	.short	0x0010
        /*0024*/ 	.byte	0x00, 0xf0, 0x11, 0x00


	//----- nvinfo : EIATTR_KPARAM_INFO
	.align		4
.L_208:
        /*0028*/ 	.byte	0x04, 0x17
        /*002a*/ 	.short	(.L_210 - .L_209)
.L_209:
        /*002c*/ 	.word	0x00000000
        /*0030*/ 	.short	0x0001
        /*0032*/ 	.short	0x0008
        /*0034*/ 	.byte	0x00, 0xf5, 0x21, 0x00


	//----- nvinfo : EIATTR_KPARAM_INFO
	.align		4
.L_210:
        /*0038*/ 	.byte	0x04, 0x17
        /*003a*/ 	.short	(.L_212 - .L_211)
.L_211:
        /*003c*/ 	.word	0x00000000
        /*0040*/ 	.short	0x0000
        /*0042*/ 	.short	0x0000
        /*0044*/ 	.byte	0x00, 0xf5, 0x21, 0x00


	//----- nvinfo : EIATTR_SPARSE_MMA_MASK
	.align		4
.L_212:
        /*0048*/ 	.byte	0x03, 0x50
        /*004a*/ 	.short	0x0000


	//----- nvinfo : EIATTR_MAXREG_COUNT
	.align		4
        /*004c*/ 	.byte	0x03, 0x1b
        /*004e*/ 	.short	0x00ff


	//----- nvinfo : EIATTR_NUM_BARRIERS
	.align		4
        /*0050*/ 	.byte	0x02, 0x4c
        /*0052*/ 	.byte	0x01
	.zero		1


	//----- nvinfo : EIATTR_MERCURY_ISA_VERSION
	.align		4
        /*0054*/ 	.byte	0x03, 0x5f
        /*0056*/ 	.short	0x0101


	//----- nvinfo : EIATTR_COOP_GROUP_MASK_REGIDS
	.align		4
        /*0058*/ 	.byte	0x04, 0x29
        /*005a*/ 	.short	(.L_214 - .L_213)


	//   ....[0]....
.L_213:
        /*005c*/ 	.word	0xffffffff


	//   ....[1]....
        /*0060*/ 	.word	0xffffffff


	//   ....[2]....
        /*0064*/ 	.word	0xffffffff


	//   ....[3]....
        /*0068*/ 	.word	0xffffffff


	//   ....[4]....
        /*006c*/ 	.word	0xffffffff


	//   ....[5]....
        /*0070*/ 	.word	0xffffffff


	//   ....[6]....
        /*0074*/ 	.word	0xffffffff


	//   ....[7]....
        /*0078*/ 	.word	0xffffffff


	//   ....[8]....
        /*007c*/ 	.word	0xffffffff


	//   ....[9]....
        /*0080*/ 	.word	0xffffffff


	//   ....[10]....
        /*0084*/ 	.word	0xffffffff


	//   ....[11]....
        /*0088*/ 	.word	0xffffffff


	//   ....[12]....
        /*008c*/ 	.word	0xffffffff


	//   ....[13]....
        /*0090*/ 	.word	0xffffffff


	//   ....[14]....
        /*0094*/ 	.word	0xffffffff


	//   ....[15]....
        /*0098*/ 	.word	0xffffffff


	//   ....[16]....
        /*009c*/ 	.word	0xffffffff


	//   ....[17]....
        /*00a0*/ 	.word	0xffffffff


	//   ....[18]....
        /*00a4*/ 	.word	0xffffffff


	//   ....[19]....
        /*00a8*/ 	.word	0xffffffff


	//   ....[20]....
        /*00ac*/ 	.word	0xffffffff


	//   ....[21]....
        /*00b0*/ 	.word	0xffffffff


	//   ....[22]....
        /*00b4*/ 	.word	0xffffffff


	//   ....[23]....
        /*00b8*/ 	.word	0xffffffff


	//   ....[24]....
        /*00bc*/ 	.word	0xffffffff


	//   ....[25]....
        /*00c0*/ 	.word	0xffffffff


	//   ....[26]....
        /*00c4*/ 	.word	0xffffffff


	//   ....[27]....
        /*00c8*/ 	.word	0xffffffff


	//   ....[28]....
        /*00cc*/ 	.word	0xffffffff


	//   ....[29]....
        /*00d0*/ 	.word	0xffffffff


	//   ....[30]....
        /*00d4*/ 	.word	0xffffffff


	//   ....[31]....
        /*00d8*/ 	.word	0xffffffff


	//   ....[32]....
        /*00dc*/ 	.word	0xffffffff


	//   ....[33]....
        /*00e0*/ 	.word	0xffffffff


	//   ....[34]....
        /*00e4*/ 	.word	0xffffffff


	//   ....[35]....
        /*00e8*/ 	.word	0xffffffff


	//   ....[36]....
        /*00ec*/ 	.word	0xffffffff


	//   ....[37]....
        /*00f0*/ 	.word	0xffffffff


	//   ....[38]....
        /*00f4*/ 	.word	0xffffffff


	//   ....[39]....
        /*00f8*/ 	.word	0xffffffff


	//   ....[40]....
        /*00fc*/ 	.word	0xffffffff


	//   ....[41]....
        /*0100*/ 	.word	0xffffffff


	//   ....[42]....
        /*0104*/ 	.word	0xffffffff


	//   ....[43]....
        /*0108*/ 	.word	0xffffffff


	//   ....[44]....
        /*010c*/ 	.word	0xffffffff


	//----- nvinfo : EIATTR_COOP_GROUP_INSTR_OFFSETS
	.align		4
.L_214:
        /*0110*/ 	.byte	0x04, 0x28
        /*0112*/ 	.short	(.L_216 - .L_215)


	//   ....[0]....
.L_215:
        /*0114*/ 	.word	0x00000a00


	//   ....[1]....
        /*0118*/ 	.word	0x00000a30


	//   ....[2]....
        /*011c*/ 	.word	0x00000a40


	//   ....[3]....
        /*0120*/ 	.word	0x00000b40


	//   ....[4]....
        /*0124*/ 	.word	0x00000b70


	//   ....[5]....
        /*0128*/ 	.word	0x00000ba0


	//   ....[6]....
        /*012c*/ 	.word	0x00000ca0


	//   ....[7]....
        /*0130*/ 	.word	0x00000cd0


	//   ....[8]....
        /*0134*/ 	.word	0x00000d00


	//   ....[9]....
        /*0138*/ 	.word	0x00000e00


	//   ....[10]....
        /*013c*/ 	.word	0x00000e30


	//   ....[11]....
        /*0140*/ 	.word	0x00000e60


	//   ....[12]....
        /*0144*/ 	.word	0x00000f60


	//   ....[13]....
        /*0148*/ 	.word	0x00000fa0


	//   ....[14]....
        /*014c*/ 	.word	0x00000fd0


	//   ....[15]....
        /*0150*/ 	.word	0x00001b70


	//   ....[16]....
        /*0154*/ 	.word	0x00001b80


	//   ....[17]....
        /*0158*/ 	.word	0x00001b90


	//   ....[18]....
        /*015c*/ 	.word	0x00001c90


	//   ....[19]....
        /*0160*/ 	.word	0x00001cd0


	//   ....[20]....
        /*0164*/ 	.word	0x00001cf0


	//   ....[21]....
        /*0168*/ 	.word	0x00001e00


	//   ....[22]....
        /*016c*/ 	.word	0x00001e40


	//   ....[23]....
        /*0170*/ 	.word	0x00001e60


	//   ....[24]....
        /*0174*/ 	.word	0x00001f70


	//   ....[25]....
        /*0178*/ 	.word	0x00001fb0


	//   ....[26]....
        /*017c*/ 	.word	0x00001fe0


	//   ....[27]....
        /*0180*/ 	.word	0x000020e0


	//   ....[28]....
        /*0184*/ 	.word	0x00002120


	//   ....[29]....
        /*0188*/ 	.word	0x00002150


	//   ....[30]....
        /*018c*/ 	.word	0x00005430


	//   ....[31]....
        /*0190*/ 	.word	0x00005460


	//   ....[32]....
        /*0194*/ 	.word	0x00005470


	//   ....[33]....
        /*0198*/ 	.word	0x00005570


	//   ....[34]....
        /*019c*/ 	.word	0x000055a0


	//   ....[35]....
        /*01a0*/ 	.word	0x000055d0


	//   ....[36]....
        /*01a4*/ 	.word	0x000056d0


	//   ....[37]....
        /*01a8*/ 	.word	0x00005700


	//   ....[38]....
        /*01ac*/ 	.word	0x00005730


	//   ....[39]....
        /*01b0*/ 	.word	0x00005830


	//   ....[40]....
        /*01b4*/ 	.word	0x00005860


	//   ....[41]....
        /*01b8*/ 	.word	0x00005890


	//   ....[42]....
        /*01bc*/ 	.word	0x00005990


	//   ....[43]....
        /*01c0*/ 	.word	0x000059d0


	//   ....[44]....
        /*01c4*/ 	.word	0x00005a00


	//----- nvinfo : EIATTR_VRC_CTA_INIT_COUNT
	.align		4
.L_216:
        /*01c8*/ 	.byte	0x02, 0x4a
	.zero		1
	.zero		1


	//----- nvinfo : EIATTR_EXIT_INSTR_OFFSETS
	.align		4
        /*01cc*/ 	.byte	0x04, 0x1c
        /*01ce*/ 	.short	(.L_218 - .L_217)


	//   ....[0]....
.L_217:
        /*01d0*/ 	.word	0x00000030


	//   ....[1]....
        /*01d4*/ 	.word	0x000064e0


	//   ....[2]....
        /*01d8*/ 	.word	0x00006540


	//----- nvinfo : EIATTR_MAX_THREADS
	.align		4
.L_218:
        /*01dc*/ 	.byte	0x04, 0x05
        /*01de*/ 	.short	(.L_220 - .L_219)
.L_219:
        /*01e0*/ 	.word	0x00000100
        /*01e4*/ 	.word	0x00000001
        /*01e8*/ 	.word	0x00000001


	//----- nvinfo : EIATTR_CRS_STACK_SIZE
	.align		4
.L_220:
        /*01ec*/ 	.byte	0x04, 0x1e
        /*01ee*/ 	.short	(.L_222 - .L_221)
.L_221:
        /*01f0*/ 	.word	0x00000000


	//----- nvinfo : EIATTR_CBANK_PARAM_SIZE
	.align		4
.L_222:
        /*01f4*/ 	.byte	0x03, 0x19
        /*01f6*/ 	.short	0x0015


	//----- nvinfo : EIATTR_PARAM_CBANK
	.align		4
        /*01f8*/ 	.byte	0x04, 0x0a
        /*01fa*/ 	.short	(.L_224 - .L_223)
	.align		4
.L_223:
        /*01fc*/ 	.word	index@(.nv.constant0._ZN6thrust24THRUST_300001_SM_1000_NS8cuda_cub4core6detail13_kernel_agentINS1_8__reduce11ReduceAgentIPN4cuda3std3__45tupleIJflEEESC_SB_lNS1_9__extrema9arg_min_fIflNS9_4lessIfEEEEEEJSC_SC_iSH_EEEvDpT0_)
        /*0200*/ 	.short	0x0380
        /*0202*/ 	.short	0x0015


	//----- nvinfo : EIATTR_SW_WAR
	.align		4
.L_224:
        /*0204*/ 	.byte	0x04, 0x36
        /*0206*/ 	.short	(.L_226 - .L_225)
.L_225:
        /*0208*/ 	.word	0x00000008
.L_226:


//--------------------- .nv.info._ZN6thrust24THRUST_300001_SM_1000_NS8cuda_cub4core6detail13_kernel_agentINS1_8__reduce10DrainAgentIlEEJN3cub18CUB_300001_SM_10009GridQueueIyEElEEEvDpT0_ --------------------------
	.section	.nv.info._ZN6thrust24THRUST_300001_SM_1000_NS8cuda_cub4core6detail13_kernel_agentINS1_8__reduce10DrainAgentIlEEJN3cub18CUB_300001_SM_10009GridQueueIyEElEEEvDpT0_,"",@"SHT_CUDA_INFO"
	.sectionflags	@""
	.align	4


	//----- nvinfo : EIATTR_CUDA_API_VERSION
	.align		4
        /*0000*/ 	.byte	0x04, 0x37
        /*0002*/ 	.short	(.L_228 - .L_227)
.L_227:
        /*0004*/ 	.word	0x00000082


	//----- nvinfo : EIATTR_KPARAM_INFO
	.align		4
.L_228:
        /*0008*/ 	.byte	0x04, 0x17
        /*000a*/ 	.short	(.L_230 - .L_229)
.L_229:
        /*000c*/ 	.word	0x00000000
        /*0010*/ 	.short	0x0001
        /*0012*/ 	.short	0x0008
        /*0014*/ 	.byte	0x00, 0xf0, 0x21, 0x00


	//----- nvinfo : EIATTR_KPARAM_INFO
	.align		4
.L_230:
        /*0018*/ 	.byte	0x04, 0x17
        /*001a*/ 	.short	(.L_232 - .L_231)
.L_231:
        /*001c*/ 	.word	0x00000000
        /*0020*/ 	.short	0x0000
        /*0022*/ 	.short	0x0000
        /*0024*/ 	.byte	0x00, 0xf0, 0x21, 0x00


	//----- nvinfo : EIATTR_SPARSE_MMA_MASK
	.align		4
.L_232:
        /*0028*/ 	.byte	0x03, 0x50
        /*002a*/ 	.short	0x0000


	//----- nvinfo : EIATTR_MAXREG_COUNT
	.align		4
        /*002c*/ 	.byte	0x03, 0x1b
        /*002e*/ 	.short	0x00ff


	//----- nvinfo : EIATTR_MERCURY_ISA_VERSION
	.align		4
        /*0030*/ 	.byte	0x03, 0x5f
        /*0032*/ 	.short	0x0101


	//----- nvinfo : EIATTR_VRC_CTA_INIT_COUNT
	.align		4
        /*0034*/ 	.byte	0x02, 0x4a
	.zero		1
	.zero		1


	//----- nvinfo : EIATTR_EXIT_INSTR_OFFSETS
	.align		4
        /*0038*/ 	.byte	0x04, 0x1c
        /*003a*/ 	.short	(.L_234 - .L_233)


	//   ....[0]....
.L_233:
        /*003c*/ 	.word	0x00000060


	//----- nvinfo : EIATTR_MAX_THREADS
	.align		4
.L_234:
        /*0040*/ 	.byte	0x04, 0x05
        /*0042*/ 	.short	(.L_236 - .L_235)
.L_235:
        /*0044*/ 	.word	0x00000001
        /*0048*/ 	.word	0x00000001
        /*004c*/ 	.word	0x00000001


	//----- nvinfo : EIATTR_CBANK_PARAM_SIZE
	.align		4
.L_236:
        /*0050*/ 	.byte	0x03, 0x19
        /*0052*/ 	.short	0x0010


	//----- nvinfo : EIATTR_PARAM_CBANK
	.align		4
        /*0054*/ 	.byte	0x04, 0x0a
        /*0056*/ 	.short	(.L_238 - .L_237)
	.align		4
.L_237:
        /*0058*/ 	.word	index@(.nv.constant0._ZN6thrust24THRUST_300001_SM_1000_NS8cuda_cub4core6detail13_kernel_agentINS1_8__reduce10DrainAgentIlEEJN3cub18CUB_300001_SM_10009GridQueueIyEElEEEvDpT0_)
        /*005c*/ 	.short	0x0380
        /*005e*/ 	.short	0x0010


	//----- nvinfo : EIATTR_SW_WAR
	.align		4
.L_238:
        /*0060*/ 	.byte	0x04, 0x36
        /*0062*/ 	.short	(.L_240 - .L_239)
.L_239:
        /*0064*/ 	.word	0x00000008
.L_240:


//--------------------- .nv.info._ZN6thrust24THRUST_300001_SM_1000_NS8cuda_cub4core6detail13_kernel_agentINS1_8__reduce11ReduceAgentINS0_12zip_iteratorIN4cuda3std3__45tupleIJNS0_6detail15normal_iteratorINS0_10device_ptrIfEEEENS0_17counting_iteratorIlNS0_11use_defaultESI_SI_EEEEEEEPNSB_IJflEEESM_lNS1_9__extrema9arg_min_fIflNSA_4lessIfEEEEEEJSL_SN_lN3cub18CUB_300001_SM_100013GridEvenShareIlEENSV_9GridQueueIyEESS_EEEvDpT0_ --------------------------
	.section	.nv.info._ZN6thrust24THRUST_300001_SM_1000_NS8cuda_cub4core6detail13_kernel_agentINS1_8__reduce11ReduceAgentINS0_12zip_iteratorIN4cuda3std3__45tupleIJNS0_6detail15normal_iteratorINS0_10device_ptrIfEEEENS0_17counting_iteratorIlNS0_11use_defaultESI_SI_EEEEEEEPNSB_IJflEEESM_lNS1_9__extrema9arg_min_fIflNSA_4lessIfEEEEEEJSL_SN_lN3cub18CUB_300001_SM_100013GridEvenShareIlEENSV_9GridQueueIyEESS_EEEvDpT0_,"",@"SHT_CUDA_INFO"
	.sectionflags	@""
	.align	4


	//----- nvinfo : EIATTR_CUDA_API_VERSION
	.align		4
        /*0000*/ 	.byte	0x04, 0x37
        /*0002*/ 	.short	(.L_242 - .L_241)
.L_241:
        /*0004*/ 	.word	0x00000082


	//----- nvinfo : EIATTR_KPARAM_INFO
	.align		4
.L_242:
        /*0008*/ 	.byte	0x04, 0x17
        /*000a*/ 	.short	(.L_244 - .L_243)
.L_243:
        /*000c*/ 	.word	0x00000000
        /*0010*/ 	.short	0x0005
        /*0012*/ 	.short	0x0070
        /*0014*/ 	.byte	0x00, 0xf0, 0x05, 0x00


	//----- nvinfo : EIATTR_KPARAM_INFO
	.align		4
.L_244:
        /*0018*/ 	.byte	0x04, 0x17
        /*001a*/ 	.short	(.L_246 - .L_245)
.L_245:
        /*001c*/ 	.word	0x00000000
        /*0020*/ 	.short	0x0004
        /*0022*/ 	.short	0x0068
        /*0024*/ 	.byte	0x00, 0xf0, 0x21, 0x00


	//----- nvinfo : EIATTR_KPARAM_INFO
	.align		4
.L_246:
        /*0028*/ 	.byte	0x04, 0x17
        /*002a*/ 	.short	(.L_248 - .L_247)
.L_247:
        /*002c*/ 	.word	0x00000000
        /*0030*/ 	.short	0x0003
        /*0032*/ 	.short	0x0020
        /*0034*/ 	.byte	0x00, 0xf0, 0x21, 0x01


	//----- nvinfo : EIATTR_KPARAM_INFO
	.align		4
.L_248:
        /*0038*/ 	.byte	0x04, 0x17
        /*003a*/ 	.short	(.L_250 - .L_249)
.L_249:
        /*003c*/ 	.word	0x00000000
        /*0040*/ 	.short	0x0002
        /*0042*/ 	.short	0x0018
        /*0044*/ 	.byte	0x00, 0xf0, 0x21, 0x00


	//----- nvinfo : EIATTR_KPARAM_INFO
	.align		4
.L_250:
        /*0048*/ 	.byte	0x04, 0x17
        /*004a*/ 	.short	(.L_252 - .L_251)
.L_251:
        /*004c*/ 	.word	0x00000000
        /*0050*/ 	.short	0x0001
        /*0052*/ 	.short	0x0010
        /*0054*/ 	.byte	0x00, 0xf5, 0x21, 0x00


	//----- nvinfo : EIATTR_KPARAM_INFO
	.align		4
.L_252:
        /*0058*/ 	.byte	0x04, 0x17
        /*005a*/ 	.short	(.L_254 - .L_253)
.L_253:
        /*005c*/ 	.word	0x00000000
        /*0060*/ 	.short	0x0000
        /*0062*/ 	.short	0x0000
        /*0064*/ 	.byte	0x00, 0xf0, 0x41, 0x00


	//----- nvinfo : EIATTR_SPARSE_MMA_MASK
	.align		4
.L_254:
        /*0068*/ 	.byte	0x03, 0x50
        /*006a*/ 	.short	0x0000


	//----- nvinfo : EIATTR_MAXREG_COUNT
	.align		4
        /*006c*/ 	.byte	0x03, 0x1b
        /*006e*/ 	.short	0x00ff


	//----- nvinfo : EIATTR_NUM_BARRIERS
	.align		4
        /*0070*/ 	.byte	0x02, 0x4c
        /*0072*/ 	.byte	0x01
	.zero		1


	//----- nvinfo : EIATTR_MERCURY_ISA_VERSION
	.align		4
        /*0074*/ 	.byte	0x03, 0x5f
        /*0076*/ 	.short	0x0101


	//----- nvinfo : EIATTR_COOP_GROUP_MASK_REGIDS
	.align		4
        /*0078*/ 	.byte	0x04, 0x29
        /*007a*/ 	.short	(.L_256 - .L_255)


	//   ....[0]....
.L_255:
        /*007c*/ 	.word	0xffffffff


	//   ....[1]....
        /*0080*/ 	.word	0xffffffff


	//   ....[2]....
        /*0084*/ 	.word	0xffffffff


	//   ....[3]....
        /*0088*/ 	.word	0xffffffff


	//   ....[4]....
        /*008c*/ 	.word	0xffffffff


	//   ....[5]....
        /*0090*/ 	.word	0xffffffff


	//   ....[6]....
        /*0094*/ 	.word	0xffffffff


	//   ....[7]....
        /*0098*/ 	.word	0xffffffff


	//   ....[8]....
        /*009c*/ 	.word	0xffffffff


	//   ....[9]....
        /*00a0*/ 	.word	0xffffffff


	//   ....[10]....
        /*00a4*/ 	.word	0xffffffff


	//   ....[11]....
        /*00a8*/ 	.word	0xffffffff


	//   ....[12]....
        /*00ac*/ 	.word	0xffffffff


	//   ....[13]....
        /*00b0*/ 	.word	0xffffffff


	//   ....[14]....
        /*00b4*/ 	.word	0xffffffff


	//   ....[15]....
        /*00b8*/ 	.word	0xffffffff


	//   ....[16]....
        /*00bc*/ 	.word	0xffffffff


	//   ....[17]....
        /*00c0*/ 	.word	0xffffffff


	//   ....[18]....
        /*00c4*/ 	.word	0xffffffff


	//   ....[19]....
        /*00c8*/ 	.word	0xffffffff


	//   ....[20]....
        /*00cc*/ 	.word	0xffffffff


	//   ....[21]....
        /*00d0*/ 	.word	0xffffffff


	//   ....[22]....
        /*00d4*/ 	.word	0xffffffff


	//   ....[23]....
        /*00d8*/ 	.word	0xffffffff


	//   ....[24]....
        /*00dc*/ 	.word	0xffffffff


	//   ....[25]....
        /*00e0*/ 	.word	0xffffffff


	//   ....[26]....
        /*00e4*/ 	.word	0xffffffff


	//   ....[27]....
        /*00e8*/ 	.word	0xffffffff


	//   ....[28]....
        /*00ec*/ 	.word	0xffffffff


	//   ....[29]....
        /*00f0*/ 	.word	0xffffffff


	//   ....[30]....
        /*00f4*/ 	.word	0xffffffff


	//   ....[31]....
        /*00f8*/ 	.word	0xffffffff


	//   ....[32]....
        /*00fc*/ 	.word	0xffffffff


	//   ....[33]....
        /*0100*/ 	.word	0xffffffff


	//   ....[34]....
        /*0104*/ 	.word	0xffffffff


	//   ....[35]....
        /*0108*/ 	.word	0xffffffff


	//   ....[36]....
        /*010c*/ 	.word	0xffffffff


	//   ....[37]....
        /*0110*/ 	.word	0xffffffff


	//   ....[38]....
        /*0114*/ 	.word	0xffffffff


	//   ....[39]....
        /*0118*/ 	.word	0xffffffff


	//   ....[40]....
        /*011c*/ 	.word	0xffffffff


	//   ....[41]....
        /*0120*/ 	.word	0xffffffff


	//   ....[42]....
        /*0124*/ 	.word	0xffffffff


	//   ....[43]....
        /*0128*/ 	.word	0xffffffff


	//   ....[44]....
        /*012c*/ 	.word	0xffffffff


	//----- nvinfo : EIATTR_COOP_GROUP_INSTR_OFFSETS
	.align		4
.L_256:
        /*0130*/ 	.byte	0x04, 0x28
        /*0132*/ 	.short	(.L_258 - .L_257)


	//   ....[0]....
.L_257:
        /*0134*/ 	.word	0x00000bf0


	//   ....[1]....
        /*0138*/ 	.word	0x00000c20


	//   ....[2]....
        /*013c*/ 	.word	0x00000c30


	//   ....[3]....
        /*0140*/ 	.word	0x00000d30


	//   ....[4]....
        /*0144*/ 	.word	0x00000d60


	//   ....[5]....
        /*0148*/ 	.word	0x00000d90


	//   ....[6]....
        /*014c*/ 	.word	0x00000e90


	//   ....[7]....
        /*0150*/ 	.word	0x00000ec0


	//   ....[8]....
        /*0154*/ 	.word	0x00000ef0


	//   ....[9]....
        /*0158*/ 	.word	0x00000ff0


	//   ....[10]....
        /*015c*/ 	.word	0x00001020


	//   ....[11]....
        /*0160*/ 	.word	0x00001050


	//   ....[12]....
        /*0164*/ 	.word	0x00001150


	//   ....[13]....
        /*0168*/ 	.word	0x00001190


	//   ....[14]....
        /*016c*/ 	.word	0x000011c0


	//   ....[15]....
        /*0170*/ 	.word	0x00001d60


	//   ....[16]....
        /*0174*/ 	.word	0x00001d70


	//   ....[17]....
        /*0178*/ 	.word	0x00001d80


	//   ....[18]....
        /*017c*/ 	.word	0x00001e80


	//   ....[19]....
        /*0180*/ 	.word	0x00001ec0


	//   ....[20]....
        /*0184*/ 	.word	0x00001ee0


	//   ....[21]....
        /*0188*/ 	.word	0x00001ff0


	//   ....[22]....
        /*018c*/ 	.word	0x00002030


	//   ....[23]....
        /*0190*/ 	.word	0x00002050


	//   ....[24]....
        /*0194*/ 	.word	0x00002160


	//   ....[25]....
        /*0198*/ 	.word	0x000021a0


	//   ....[26]....
        /*019c*/ 	.word	0x000021c0


	//   ....[27]....
        /*01a0*/ 	.word	0x000022d0


	//   ....[28]....
        /*01a4*/ 	.word	0x00002310


	//   ....[29]....
        /*01a8*/ 	.word	0x00002340


	//   ....[30]....
        /*01ac*/ 	.word	0x00004a10


	//   ....[31]....
        /*01b0*/ 	.word	0x00004a40


	//   ....[32]....
        /*01b4*/ 	.word	0x00004a50


	//   ....[33]....
        /*01b8*/ 	.word	0x00004b50


	//   ....[34]....
        /*01bc*/ 	.word	0x00004b80


	//   ....[35]....
        /*01c0*/ 	.word	0x00004bb0


	//   ....[36]....
        /*01c4*/ 	.word	0x00004cb0


	//   ....[37]....
        /*01c8*/ 	.word	0x00004ce0


	//   ....[38]....
        /*01cc*/ 	.word	0x00004d10


	//   ....[39]....
        /*01d0*/ 	.word	0x00004e10


	//   ....[40]....
        /*01d4*/ 	.word	0x00004e40


	//   ....[41]....
        /*01d8*/ 	.word	0x00004e70


	//   ....[42]....
        /*01dc*/ 	.word	0x00004f70


	//   ....[43]....
        /*01e0*/ 	.word	0x00004fb0


	//   ....[44]....
        /*01e4*/ 	.word	0x00004fe0


	//----- nvinfo : EIATTR_VRC_CTA_INIT_COUNT
	.align		4
.L_258:
        /*01e8*/ 	.byte	0x02, 0x4a
	.zero		1
	.zero		1


	//----- nvinfo : EIATTR_EXIT_INSTR_OFFSETS
	.align		4
        /*01ec*/ 	.byte	0x04, 0x1c
        /*01ee*/ 	.short	(.L_260 - .L_259)


	//   ....[0]....
.L_259:
        /*01f0*/ 	.word	0x00005aa0


	//   ....[1]....
        /*01f4*/ 	.word	0x00005b20


	//----- nvinfo : EIATTR_MAX_THREADS
	.align		4
.L_260:
        /*01f8*/ 	.byte	0x04, 0x05
        /*01fa*/ 	.short	(.L_262 - .L_261)
.L_261:
        /*01fc*/ 	.word	0x00000100
        /*0200*/ 	.word	0x00000001
        /*0204*/ 	.word	0x00000001


	//----- nvinfo : EIATTR_CRS_STACK_SIZE
	.align		4
.L_262:
        /*0208*/ 	.byte	0x04, 0x1e
        /*020a*/ 	.short	(.L_264 - .L_263)
.L_263:
        /*020c*/ 	.word	0x00000000


	//----- nvinfo : EIATTR_CBANK_PARAM_SIZE
	.align		4
.L_264:
        /*0210*/ 	.byte	0x03, 0x19
        /*0212*/ 	.short	0x0071


	//----- nvinfo : EIATTR_PARAM_CBANK
	.align		4
        /*0214*/ 	.byte	0x04, 0x0a
        /*0216*/ 	.short	(.L_266 - .L_265)
	.align		4
.L_265:
        /*0218*/ 	.word	index@(.nv.constant0._ZN6thrust24THRUST_300001_SM_1000_NS8cuda_cub4core6detail13_kernel_agentINS1_8__reduce11ReduceAgentINS0_12zip_iteratorIN4cuda3std3__45tupleIJNS0_6detail15normal_iteratorINS0_10device_ptrIfEEEENS0_17counting_iteratorIlNS0_11use_defaultESI_SI_EEEEEEEPNSB_IJflEEESM_lNS1_9__extrema9arg_min_fIflNSA_4lessIfEEEEEEJSL_SN_lN3cub18CUB_300001_SM_100013GridEvenShareIlEENSV_9GridQueueIyEESS_EEEvDpT0_)
        /*021c*/ 	.short	0x0380
        /*021e*/ 	.short	0x0071


	//----- nvinfo : EIATTR_SW_WAR
	.align		4
.L_266:
        /*0220*/ 	.byte	0x04, 0x36
        /*0222*/ 	.short	(.L_268 - .L_267)
.L_267:
        /*0224*/ 	.word	0x00000008
.L_268:


//--------------------- .nv.info._ZN6thrust24THRUST_300001_SM_1000_NS8cuda_cub4core6detail13_kernel_agentINS1_8__reduce11ReduceAgentINS0_12zip_iteratorIN4cuda3std3__45tupleIJNS0_6detail15normal_iteratorINS0_10device_ptrIfEEEENS0_17counting_iteratorIlNS0_11use_defaultESI_SI_EEEEEEEPNSB_IJflEEESM_lNS1_9__extrema9arg_min_fIflNSA_4lessIfEEEEEEJSL_SN_lSS_EEEvDpT0_ --------------------------
	.section	.nv.info._ZN6thrust24THRUST_300001_SM_1000_NS8cuda_cub4core6detail13_kernel_agentINS1_8__reduce11ReduceAgentINS0_12zip_iteratorIN4cuda3std3__45tupleIJNS0_6detail15normal_iteratorINS0_10device_ptrIfEEEENS0_17counting_iteratorIlNS0_11use_defaultESI_SI_EEEEEEEPNSB_IJflEEESM_lNS1_9__extrema9arg_min_fIflNSA_4lessIfEEEEEEJSL_SN_lSS_EEEvDpT0_,"",@"SHT_CUDA_INFO"
	.sectionflags	@""
	.align	4


	//----- nvinfo : EIATTR_CUDA_API_VERSION
	.align		4
        /*0000*/ 	.byte	0x04, 0x37
        /*0002*/ 	.short	(.L_270 - .L_269)
.L_269:
        /*0004*/ 	.word	0x00000082


	//----- nvinfo : EIATTR_KPARAM_INFO
	.align		4
.L_270:
        /*0008*/ 	.byte	0x04, 0x17
        /*000a*/ 	.short	(.L_272 - .L_271)
.L_271:
        /*000c*/ 	.word	0x00000000
        /*0010*/ 	.short	0x0003
        /*0012*/ 	.short	0x0020
        /*0014*/ 	.byte	0x00, 0xf0, 0x05, 0x00


	//----- nvinfo : EIATTR_KPARAM_INFO
	.align		4
.L_272:
        /*0018*/ 	.byte	0x04, 0x17
        /*001a*/ 	.short	(.L_274 - .L_273)
.L_273:
        /*001c*/ 	.word	0x00000000
        /*0020*/ 	.short	0x0002
        /*0022*/ 	.short	0x0018
        /*0024*/ 	.byte	0x00, 0xf0, 0x21, 0x00


	//----- nvinfo : EIATTR_KPARAM_INFO
	.align		4
.L_274:
        /*0028*/ 	.byte	0x04, 0x17
        /*002a*/ 	.short	(.L_276 - .L_275)
.L_275:
        /*002c*/ 	.word	0x00000000
        /*0030*/ 	.short	0x0001
        /*0032*/ 	.short	0x0010
        /*0034*/ 	.byte	0x00, 0xf5, 0x21, 0x00


	//----- nvinfo : EIATTR_KPARAM_INFO
	.align		4
.L_276:
        /*0038*/ 	.byte	0x04, 0x17
        /*003a*/ 	.short	(.L_278 - .L_277)
.L_277:
        /*003c*/ 	.word	0x00000000
        /*0040*/ 	.short	0x0000
        /*0042*/ 	.short	0x0000
        /*0044*/ 	.byte	0x00, 0xf0, 0x41, 0x00


	//----- nvinfo : EIATTR_SPARSE_MMA_MASK
	.align		4
.L_278:
        /*0048*/ 	.byte	0x03, 0x50
        /*004a*/ 	.short	0x0000


	//----- nvinfo : EIATTR_MAXREG_COUNT
	.align		4
        /*004c*/ 	.byte	0x03, 0x1b
        /*004e*/ 	.short	0x00ff


	//----- nvinfo : EIATTR_NUM_BARRIERS
	.align		4
        /*0050*/ 	.byte	0x02, 0x4c
        /*0052*/ 	.byte	0x01
	.zero		1


	//----- nvinfo : EIATTR_MERCURY_ISA_VERSION
	.align		4
        /*0054*/ 	.byte	0x03, 0x5f
        /*0056*/ 	.short	0x0101


	//----- nvinfo : EIATTR_COOP_GROUP_MASK_REGIDS
	.align		4
        /*0058*/ 	.byte	0x04, 0x29
        /*005a*/ 	.short	(.L_280 - .L_279)


	//   ....[0]....
.L_279:
        /*005c*/ 	.word	0xffffffff


	//   ....[1]....
        /*0060*/ 	.word	0xffffffff


	//   ....[2]....
        /*0064*/ 	.word	0xffffffff


	//   ....[3]....
        /*0068*/ 	.word	0xffffffff


	//   ....[4]....
        /*006c*/ 	.word	0xffffffff


	//   ....[5]....
        /*0070*/ 	.word	0xffffffff


	//   ....[6]....
        /*0074*/ 	.word	0xffffffff


	//   ....[7]....
        /*0078*/ 	.word	0xffffffff


	//   ....[8]....
        /*007c*/ 	.word	0xffffffff


	//   ....[9]....
        /*0080*/ 	.word	0xffffffff


	//   ....[10]....
        /*0084*/ 	.word	0xffffffff


	//   ....[11]....
        /*0088*/ 	.word	0xffffffff


	//   ....[12]....
        /*008c*/ 	.word	0xffffffff


	//   ....[13]....
        /*0090*/ 	.word	0xffffffff


	//   ....[14]....
        /*0094*/ 	.word	0xffffffff


	//   ....[15]....
        /*0098*/ 	.word	0xffffffff


	//   ....[16]....
        /*009c*/ 	.word	0xffffffff


	//   ....[17]....
        /*00a0*/ 	.word	0xffffffff


	//   ....[18]....
        /*00a4*/ 	.word	0xffffffff


	//   ....[19]....
        /*00a8*/ 	.word	0xffffffff


	//   ....[20]....
        /*00ac*/ 	.word	0xffffffff


	//   ....[21]....
        /*00b0*/ 	.word	0xffffffff


	//   ....[22]....
        /*00b4*/ 	.word	0xffffffff


	//   ....[23]....
        /*00b8*/ 	.word	0xffffffff


	//   ....[24]....
        /*00bc*/ 	.word	0xffffffff


	//   ....[25]....
        /*00c0*/ 	.word	0xffffffff


	//   ....[26]....
        /*00c4*/ 	.word	0xffffffff


	//   ....[27]....
        /*00c8*/ 	.word	0xffffffff


	//   ....[28]....
        /*00cc*/ 	.word	0xffffffff


	//   ....[29]....
        /*00d0*/ 	.word	0xffffffff


	//   ....[30]....
        /*00d4*/ 	.word	0xffffffff


	//   ....[31]....
        /*00d8*/ 	.word	0xffffffff


	//   ....[32]....
        /*00dc*/ 	.word	0xffffffff


	//   ....[33]....
        /*00e0*/ 	.word	0xffffffff


	//   ....[34]....
        /*00e4*/ 	.word	0xffffffff


	//   ....[35]....
        /*00e8*/ 	.word	0xffffffff


	//   ....[36]....
        /*00ec*/ 	.word	0xffffffff


	//   ....[37]....
        /*00f0*/ 	.word	0xffffffff


	//   ....[38]....
        /*00f4*/ 	.word	0xffffffff


	//   ....[39]....
        /*00f8*/ 	.word	0xffffffff


	//   ....[40]....
        /*00fc*/ 	.word	0xffffffff


	//   ....[41]....
        /*0100*/ 	.word	0xffffffff


	//   ....[42]....
        /*0104*/ 	.word	0xffffffff


	//   ....[43]....
        /*0108*/ 	.word	0xffffffff


	//   ....[44]....
        /*010c*/ 	.word	0xffffffff


	//----- nvinfo : EIATTR_COOP_GROUP_INSTR_OFFSETS
	.align		4
.L_280:
        /*0110*/ 	.byte	0x04, 0x28
        /*0112*/ 	.short	(.L_282 - .L_281)


	//   ....[0]....
.L_281:
        /*0114*/ 	.word	0x00000b30


	//   ....[1]....
        /*0118*/ 	.word	0x00000b60


	//   ....[2]....
        /*011c*/ 	.word	0x00000b70


	//   ....[3]....
        /*0120*/ 	.word	0x00000c70


	//   ....[4]....
        /*0124*/ 	.word	0x00000ca0


	//   ....[5]....
        /*0128*/ 	.word	0x00000cd0


	//   ....[6]....
        /*012c*/ 	.word	0x00000dd0


	//   ....[7]....
        /*0130*/ 	.word	0x00000e00


	//   ....[8]....
        /*0134*/ 	.word	0x00000e30


	//   ....[9]....
        /*0138*/ 	.word	0x00000f30


	//   ....[10]....
        /*013c*/ 	.word	0x00000f60


	//   ....[11]....
        /*0140*/ 	.word	0x00000f90


	//   ....[12]....
        /*0144*/ 	.word	0x00001090


	//   ....[13]....
        /*0148*/ 	.word	0x000010d0


	//   ....[14]....
        /*014c*/ 	.word	0x00001100


	//   ....[15]....
        /*0150*/ 	.word	0x00001ca0


	//   ....[16]....
        /*0154*/ 	.word	0x00001cb0


	//   ....[17]....
        /*0158*/ 	.word	0x00001cc0


	//   ....[18]....
        /*015c*/ 	.word	0x00001dc0


	//   ....[19]....
        /*0160*/ 	.word	0x00001e00


	//   ....[20]....
        /*0164*/ 	.word	0x00001e20


	//   ....[21]....
        /*0168*/ 	.word	0x00001f30


	//   ....[22]....
        /*016c*/ 	.word	0x00001f70


	//   ....[23]....
        /*0170*/ 	.word	0x00001f90


	//   ....[24]....
        /*0174*/ 	.word	0x000020a0


	//   ....[25]....
        /*0178*/ 	.word	0x000020e0


	//   ....[26]....
        /*017c*/ 	.word	0x00002110


	//   ....[27]....
        /*0180*/ 	.word	0x00002210


	//   ....[28]....
        /*0184*/ 	.word	0x00002250


	//   ....[29]....
        /*0188*/ 	.word	0x00002280


	//   ....[30]....
        /*018c*/ 	.word	0x00004540


	//   ....[31]....
        /*0190*/ 	.word	0x00004570


	//   ....[32]....
        /*0194*/ 	.word	0x00004580


	//   ....[33]....
        /*0198*/ 	.word	0x00004680


	//   ....[34]....
        /*019c*/ 	.word	0x000046b0


	//   ....[35]....
        /*01a0*/ 	.word	0x000046e0


	//   ....[36]....
        /*01a4*/ 	.word	0x000047e0


	//   ....[37]....
        /*01a8*/ 	.word	0x00004810


	//   ....[38]....
        /*01ac*/ 	.word	0x00004840


	//   ....[39]....
        /*01b0*/ 	.word	0x00004940


	//   ....[40]....
        /*01b4*/ 	.word	0x00004970


	//   ....[41]....
        /*01b8*/ 	.word	0x000049a0


	//   ....[42]....
        /*01bc*/ 	.word	0x00004aa0


	//   ....[43]....
        /*01c0*/ 	.word	0x00004ae0


	//   ....[44]....
        /*01c4*/ 	.word	0x00004b10


	//----- nvinfo : EIATTR_VRC_CTA_INIT_COUNT
	.align		4
.L_282:
        /*01c8*/ 	.byte	0x02, 0x4a
	.zero		1
	.zero		1


	//----- nvinfo : EIATTR_EXIT_INSTR_OFFSETS
	.align		4
        /*01cc*/ 	.byte	0x04, 0x1c
        /*01ce*/ 	.short	(.L_284 - .L_283)


	//   ....[0]....
.L_283:
        /*01d0*/ 	.word	0x00000040


	//   ....[1]....
        /*01d4*/ 	.word	0x000055f0


	//   ....[2]....
        /*01d8*/ 	.word	0x00005650


	//----- nvinfo : EIATTR_MAX_THREADS
	.align		4
.L_284:
        /*01dc*/ 	.byte	0x04, 0x05
        /*01de*/ 	.short	(.L_286 - .L_285)
.L_285:
        /*01e0*/ 	.word	0x00000100
        /*01e4*/ 	.word	0x00000001
        /*01e8*/ 	.word	0x00000001


	//----- nvinfo : EIATTR_CRS_STACK_SIZE
	.align		4
.L_286:
        /*01ec*/ 	.byte	0x04, 0x1e
        /*01ee*/ 	.short	(.L_288 - .L_287)
.L_287:
        /*01f0*/ 	.word	0x00000000


	//----- nvinfo : EIATTR_CBANK_PARAM_SIZE
	.align		4
.L_288:
        /*01f4*/ 	.byte	0x03, 0x19
        /*01f6*/ 	.short	0x0021


	//----- nvinfo : EIATTR_PARAM_CBANK
	.align		4
        /*01f8*/ 	.byte	0x04, 0x0a
        /*01fa*/ 	.short	(.L_290 - .L_289)
	.align		4
.L_289:
        /*01fc*/ 	.word	index@(.nv.constant0._ZN6thrust24THRUST_300001_SM_1000_NS8cuda_cub4core6detail13_kernel_agentINS1_8__reduce11ReduceAgentINS0_12zip_iteratorIN4cuda3std3__45tupleIJNS0_6detail15normal_iteratorINS0_10device_ptrIfEEEENS0_17counting_iteratorIlNS0_11use_defaultESI_SI_EEEEEEEPNSB_IJflEEESM_lNS1_9__extrema9arg_min_fIflNSA_4lessIfEEEEEEJSL_SN_lSS_EEEvDpT0_)
        /*0200*/ 	.short	0x0380
        /*0202*/ 	.short	0x0021


	//----- nvinfo : EIATTR_SW_WAR
	.align		4
.L_290:
        /*0204*/ 	.byte	0x04, 0x36
        /*0206*/ 	.short	(.L_292 - .L_291)
.L_291:
        /*0208*/ 	.word	0x00000008
.L_292:


//--------------------- .nv.info._ZN6thrust24THRUST_300001_SM_1000_NS8cuda_cub4core6detail13_kernel_agentINS1_8__reduce11ReduceAgentIPN4cuda3std3__45tupleIJflEEESC_SB_iNS1_9__extrema9arg_min_fIflNS9_4lessIfEEEEEEJSC_SC_iSH_EEEvDpT0_ --------------------------
	.section	.nv.info._ZN6thrust24THRUST_300001_SM_1000_NS8cuda_cub4core6detail13_kernel_agentINS1_8__reduce11ReduceAgentIPN4cuda3std3__45tupleIJflEEESC_SB_iNS1_9__extrema9arg_min_fIflNS9_4lessIfEEEEEEJSC_SC_iSH_EEEvDpT0_,"",@"SHT_CUDA_INFO"
	.sectionflags	@""
	.align	4


	//----- nvinfo : EIATTR_CUDA_API_VERSION
	.align		4
        /*0000*/ 	.byte	0x04, 0x37
        /*0002*/ 	.short	(.L_294 - .L_293)
.L_293:
        /*0004*/ 	.word	0x00000082


	//----- nvinfo : EIATTR_KPARAM_INFO
	.align		4
.L_294:
        /*0008*/ 	.byte	0x04, 0x17
        /*000a*/ 	.short	(.L_296 - .L_295)
.L_295:
        /*000c*/ 	.word	0x00000000
        /*0010*/ 	.short	0x0003
        /*0012*/ 	.short	0x0014
        /*0014*/ 	.byte	0x00, 0xf0, 0x05, 0x00


	//----- nvinfo : EIATTR_KPARAM_INFO
	.align		4
.L_296:
        /*0018*/ 	.byte	0x04, 0x17
        /*001a*/ 	.short	(.L_298 - .L_297)
.L_297:
        /*001c*/ 	.word	0x00000000
        /*0020*/ 	.short	0x0002
        /*0022*/ 	.short	0x0010
        /*0024*/ 	.byte	0x00, 0xf0, 0x11, 0x00


	//----- nvinfo : EIATTR_KPARAM_INFO
	.align		4
.L_298:
        /*0028*/ 	.byte	0x04, 0x17
        /*002a*/ 	.short	(.L_300 - .L_299)
.L_299:
        /*002c*/ 	.word	0x00000000
        /*0030*/ 	.short	0x0001
        /*0032*/ 	.short	0x0008
        /*0034*/ 	.byte	0x00, 0xf5, 0x21, 0x00


	//----- nvinfo : EIATTR_KPARAM_INFO
	.align		4
.L_300:
        /*0038*/ 	.byte	0x04, 0x17
        /*003a*/ 	.short	(.L_302 - .L_301)
.L_301:
        /*003c*/ 	.word	0x00000000
        /*0040*/ 	.short	0x0000
        /*0042*/ 	.short	0x0000
        /*0044*/ 	.byte	0x00, 0xf5, 0x21, 0x00


	//----- nvinfo : EIATTR_SPARSE_MMA_MASK
	.align		4
.L_302:
        /*0048*/ 	.byte	0x03, 0x50
        /*004a*/ 	.short	0x0000


	//----- nvinfo : EIATTR_MAXREG_COUNT
	.align		4
        /*004c*/ 	.byte	0x03, 0x1b
        /*004e*/ 	.short	0x00ff


	//----- nvinfo : EIATTR_NUM_BARRIERS
	.align		4
        /*0050*/ 	.byte	0x02, 0x4c
        /*0052*/ 	.byte	0x01
	.zero		1


	//----- nvinfo : EIATTR_MERCURY_ISA_VERSION
	.align		4
        /*0054*/ 	.byte	0x03, 0x5f
        /*0056*/ 	.short	0x0101


	//----- nvinfo : EIATTR_COOP_GROUP_MASK_REGIDS
	.align		4
        /*0058*/ 	.byte	0x04, 0x29
        /*005a*/ 	.short	(.L_304 - .L_303)


	//   ....[0]....
.L_303:
        /*005c*/ 	.word	0xffffffff


	//   ....[1]....
        /*0060*/ 	.word	0xffffffff


	//   ....[2]....
        /*0064*/ 	.word	0xffffffff


	//   ....[3]....
        /*0068*/ 	.word	0xffffffff


	//   ....[4]....
        /*006c*/ 	.word	0xffffffff


	//   ....[5]....
        /*0070*/ 	.word	0xffffffff


	//   ....[6]....
        /*0074*/ 	.word	0xffffffff


	//   ....[7]....
        /*0078*/ 	.word	0xffffffff


	//   ....[8]....
        /*007c*/ 	.word	0xffffffff


	//   ....[9]....
        /*0080*/ 	.word	0xffffffff


	//   ....[10]....
        /*0084*/ 	.word	0xffffffff


	//   ....[11]....
        /*0088*/ 	.word	0xffffffff


	//   ....[12]....
        /*008c*/ 	.word	0xffffffff


	//   ....[13]....
        /*0090*/ 	.word	0xffffffff


	//   ....[14]....
        /*0094*/ 	.word	0xffffffff


	//   ....[15]....
        /*0098*/ 	.word	0xffffffff


	//   ....[16]....
        /*009c*/ 	.word	0xffffffff


	//   ....[17]....
        /*00a0*/ 	.word	0xffffffff


	//   ....[18]....
        /*00a4*/ 	.word	0xffffffff


	//   ....[19]....
        /*00a8*/ 	.word	0xffffffff


	//   ....[20]....
        /*00ac*/ 	.word	0xffffffff


	//   ....[21]....
        /*00b0*/ 	.word	0xffffffff


	//   ....[22]....
        /*00b4*/ 	.word	0xffffffff


	//   ....[23]....
        /*00b8*/ 	.word	0xffffffff


	//   ....[24]....
        /*00bc*/ 	.word	0xffffffff


	//   ....[25]....
        /*00c0*/ 	.word	0xffffffff


	//   ....[26]....
        /*00c4*/ 	.word	0xffffffff


	//   ....[27]....
        /*00c8*/ 	.word	0xffffffff


	//   ....[28]....
        /*00cc*/ 	.word	0xffffffff


	//   ....[29]....
        /*00d0*/ 	.word	0xffffffff


	//   ....[30]....
        /*00d4*/ 	.word	0xffffffff


	//   ....[31]....
        /*00d8*/ 	.word	0xffffffff


	//   ....[32]....
        /*00dc*/ 	.word	0xffffffff


	//   ....[33]....
        /*00e0*/ 	.word	0xffffffff


	//   ....[34]....
        /*00e4*/ 	.word	0xffffffff


	//   ....[35]....
        /*00e8*/ 	.word	0xffffffff


	//   ....[36]....
        /*00ec*/ 	.word	0xffffffff


	//   ....[37]....
        /*00f0*/ 	.word	0xffffffff


	//   ....[38]....
        /*00f4*/ 	.word	0xffffffff


	//   ....[39]....
        /*00f8*/ 	.word	0xffffffff


	//   ....[40]....
        /*00fc*/ 	.word	0xffffffff


	//   ....[41]....
        /*0100*/ 	.word	0xffffffff


	//   ....[42]....
        /*0104*/ 	.word	0xffffffff


	//   ....[43]....
        /*0108*/ 	.word	0xffffffff


	//   ....[44]....
        /*010c*/ 	.word	0xffffffff


	//----- nvinfo : EIATTR_COOP_GROUP_INSTR_OFFSETS
	.align		4
.L_304:
        /*0110*/ 	.byte	0x04, 0x28
        /*0112*/ 	.short	(.L_306 - .L_305)


	//   ....[0]....
.L_305:
        /*0114*/ 	.word	0x00000a00


	//   ....[1]....
        /*0118*/ 	.word	0x00000a30


	//   ....[2]....
        /*011c*/ 	.word	0x00000a40


	//   ....[3]....
        /*0120*/ 	.word	0x00000b40


	//   ....[4]....
        /*0124*/ 	.word	0x00000b70


	//   ....[5]....
        /*0128*/ 	.word	0x00000ba0


	//   ....[6]....
        /*012c*/ 	.word	0x00000ca0


	//   ....[7]....
        /*0130*/ 	.word	0x00000cd0


	//   ....[8]....
        /*0134*/ 	.word	0x00000d00


	//   ....[9]....
        /*0138*/ 	.word	0x00000e00


	//   ....[10]....
        /*013c*/ 	.word	0x00000e30


	//   ....[11]....
        /*0140*/ 	.word	0x00000e60


	//   ....[12]....
        /*0144*/ 	.word	0x00000f60


	//   ....[13]....
        /*0148*/ 	.word	0x00000fa0


	//   ....[14]....
        /*014c*/ 	.word	0x00000fd0


	//   ....[15]....
        /*0150*/ 	.word	0x00001b70


	//   ....[16]....
        /*0154*/ 	.word	0x00001b80


	//   ....[17]....
        /*0158*/ 	.word	0x00001b90


	//   ....[18]....
        /*015c*/ 	.word	0x00001c90


	//   ....[19]....
        /*0160*/ 	.word	0x00001cd0


	//   ....[20]....
        /*0164*/ 	.word	0x00001cf0


	//   ....[21]....
        /*0168*/ 	.word	0x00001e00


	//   ....[22]....
        /*016c*/ 	.word	0x00001e40


	//   ....[23]....
        /*0170*/ 	.word	0x00001e60


	//   ....[24]....
        /*0174*/ 	.word	0x00001f70


	//   ....[25]....
        /*0178*/ 	.word	0x00001fb0


	//   ....[26]....
        /*017c*/ 	.word	0x00001fe0


	//   ....[27]....
        /*0180*/ 	.word	0x000020e0


	//   ....[28]....
        /*0184*/ 	.word	0x00002120


	//   ....[29]....
        /*0188*/ 	.word	0x00002150


	//   ....[30]....
        /*018c*/ 	.word	0x00004530


	//   ....[31]....
        /*0190*/ 	.word	0x00004560


	//   ....[32]....
        /*0194*/ 	.word	0x00004570


	//   ....[33]....
        /*0198*/ 	.word	0x00004670


	//   ....[34]....
        /*019c*/ 	.word	0x000046a0


	//   ....[35]....
        /*01a0*/ 	.word	0x000046d0


	//   ....[36]....
        /*01a4*/ 	.word	0x000047d0


	//   ....[37]....
        /*01a8*/ 	.word	0x00004800


	//   ....[38]....
        /*01ac*/ 	.word	0x00004830


	//   ....[39]....
        /*01b0*/ 	.word	0x00004930


	//   ....[40]....
        /*01b4*/ 	.word	0x00004960


	//   ....[41]....
        /*01b8*/ 	.word	0x00004990


	//   ....[42]....
        /*01bc*/ 	.word	0x00004a90


	//   ....[43]....
        /*01c0*/ 	.word	0x00004ad0


	//   ....[44]....
        /*01c4*/ 	.word	0x00004b00


	//----- nvinfo : EIATTR_VRC_CTA_INIT_COUNT
	.align		4
.L_306:
        /*01c8*/ 	.byte	0x02, 0x4a
	.zero		1
	.zero		1


	//----- nvinfo : EIATTR_EXIT_INSTR_OFFSETS
	.align		4
        /*01cc*/ 	.byte	0x04, 0x1c
        /*01ce*/ 	.short	(.L_308 - .L_307)


	//   ....[0]....
.L_307:
        /*01d0*/ 	.word	0x00000030


	//   ....[1]....
        /*01d4*/ 	.word	0x000055e0


	//   ....[2]....
        /*01d8*/ 	.word	0x00005640


	//----- nvinfo : EIATTR_MAX_THREADS
	.align		4
.L_308:
        /*01dc*/ 	.byte	0x04, 0x05
        /*01de*/ 	.short	(.L_310 - .L_309)
.L_309:
        /*01e0*/ 	.word	0x00000100
        /*01e4*/ 	.word	0x00000001
        /*01e8*/ 	.word	0x00000001


	//----- nvinfo : EIATTR_CRS_STACK_SIZE
	.align		4
.L_310:
        /*01ec*/ 	.byte	0x04, 0x1e
        /*01ee*/ 	.short	(.L_312 - .L_311)
.L_311:
        /*01f0*/ 	.word	0x00000000


	//----- nvinfo : EIATTR_CBANK_PARAM_SIZE
	.align		4
.L_312:
        /*01f4*/ 	.byte	0x03, 0x19
        /*01f6*/ 	.short	0x0015


	//----- nvinfo : EIATTR_PARAM_CBANK
	.align		4
        /*01f8*/ 	.byte	0x04, 0x0a
        /*01fa*/ 	.short	(.L_314 - .L_313)
	.align		4
.L_313:
        /*01fc*/ 	.word	index@(.nv.constant0._ZN6thrust24THRUST_300001_SM_1000_NS8cuda_cub4core6detail13_kernel_agentINS1_8__reduce11ReduceAgentIPN4cuda3std3__45tupleIJflEEESC_SB_iNS1_9__extrema9arg_min_fIflNS9_4lessIfEEEEEEJSC_SC_iSH_EEEvDpT0_)
        /*0200*/ 	.short	0x0380
        /*0202*/ 	.short	0x0015


	//----- nvinfo : EIATTR_SW_WAR
	.align		4
.L_314:
        /*0204*/ 	.byte	0x04, 0x36
        /*0206*/ 	.short	(.L_316 - .L_315)
.L_315:
        /*0208*/ 	.word	0x00000008
.L_316:


//--------------------- .nv.info._ZN6thrust24THRUST_300001_SM_1000_NS8cuda_cub4core6detail13_kernel_agentINS1_8__reduce10DrainAgentIiEEJN3cub18CUB_300001_SM_10009GridQueueIjEEiEEEvDpT0_ --------------------------
	.section	.nv.info._ZN6thrust24THRUST_300001_SM_1000_NS8cuda_cub4core6detail13_kernel_agentINS1_8__reduce10DrainAgentIiEEJN3cub18CUB_300001_SM_10009GridQueueIjEEiEEEvDpT0_,"",@"SHT_CUDA_INFO"
	.sectionflags	@""
	.align	4


	//----- nvinfo : EIATTR_CUDA_API_VERSION
	.align		4
        /*0000*/ 	.byte	0x04, 0x37
        /*0002*/ 	.short	(.L_318 - .L_317)
.L_317:
        /*0004*/ 	.word	0x00000082


	//----- nvinfo : EIATTR_KPARAM_INFO
	.align		4
.L_318:
        /*0008*/ 	.byte	0x04, 0x17
        /*000a*/ 	.short	(.L_320 - .L_319)
.L_319:
        /*000c*/ 	.word	0x00000000
        /*0010*/ 	.short	0x0001
        /*0012*/ 	.short	0x0008
        /*0014*/ 	.byte	0x00, 0xf0, 0x11, 0x00


	//----- nvinfo : EIATTR_KPARAM_INFO
	.align		4
.L_320:
        /*0018*/ 	.byte	0x04, 0x17
        /*001a*/ 	.short	(.L_322 - .L_321)
.L_321:
        /*001c*/ 	.word	0x00000000
        /*0020*/ 	.short	0x0000
        /*0022*/ 	.short	0x0000
        /*0024*/ 	.byte	0x00, 0xf0, 0x21, 0x00


	//----- nvinfo : EIATTR_SPARSE_MMA_MASK
	.align		4
.L_322:
        /*0028*/ 	.byte	0x03, 0x50
        /*002a*/ 	.short	0x0000


	//----- nvinfo : EIATTR_MAXREG_COUNT
	.align		4
        /*002c*/ 	.byte	0x03, 0x1b
        /*002e*/ 	.short	0x00ff


	//----- nvinfo : EIATTR_MERCURY_ISA_VERSION
	.align		4
        /*0030*/ 	.byte	0x03, 0x5f
        /*0032*/ 	.short	0x0101


	//----- nvinfo : EIATTR_VRC_CTA_INIT_COUNT
	.align		4
        /*0034*/ 	.byte	0x02, 0x4a
	.zero		1
	.zero		1


	//----- nvinfo : EIATTR_EXIT_INSTR_OFFSETS
	.align		4
        /*0038*/ 	.byte	0x04, 0x1c
        /*003a*/ 	.short	(.L_324 - .L_323)


	//   ....[0]....
.L_323:
        /*003c*/ 	.word	0x00000060


	//----- nvinfo : EIATTR_MAX_THREADS
	.align		4
.L_324:
        /*0040*/ 	.byte	0x04, 0x05
        /*0042*/ 	.short	(.L_326 - .L_325)
.L_325:
        /*0044*/ 	.word	0x00000001
        /*0048*/ 	.word	0x00000001
        /*004c*/ 	.word	0x00000001


	//----- nvinfo : EIATTR_CBANK_PARAM_SIZE
	.align		4
.L_326:
        /*0050*/ 	.byte	0x03, 0x19
        /*0052*/ 	.short	0x000c


	//----- nvinfo : EIATTR_PARAM_CBANK
	.align		4
        /*0054*/ 	.byte	0x04, 0x0a
        /*0056*/ 	.short	(.L_328 - .L_327)
	.align		4
.L_327:
        /*0058*/ 	.word	index@(.nv.constant0._ZN6thrust24THRUST_300001_SM_1000_NS8cuda_cub4core6detail13_kernel_agentINS1_8__reduce10DrainAgentIiEEJN3cub18CUB_300001_SM_10009GridQueueIjEEiEEEvDpT0_)
        /*005c*/ 	.short	0x0380
        /*005e*/ 	.short	0x000c


	//----- nvinfo : EIATTR_SW_WAR
	.align		4
.L_328:
        /*0060*/ 	.byte	0x04, 0x36
        /*0062*/ 	.short	(.L_330 - .L_329)
.L_329:
        /*0064*/ 	.word	0x00000008
.L_330:


//--------------------- .nv.info._ZN6thrust24THRUST_300001_SM_1000_NS8cuda_cub4core6detail13_kernel_agentINS1_8__reduce11ReduceAgentINS0_12zip_iteratorIN4cuda3std3__45tupleIJNS0_6detail15normal_iteratorINS0_10device_ptrIfEEEENS0_17counting_iteratorIlNS0_11use_defaultESI_SI_EEEEEEEPNSB_IJflEEESM_iNS1_9__extrema9arg_min_fIflNSA_4lessIfEEEEEEJSL_SN_iN3cub18CUB_300001_SM_100013GridEvenShareIiEENSV_9GridQueueIjEESS_EEEvDpT0_ --------------------------
	.section	.nv.info._ZN6thrust24THRUST_300001_SM_1000_NS8cuda_cub4core6detail13_kernel_agentINS1_8__reduce11ReduceAgentINS0_12zip_iteratorIN4cuda3std3__45tupleIJNS0_6detail15normal_iteratorINS0_10device_ptrIfEEEENS0_17counting_iteratorIlNS0_11use_defaultESI_SI_EEEEEEEPNSB_IJflEEESM_iNS1_9__extrema9arg_min_fIflNSA_4lessIfEEEEEEJSL_SN_iN3cub18CUB_300001_SM_100013GridEvenShareIiEENSV_9GridQueueIjEESS_EEEvDpT0_,"",@"SHT_CUDA_INFO"
	.sectionflags	@""
	.align	4


	//----- nvinfo : EIATTR_CUDA_API_VERSION
	.align		4
        /*0000*/ 	.byte	0x04, 0x37
        /*0002*/ 	.short	(.L_332 - .L_331)
.L_331:
        /*0004*/ 	.word	0x00000082


	//----- nvinfo : EIATTR_KPARAM_INFO
	.align		4
.L_332:
        /*0008*/ 	.byte	0x04, 0x17
        /*000a*/ 	.short	(.L_334 - .L_333)
.L_333:
        /*000c*/ 	.word	0x00000000
        /*0010*/ 	.short	0x0005
        /*0012*/ 	.short	0x0050
        /*0014*/ 	.byte	0x00, 0xf0, 0x05, 0x00


	//----- nvinfo : EIATTR_KPARAM_INFO
	.align		4
.L_334:
        /*0018*/ 	.byte	0x04, 0x17
        /*001a*/ 	.short	(.L_336 - .L_335)
.L_335:
        /*001c*/ 	.word	0x00000000
        /*0020*/ 	.short	0x0004
        /*0022*/ 	.short	0x0048
        /*0024*/ 	.byte	0x00, 0xf0, 0x21, 0x00


	//----- nvinfo : EIATTR_KPARAM_INFO
	.align		4
.L_336:
        /*0028*/ 	.byte	0x04, 0x17
        /*002a*/ 	.short	(.L_338 - .L_337)
.L_337:
        /*002c*/ 	.word	0x00000000
        /*0030*/ 	.short	0x0003
        /*0032*/ 	.short	0x001c
        /*0034*/ 	.byte	0x00, 0xf0, 0xa1, 0x00


	//----- nvinfo : EIATTR_KPARAM_INFO
	.align		4
.L_338:
        /*0038*/ 	.byte	0x04, 0x17
        /*003a*/ 	.short	(.L_340 - .L_339)
.L_339:
        /*003c*/ 	.word	0x00000000
        /*0040*/ 	.short	0x0002
        /*0042*/ 	.short	0x0018
        /*0044*/ 	.byte	0x00, 0xf0, 0x11, 0x00


	//----- nvinfo : EIATTR_KPARAM_INFO
	.align		4
.L_340:
        /*0048*/ 	.byte	0x04, 0x17
        /*004a*/ 	.short	(.L_342 - .L_341)
.L_341:
        /*004c*/ 	.word	0x00000000
        /*0050*/ 	.short	0x0001
        /*0052*/ 	.short	0x0010
        /*0054*/ 	.byte	0x00, 0xf5, 0x21, 0x00


	//----- nvinfo : EIATTR_KPARAM_INFO
	.align		4
.L_342:
        /*0058*/ 	.byte	0x04, 0x17
        /*005a*/ 	.short	(.L_344 - .L_343)
.L_343:
        /*005c*/ 	.word	0x00000000
        /*0060*/ 	.short	0x0000
        /*0062*/ 	.short	0x0000
        /*0064*/ 	.byte	0x00, 0xf0, 0x41, 0x00


	//----- nvinfo : EIATTR_SPARSE_MMA_MASK
	.align		4
.L_344:
        /*0068*/ 	.byte	0x03, 0x50
        /*006a*/ 	.short	0x0000


	//----- nvinfo : EIATTR_MAXREG_COUNT
	.align		4
        /*006c*/ 	.byte	0x03, 0x1b
        /*006e*/ 	.short	0x00ff


	//----- nvinfo : EIATTR_NUM_BARRIERS
	.align		4
        /*0070*/ 	.byte	0x02, 0x4c
        /*0072*/ 	.byte	0x01
	.zero		1


	//----- nvinfo : EIATTR_MERCURY_ISA_VERSION
	.align		4
        /*0074*/ 	.byte	0x03, 0x5f
        /*0076*/ 	.short	0x0101


	//----- nvinfo : EIATTR_COOP_GROUP_MASK_REGIDS
	.align		4
        /*0078*/ 	.byte	0x04, 0x29
        /*007a*/ 	.short	(.L_346 - .L_345)


	//   ....[0]....
.L_345:
        /*007c*/ 	.word	0xffffffff


	//   ....[1]....
        /*0080*/ 	.word	0xffffffff


	//   ....[2]....
        /*0084*/ 	.word	0xffffffff


	//   ....[3]....
        /*0088*/ 	.word	0xffffffff


	//   ....[4]....
        /*008c*/ 	.word	0xffffffff


	//   ....[5]....
        /*0090*/ 	.word	0xffffffff


	//   ....[6]....
        /*0094*/ 	.word	0xffffffff


	//   ....[7]....
        /*0098*/ 	.word	0xffffffff


	//   ....[8]....
        /*009c*/ 	.word	0xffffffff


	//   ....[9]....
        /*00a0*/ 	.word	0xffffffff


	//   ....[10]....
        /*00a4*/ 	.word	0xffffffff


	//   ....[11]....
        /*00a8*/ 	.word	0xffffffff


	//   ....[12]....
        /*00ac*/ 	.word	0xffffffff


	//   ....[13]....
        /*00b0*/ 	.word	0xffffffff


	//   ....[14]....
        /*00b4*/ 	.word	0xffffffff


	//   ....[15]....
        /*00b8*/ 	.word	0xffffffff


	//   ....[16]....
        /*00bc*/ 	.word	0xffffffff


	//   ....[17]....
        /*00c0*/ 	.word	0xffffffff


	//   ....[18]....
        /*00c4*/ 	.word	0xffffffff


	//   ....[19]....
        /*00c8*/ 	.word	0xffffffff


	//   ....[20]....
        /*00cc*/ 	.word	0xffffffff


	//   ....[21]....
        /*00d0*/ 	.word	0xffffffff


	//   ....[22]....
        /*00d4*/ 	.word	0xffffffff


	//   ....[23]....
        /*00d8*/ 	.word	0xffffffff


	//   ....[24]....
        /*00dc*/ 	.word	0xffffffff


	//   ....[25]....
        /*00e0*/ 	.word	0xffffffff


	//   ....[26]....
        /*00e4*/ 	.word	0xffffffff


	//   ....[27]....
        /*00e8*/ 	.word	0xffffffff


	//   ....[28]....
        /*00ec*/ 	.word	0xffffffff


	//   ....[29]....
        /*00f0*/ 	.word	0xffffffff


	//   ....[30]....
        /*00f4*/ 	.word	0xffffffff


	//   ....[31]....
        /*00f8*/ 	.word	0xffffffff


	//   ....[32]....
        /*00fc*/ 	.word	0xffffffff


	//   ....[33]....
        /*0100*/ 	.word	0xffffffff


	//   ....[34]....
        /*0104*/ 	.word	0xffffffff


	//   ....[35]....
        /*0108*/ 	.word	0xffffffff


	//   ....[36]....
        /*010c*/ 	.word	0xffffffff


	//   ....[37]....
        /*0110*/ 	.word	0xffffffff


	//   ....[38]....
        /*0114*/ 	.word	0xffffffff


	//   ....[39]....
        /*0118*/ 	.word	0xffffffff


	//   ....[40]....
        /*011c*/ 	.word	0xffffffff


	//   ....[41]....
        /*0120*/ 	.word	0xffffffff


	//   ....[42]....
        /*0124*/ 	.word	0xffffffff


	//   ....[43]....
        /*0128*/ 	.word	0xffffffff


	//   ....[44]....
        /*012c*/ 	.word	0xffffffff


	//----- nvinfo : EIATTR_COOP_GROUP_INSTR_OFFSETS
	.align		4
.L_346:
        /*0130*/ 	.byte	0x04, 0x28
        /*0132*/ 	.short	(.L_348 - .L_347)


	//   ....[0]....
.L_347:
        /*0134*/ 	.word	0x00000b40


	//   ....[1]....
        /*0138*/ 	.word	0x00000b70


	//   ....[2]....
        /*013c*/ 	.word	0x00000b80


	//   ....[3]....
        /*0140*/ 	.word	0x00000c80


	//   ....[4]....
        /*0144*/ 	.word	0x00000cb0


	//   ....[5]....
        /*0148*/ 	.word	0x00000ce0


	//   ....[6]....
        /*014c*/ 	.word	0x00000de0


	//   ....[7]....
        /*0150*/ 	.word	0x00000e10


	//   ....[8]....
        /*0154*/ 	.word	0x00000e40


	//   ....[9]....
        /*0158*/ 	.word	0x00000f40


	//   ....[10]....
        /*015c*/ 	.word	0x00000f70


	//   ....[11]....
        /*0160*/ 	.word	0x00000fa0


	//   ....[12]....
        /*0164*/ 	.word	0x000010a0


	//   ....[13]....
        /*0168*/ 	.word	0x000010e0


	//   ....[14]....
        /*016c*/ 	.word	0x00001110


	//   ....[15]....
        /*0170*/ 	.word	0x00001cb0


	//   ....[16]....
        /*0174*/ 	.word	0x00001cc0


	//   ....[17]....
        /*0178*/ 	.word	0x00001cd0


	//   ....[18]....
        /*017c*/ 	.word	0x00001dd0


	//   ....[19]....
        /*0180*/ 	.word	0x00001e10


	//   ....[20]....
        /*0184*/ 	.word	0x00001e30


	//   ....[21]....
        /*0188*/ 	.word	0x00001f40


	//   ....[22]....
        /*018c*/ 	.word	0x00001f80


	//   ....[23]....
        /*0190*/ 	.word	0x00001fa0


	//   ....[24]....
        /*0194*/ 	.word	0x000020b0


	//   ....[25]....
        /*0198*/ 	.word	0x000020f0


	//   ....[26]....
        /*019c*/ 	.word	0x00002110


	//   ....[27]....
        /*01a0*/ 	.word	0x00002220


	//   ....[28]....
        /*01a4*/ 	.word	0x00002260


	//   ....[29]....
        /*01a8*/ 	.word	0x00002290


	//   ....[30]....
        /*01ac*/ 	.word	0x00004810


	//   ....[31]....
        /*01b0*/ 	.word	0x00004840


	//   ....[32]....
        /*01b4*/ 	.word	0x00004850


	//   ....[33]....
        /*01b8*/ 	.word	0x00004950


	//   ....[34]....
        /*01bc*/ 	.word	0x00004980


	//   ....[35]....
        /*01c0*/ 	.word	0x000049b0


	//   ....[36]....
        /*01c4*/ 	.word	0x00004ab0


	//   ....[37]....
        /*01c8*/ 	.word	0x00004ae0


	//   ....[38]....
        /*01cc*/ 	.word	0x00004b10


	//   ....[39]....
        /*01d0*/ 	.word	0x00004c10


	//   ....[40]....
        /*01d4*/ 	.word	0x00004c40


	//   ....[41]....
        /*01d8*/ 	.word	0x00004c70


	//   ....[42]....
        /*01dc*/ 	.word	0x00004d70


	//   ....[43]....
        /*01e0*/ 	.word	0x00004db0


	//   ....[44]....
        /*01e4*/ 	.word	0x00004de0


	//----- nvinfo : EIATTR_VRC_CTA_INIT_COUNT
	.align		4
.L_348:
        /*01e8*/ 	.byte	0x02, 0x4a
	.zero		1
	.zero		1


	//----- nvinfo : EIATTR_EXIT_INSTR_OFFSETS
	.align		4
        /*01ec*/ 	.byte	0x04, 0x1c
        /*01ee*/ 	.short	(.L_350 - .L_349)


	//   ....[0]....
.L_349:
        /*01f0*/ 	.word	0x000058a0


	//   ....[1]....
        /*01f4*/ 	.word	0x00005920


	//----- nvinfo : EIATTR_MAX_THREADS
	.align		4
.L_350:
        /*01f8*/ 	.byte	0x04, 0x05
        /*01fa*/ 	.short	(.L_352 - .L_351)
.L_351:
        /*01fc*/ 	.word	0x00000100
        /*0200*/ 	.word	0x00000001
        /*0204*/ 	.word	0x00000001


	//----- nvinfo : EIATTR_CRS_STACK_SIZE
	.align		4
.L_352:
        /*0208*/ 	.byte	0x04, 0x1e
        /*020a*/ 	.short	(.L_354 - .L_353)
.L_353:
        /*020c*/ 	.word	0x00000000


	//----- nvinfo : EIATTR_CBANK_PARAM_SIZE
	.align		4
.L_354:
        /*0210*/ 	.byte	0x03, 0x19
        /*0212*/ 	.short	0x0051


	//----- nvinfo : EIATTR_PARAM_CBANK
	.align		4
        /*0214*/ 	.byte	0x04, 0x0a
        /*0216*/ 	.short	(.L_356 - .L_355)
	.align		4
.L_355:
        /*0218*/ 	.word	index@(.nv.constant0._ZN6thrust24THRUST_300001_SM_1000_NS8cuda_cub4core6detail13_kernel_agentINS1_8__reduce11ReduceAgentINS0_12zip_iteratorIN4cuda3std3__45tupleIJNS0_6detail15normal_iteratorINS0_10device_ptrIfEEEENS0_17counting_iteratorIlNS0_11use_defaultESI_SI_EEEEEEEPNSB_IJflEEESM_iNS1_9__extrema9arg_min_fIflNSA_4lessIfEEEEEEJSL_SN_iN3cub18CUB_300001_SM_100013GridEvenShareIiEENSV_9GridQueueIjEESS_EEEvDpT0_)
        /*021c*/ 	.short	0x0380
        /*021e*/ 	.short	0x0051


	//----- nvinfo : EIATTR_SW_WAR
	.align		4
.L_356:
        /*0220*/ 	.byte	0x04, 0x36
        /*0222*/ 	.short	(.L_358 - .L_357)
.L_357:
        /*0224*/ 	.word	0x00000008
.L_358:


//--------------------- .nv.info._ZN6thrust24THRUST_300001_SM_1000_NS8cuda_cub4core6detail13_kernel_agentINS1_8__reduce11ReduceAgentINS0_12zip_iteratorIN4cuda3std3__45tupleIJNS0_6detail15normal_iteratorINS0_10device_ptrIfEEEENS0_17counting_iteratorIlNS0_11use_defaultESI_SI_EEEEEEEPNSB_IJflEEESM_iNS1_9__extrema9arg_min_fIflNSA_4lessIfEEEEEEJSL_SN_iSS_EEEvDpT0_ --------------------------
	.section	.nv.info._ZN6thrust24THRUST_300001_SM_1000_NS8cuda_cub4core6detail13_kernel_agentINS1_8__reduce11ReduceAgentINS0_12zip_iteratorIN4cuda3std3__45tupleIJNS0_6detail15normal_iteratorINS0_10device_ptrIfEEEENS0_17counting_iteratorIlNS0_11use_defaultESI_SI_EEEEEEEPNSB_IJflEEESM_iNS1_9__extrema9arg_min_fIflNSA_4lessIfEEEEEEJSL_SN_iSS_EEEvDpT0_,"",@"SHT_CUDA_INFO"
	.sectionflags	@""
	.align	4


	//----- nvinfo : EIATTR_CUDA_API_VERSION
	.align		4
        /*0000*/ 	.byte	0x04, 0x37
        /*0002*/ 	.short	(.L_360 - .L_359)
.L_359:
        /*0004*/ 	.word	0x00000082


	//----- nvinfo : EIATTR_KPARAM_INFO
	.align		4
.L_360:
        /*0008*/ 	.byte	0x04, 0x17
        /*000a*/ 	.short	(.L_362 - .L_361)
.L_361:
        /*000c*/ 	.word	0x00000000
        /*0010*/ 	.short	0x0003
        /*0012*/ 	.short	0x001c
        /*0014*/ 	.byte	0x00, 0xf0, 0x05, 0x00


	//----- nvinfo : EIATTR_KPARAM_INFO
	.align		4
.L_362:
        /*0018*/ 	.byte	0x04, 0x17
        /*001a*/ 	.short	(.L_364 - .L_363)
.L_363:
        /*001c*/ 	.word	0x00000000
        /*0020*/ 	.short	0x0002
        /*0022*/ 	.short	0x0018
        /*0024*/ 	.byte	0x00, 0xf0, 0x11, 0x00


	//----- nvinfo : EIATTR_KPARAM_INFO
	.align		4
.L_364:
        /*0028*/ 	.byte	0x04, 0x17
        /*002a*/ 	.short	(.L_366 - .L_365)
.L_365:
        /*002c*/ 	.word	0x00000000
        /*0030*/ 	.short	0x0001
        /*0032*/ 	.short	0x0010
        /*0034*/ 	.byte	0x00, 0xf5, 0x21, 0x00


	//----- nvinfo : EIATTR_KPARAM_INFO
	.align		4
.L_366:
        /*0038*/ 	.byte	0x04, 0x17
        /*003a*/ 	.short	(.L_368 - .L_367)
.L_367:
        /*003c*/ 	.word	0x00000000
        /*0040*/ 	.short	0x0000
        /*0042*/ 	.short	0x0000
        /*0044*/ 	.byte	0x00, 0xf0, 0x41, 0x00


	//----- nvinfo : EIATTR_SPARSE_MMA_MASK
	.align		4
.L_368:
        /*0048*/ 	.byte	0x03, 0x50
        /*004a*/ 	.short	0x0000


	//----- nvinfo : EIATTR_MAXREG_COUNT
	.align		4
        /*004c*/ 	.byte	0x03, 0x1b
        /*004e*/ 	.short	0x00ff


	//----- nvinfo : EIATTR_NUM_BARRIERS
	.align		4
        /*0050*/ 	.byte	0x02, 0x4c
        /*0052*/ 	.byte	0x01
	.zero		1


	//----- nvinfo : EIATTR_MERCURY_ISA_VERSION
	.align		4
        /*0054*/ 	.byte	0x03, 0x5f
        /*0056*/ 	.short	0x0101


	//----- nvinfo : EIATTR_COOP_GROUP_MASK_REGIDS
	.align		4
        /*0058*/ 	.byte	0x04, 0x29
        /*005a*/ 	.short	(.L_370 - .L_369)


	//   ....[0]....
.L_369:
        /*005c*/ 	.word	0xffffffff


	//   ....[1]....
        /*0060*/ 	.word	0xffffffff


	//   ....[2]....
        /*0064*/ 	.word	0xffffffff


	//   ....[3]....
        /*0068*/ 	.word	0xffffffff


	//   ....[4]....
        /*006c*/ 	.word	0xffffffff


	//   ....[5]....
        /*0070*/ 	.word	0xffffffff


	//   ....[6]....
        /*0074*/ 	.word	0xffffffff


	//   ....[7]....
        /*0078*/ 	.word	0xffffffff


	//   ....[8]....
        /*007c*/ 	.word	0xffffffff


	//   ....[9]....
        /*0080*/ 	.word	0xffffffff


	//   ....[10]....
        /*0084*/ 	.word	0xffffffff


	//   ....[11]....
        /*0088*/ 	.word	0xffffffff


	//   ....[12]....
        /*008c*/ 	.word	0xffffffff


	//   ....[13]....
        /*0090*/ 	.word	0xffffffff


	//   ....[14]....
        /*0094*/ 	.word	0xffffffff


	//   ....[15]....
        /*0098*/ 	.word	0xffffffff


	//   ....[16]....
        /*009c*/ 	.word	0xffffffff


	//   ....[17]....
        /*00a0*/ 	.word	0xffffffff


	//   ....[18]....
        /*00a4*/ 	.word	0xffffffff


	//   ....[19]....
        /*00a8*/ 	.word	0xffffffff


	//   ....[20]....
        /*00ac*/ 	.word	0xffffffff


	//   ....[21]....
        /*00b0*/ 	.word	0xffffffff


	//   ....[22]....
        /*00b4*/ 	.word	0xffffffff


	//   ....[23]....
        /*00b8*/ 	.word	0xffffffff


	//   ....[24]....
        /*00bc*/ 	.word	0xffffffff


	//   ....[25]....
        /*00c0*/ 	.word	0xffffffff


	//   ....[26]....
        /*00c4*/ 	.word	0xffffffff


	//   ....[27]....
        /*00c8*/ 	.word	0xffffffff


	//   ....[28]....
        /*00cc*/ 	.word	0xffffffff


	//   ....[29]....
        /*00d0*/ 	.word	0xffffffff


	//   ....[30]....
        /*00d4*/ 	.word	0xffffffff


	//   ....[31]....
        /*00d8*/ 	.word	0xffffffff


	//   ....[32]....
        /*00dc*/ 	.word	0xffffffff


	//   ....[33]....
        /*00e0*/ 	.word	0xffffffff


	//   ....[34]....
        /*00e4*/ 	.word	0xffffffff


	//   ....[35]....
        /*00e8*/ 	.word	0xffffffff


	//   ....[36]....
        /*00ec*/ 	.word	0xffffffff


	//   ....[37]....
        /*00f0*/ 	.word	0xffffffff


	//   ....[38]....
        /*00f4*/ 	.word	0xffffffff


	//   ....[39]....
        /*00f8*/ 	.word	0xffffffff


	//   ....[40]....
        /*00fc*/ 	.word	0xffffffff


	//   ....[41]....
        /*0100*/ 	.word	0xffffffff


	//   ....[42]....
        /*0104*/ 	.word	0xffffffff


	//   ....[43]....
        /*0108*/ 	.word	0xffffffff


	//   ....[44]....
        /*010c*/ 	.word	0xffffffff


	//----- nvinfo : EIATTR_COOP_GROUP_INSTR_OFFSETS
	.align		4
.L_370:
        /*0110*/ 	.byte	0x04, 0x28
        /*0112*/ 	.short	(.L_372 - .L_371)


	//   ....[0]....
.L_371:
        /*0114*/ 	.word	0x00000b10


	//   ....[1]....
        /*0118*/ 	.word	0x00000b40


	//   ....[2]....
        /*011c*/ 	.word	0x00000b50


	//   ....[3]....
        /*0120*/ 	.word	0x00000c50


	//   ....[4]....
        /*0124*/ 	.word	0x00000c80


	//   ....[5]....
        /*0128*/ 	.word	0x00000cb0


	//   ....[6]....
        /*012c*/ 	.word	0x00000db0


	//   ....[7]....
        /*0130*/ 	.word	0x00000de0


	//   ....[8]....
        /*0134*/ 	.word	0x00000e10


	//   ....[9]....
        /*0138*/ 	.word	0x00000f10


	//   ....[10]....
        /*013c*/ 	.word	0x00000f40


	//   ....[11]....
        /*0140*/ 	.word	0x00000f70


	//   ....[12]....
        /*0144*/ 	.word	0x00001070


	//   ....[13]....
        /*0148*/ 	.word	0x000010b0


	//   ....[14]....
        /*014c*/ 	.word	0x000010e0


	//   ....[15]....
        /*0150*/ 	.word	0x00001c80


	//   ....[16]....
        /*0154*/ 	.word	0x00001c90


	//   ....[17]....
        /*0158*/ 	.word	0x00001ca0


	//   ....[18]....
        /*015c*/ 	.word	0x00001da0


	//   ....[19]....
        /*0160*/ 	.word	0x00001de0


	//   ....[20]....
        /*0164*/ 	.word	0x00001e00


	//   ....[21]....
        /*0168*/ 	.word	0x00001f10


	//   ....[22]....
        /*016c*/ 	.word	0x00001f50


	//   ....[23]....
        /*0170*/ 	.word	0x00001f70


	//   ....[24]....
        /*0174*/ 	.word	0x00002080


	//   ....[25]....
        /*0178*/ 	.word	0x000020c0


	//   ....[26]....
        /*017c*/ 	.word	0x000020f0


	//   ....[27]....
        /*0180*/ 	.word	0x000021f0


	//   ....[28]....
        /*0184*/ 	.word	0x00002230


	//   ....[29]....
        /*0188*/ 	.word	0x00002260


	//   ....[30]....
        /*018c*/ 	.word	0x000045f0


	//   ....[31]....
        /*0190*/ 	.word	0x00004620


	//   ....[32]....
        /*0194*/ 	.word	0x00004630


	//   ....[33]....
        /*0198*/ 	.word	0x00004730


	//   ....[34]....
        /*019c*/ 	.word	0x00004760


	//   ....[35]....
        /*01a0*/ 	.word	0x00004790


	//   ....[36]....
        /*01a4*/ 	.word	0x00004890


	//   ....[37]....
        /*01a8*/ 	.word	0x000048c0


	//   ....[38]....
        /*01ac*/ 	.word	0x000048f0


	//   ....[39]....
        /*01b0*/ 	.word	0x000049f0


	//   ....[40]....
        /*01b4*/ 	.word	0x00004a20


	//   ....[41]....
        /*01b8*/ 	.word	0x00004a50


	//   ....[42]....
        /*01bc*/ 	.word	0x00004b50


	//   ....[43]....
        /*01c0*/ 	.word	0x00004b90


	//   ....[44]....
        /*01c4*/ 	.word	0x00004bc0


	//----- nvinfo : EIATTR_VRC_CTA_INIT_COUNT
	.align		4
.L_372:
        /*01c8*/ 	.byte	0x02, 0x4a
	.zero		1
	.zero		1


	//----- nvinfo : EIATTR_EXIT_INSTR_OFFSETS
	.align		4
        /*01cc*/ 	.byte	0x04, 0x1c
        /*01ce*/ 	.short	(.L_374 - .L_373)


	//   ....[0]....
.L_373:
        /*01d0*/ 	.word	0x00000030


	//   ....[1]....
        /*01d4*/ 	.word	0x000056a0


	//   ....[2]....
        /*01d8*/ 	.word	0x00005700


	//----- nvinfo : EIATTR_MAX_THREADS
	.align		4
.L_374:
        /*01dc*/ 	.byte	0x04, 0x05
        /*01de*/ 	.short	(.L_376 - .L_375)
.L_375:
        /*01e0*/ 	.word	0x00000100
        /*01e4*/ 	.word	0x00000001
        /*01e8*/ 	.word	0x00000001


	//----- nvinfo : EIATTR_CRS_STACK_SIZE
	.align		4
.L_376:
        /*01ec*/ 	.byte	0x04, 0x1e
        /*01ee*/ 	.short	(.L_378 - .L_377)
.L_377:
        /*01f0*/ 	.word	0x00000000


	//----- nvinfo : EIATTR_CBANK_PARAM_SIZE
	.align		4
.L_378:
        /*01f4*/ 	.byte	0x03, 0x19
        /*01f6*/ 	.short	0x001d


	//----- nvinfo : EIATTR_PARAM_CBANK
	.align		4
        /*01f8*/ 	.byte	0x04, 0x0a
        /*01fa*/ 	.short	(.L_380 - .L_379)
	.align		4
.L_379:
        /*01fc*/ 	.word	index@(.nv.constant0._ZN6thrust24THRUST_300001_SM_1000_NS8cuda_cub4core6detail13_kernel_agentINS1_8__reduce11ReduceAgentINS0_12zip_iteratorIN4cuda3std3__45tupleIJNS0_6detail15normal_iteratorINS0_10device_ptrIfEEEENS0_17counting_iteratorIlNS0_11use_defaultESI_SI_EEEEEEEPNSB_IJflEEESM_iNS1_9__extrema9arg_min_fIflNSA_4lessIfEEEEEEJSL_SN_iSS_EEEvDpT0_)
        /*0200*/ 	.short	0x0380
        /*0202*/ 	.short	0x001d


	//----- nvinfo : EIATTR_SW_WAR
	.align		4
.L_380:
        /*0204*/ 	.byte	0x04, 0x36
        /*0206*/ 	.short	(.L_382 - .L_381)
.L_381:
        /*0208*/ 	.word	0x00000008
.L_382:


//--------------------- .nv.callgraph             --------------------------
	.section	.nv.callgraph,"",@"SHT_CUDA_CALLGRAPH"
	.align	4
	.sectionentsize	8
	.align		4
        /*0000*/ 	.word	0x00000000
	.align		4
        /*0004*/ 	.word	0xffffffff
	.align		4
        /*0008*/ 	.word	0x00000000
	.align		4
        /*000c*/ 	.word	0xfffffffe
	.align		4
        /*0010*/ 	.word	0x00000000
	.align		4
        /*0014*/ 	.word	0xfffffffd
	.align		4
        /*0018*/ 	.word	0x00000000
	.align		4
        /*001c*/ 	.word	0xfffffffc


//--------------------- .nv.constant4             --------------------------
	.section	.nv.constant4,"a",@progbits
	.align	8
	.align		8
.nv.constant4:
        /*0000*/ 	.dword	_ZN30_INTERNAL_671fe445_4_k_cu_main4cuda3std3__45__cpo5beginE
	.align		8
        /*0008*/ 	.dword	_ZN30_INTERNAL_671fe445_4_k_cu_main4cuda3std3__45__cpo3endE
	.align		8
        /*0010*/ 	.dword	_ZN30_INTERNAL_671fe445_4_k_cu_main4cuda3std3__45__cpo6cbeginE
	.align		8
        /*0018*/ 	.dword	_ZN30_INTERNAL_671fe445_4_k_cu_main4cuda3std3__45__cpo4cendE
	.align		8
        /*0020*/ 	.dword	_ZN30_INTERNAL_671fe445_4_k_cu_main4cuda3std3__45__cpo6rbeginE
	.align		8
        /*0028*/ 	.dword	_ZN30_INTERNAL_671fe445_4_k_cu_main4cuda3std3__45__cpo4rendE
	.align		8
        /*0030*/ 	.dword	_ZN30_INTERNAL_671fe445_4_k_cu_main4cuda3std3__45__cpo7crbeginE
	.align		8
        /*0038*/ 	.dword	_ZN30_INTERNAL_671fe445_4_k_cu_main4cuda3std3__45__cpo5crendE
	.align		8
        /*0040*/ 	.dword	_ZN30_INTERNAL_671fe445_4_k_cu_main4cuda3std3__432_GLOBAL__N__671fe445_4_k_cu_main6ignoreE
	.align		8
        /*0048*/ 	.dword	_ZN30_INTERNAL_671fe445_4_k_cu_main4cuda3std3__419piecewise_constructE
	.align		8
        /*0050*/ 	.dword	_ZN30_INTERNAL_671fe445_4_k_cu_main4cuda3std3__48in_placeE
	.align		8
        /*0058*/ 	.dword	_ZN30_INTERNAL_671fe445_4_k_cu_main4cuda3std3__420unreachable_sentinelE
	.align		8
        /*0060*/ 	.dword	_ZN30_INTERNAL_671fe445_4_k_cu_main4cuda3std3__47nulloptE
	.align		8
        /*0068*/ 	.dword	_ZN30_INTERNAL_671fe445_4_k_cu_main4cuda3std3__48unexpectE
	.align		8
        /*0070*/ 	.dword	_ZN30_INTERNAL_671fe445_4_k_cu_main4cuda3std6ranges3__45__cpo4swapE
	.align		8
        /*0078*/ 	.dword	_ZN30_INTERNAL_671fe445_4_k_cu_main4cuda3std6ranges3__45__cpo9iter_moveE
	.align		8
        /*0080*/ 	.dword	_ZN30_INTERNAL_671fe445_4_k_cu_main4cuda3std6ranges3__45__cpo5beginE
	.align		8
        /*0088*/ 	.dword	_ZN30_INTERNAL_671fe445_4_k_cu_main4cuda3std6ranges3__45__cpo3endE
	.align		8
        /*0090*/ 	.dword	_ZN30_INTERNAL_671fe445_4_k_cu_main4cuda3std6ranges3__45__cpo6cbeginE
	.align		8
        /*0098*/ 	.dword	_ZN30_INTERNAL_671fe445_4_k_cu_main4cuda3std6ranges3__45__cpo4cendE
	.align		8
        /*00a0*/ 	.dword	_ZN30_INTERNAL_671fe445_4_k_cu_main4cuda3std6ranges3__45__cpo7advanceE
	.align		8
        /*00a8*/ 	.dword	_ZN30_INTERNAL_671fe445_4_k_cu_main4cuda3std6ranges3__45__cpo9iter_swapE
	.align		8
        /*00b0*/ 	.dword	_ZN30_INTERNAL_671fe445_4_k_cu_main4cuda3std6ranges3__45__cpo4nextE
	.align		8
        /*00b8*/ 	.dword	_ZN30_INTERNAL_671fe445_4_k_cu_main4cuda3std6ranges3__45__cpo4prevE
	.align		8
        /*00c0*/ 	.dword	_ZN30_INTERNAL_671fe445_4_k_cu_main4cuda3std6ranges3__45__cpo4dataE
	.align		8
        /*00c8*/ 	.dword	_ZN30_INTERNAL_671fe445_4_k_cu_main4cuda3std6ranges3__45__cpo5cdataE
	.align		8
        /*00d0*/ 	.dword	_ZN30_INTERNAL_671fe445_4_k_cu_main4cuda3std6ranges3__45__cpo4sizeE
	.align		8
        /*00d8*/ 	.dword	_ZN30_INTERNAL_671fe445_4_k_cu_main4cuda3std6ranges3__45__cpo5ssizeE
	.align		8
        /*00e0*/ 	.dword	_ZN30_INTERNAL_671fe445_4_k_cu_main4cuda3std6ranges3__45__cpo8distanceE
	.align		8
        /*00e8*/ 	.dword	_ZN30_INTERNAL_671fe445_4_k_cu_main6thrust24THRUST_300001_SM_1000_NS8cuda_cub3parE
	.align		8
        /*00f0*/ 	.dword	_ZN30_INTERNAL_671fe445_4_k_cu_main6thrust24THRUST_300001_SM_1000_NS8cuda_cub10par_nosyncE
	.align		8
        /*00f8*/ 	.dword	_ZN30_INTERNAL_671fe445_4_k_cu_main6thrust24THRUST_300001_SM_1000_NS6system6detail10sequential3seqE
	.align		8
        /*0100*/ 	.dword	_ZN30_INTERNAL_671fe445_4_k_cu_main6thrust24THRUST_300001_SM_1000_NS6system3cpp3parE
	.align		8
        /*0108*/ 	.dword	_ZN30_INTERNAL_671fe445_4_k_cu_main6thrust24THRUST_300001_SM_1000_NS12placeholders2_1E
	.align		8
        /*0110*/ 	.dword	_ZN30_INTERNAL_671fe445_4_k_cu_main6thrust24THRUST_300001_SM_1000_NS12placeholders2_2E
	.align		8
        /*0118*/ 	.dword	_ZN30_INTERNAL_671fe445_4_k_cu_main6thrust24THRUST_300001_SM_1000_NS12placeholders2_3E
	.align		8
        /*0120*/ 	.dword	_ZN30_INTERNAL_671fe445_4_k_cu_main6thrust24THRUST_300001_SM_1000_NS12placeholders2_4E
	.align		8
        /*0128*/ 	.dword	_ZN30_INTERNAL_671fe445_4_k_cu_main6thrust24THRUST_300001_SM_1000_NS12placeholders2_5E
	.align		8
        /*0130*/ 	.dword	_ZN30_INTERNAL_671fe445_4_k_cu_main6thrust24THRUST_300001_SM_1000_NS12placeholders2_6E
	.align		8
        /*0138*/ 	.dword	_ZN30_INTERNAL_671fe445_4_k_cu_main6thrust24THRUST_300001_SM_1000_NS12placeholders2_7E
	.align		8
        /*0140*/ 	.dword	_ZN30_INTERNAL_671fe445_4_k_cu_main6thrust24THRUST_300001_SM_1000_NS12placeholders2_8E
	.align		8
        /*0148*/ 	.dword	_ZN30_INTERNAL_671fe445_4_k_cu_main6thrust24THRUST_300001_SM_1000_NS12placeholders2_9E
	.align		8
        /*0150*/ 	.dword	_ZN30_INTERNAL_671fe445_4_k_cu_main6thrust24THRUST_300001_SM_1000_NS12placeholders3_10E
	.align		8
        /*0158*/ 	.dword	_ZN30_INTERNAL_671fe445_4_k_cu_main6thrust24THRUST_300001_SM_1000_NS3seqE
	.align		8
        /*0160*/ 	.dword	_ZN30_INTERNAL_671fe445_4_k_cu_main6thrust24THRUST_300001_SM_1000_NS6deviceE


//--------------------- .text._ZN3cub18CUB_300001_SM_10006detail9transform16transform_kernelINS2_10policy_hubILb1EN4cuda3std3__45tupleIJN6thrust24THRUST_300001_SM_1000_NS6detail15normal_iteratorINSA_10device_ptrIfEEEEEEEE10policy1000El7functorSF_JPfEEEvT0_iT1_T2_DpNS2_10kernel_argIT3_EE --------------------------
	.section	.text._ZN3cub18CUB_300001_SM_10006detail9transform16transform_kernelINS2_10policy_hubILb1EN4cuda3std3__45tupleIJN6thrust24THRUST_300001_SM_1000_NS6detail15normal_iteratorINSA_10device_ptrIfEEEEEEEE10policy1000El7functorSF_JPfEEEvT0_iT1_T2_DpNS2_10kernel_argIT3_EE,"ax",@progbits
	.align	128
        .global         _ZN3cub18CUB_300001_SM_10006detail9transform16transform_kernelINS2_10policy_hubILb1EN4cuda3std3__45tupleIJN6thrust24THRUST_300001_SM_1000_NS6detail15normal_iteratorINSA_10device_ptrIfEEEEEEEE10policy1000El7functorSF_JPfEEEvT0_iT1_T2_DpNS2_10kernel_argIT3_EE
        .type           _ZN3cub18CUB_300001_SM_10006detail9transform16transform_kernelINS2_10policy_hubILb1EN4cuda3std3__45tupleIJN6thrust24THRUST_300001_SM_1000_NS6detail15normal_iteratorINSA_10device_ptrIfEEEEEEEE10policy1000El7functorSF_JPfEEEvT0_iT1_T2_DpNS2_10kernel_argIT3_EE,@function
        .size           _ZN3cub18CUB_300001_SM_10006detail9transform16transform_kernelINS2_10policy_hubILb1EN4cuda3std3__45tupleIJN6thrust24THRUST_300001_SM_1000_NS6detail15normal_iteratorINSA_10device_ptrIfEEEEEEEE10policy1000El7functorSF_JPfEEEvT0_iT1_T2_DpNS2_10kernel_argIT3_EE,(.L_x_852 - _ZN3cub18CUB_300001_SM_10006detail9transform16transform_kernelINS2_10policy_hubILb1EN4cuda3std3__45tupleIJN6thrust24THRUST_300001_SM_1000_NS6detail15normal_iteratorINSA_10device_ptrIfEEEEEEEE10policy1000El7functorSF_JPfEEEvT0_iT1_T2_DpNS2_10kernel_argIT3_EE)
        .other          _ZN3cub18CUB_300001_SM_10006detail9transform16transform_kernelINS2_10policy_hubILb1EN4cuda3std3__45tupleIJN6thrust24THRUST_300001_SM_1000_NS6detail15normal_iteratorINSA_10device_ptrIfEEEEEEEE10policy1000El7functorSF_JPfEEEvT0_iT1_T2_DpNS2_10kernel_argIT3_EE,@"STO_CUDA_ENTRY STV_DEFAULT"
_ZN3cub18CUB_300001_SM_10006detail9transform16transform_kernelINS2_10policy_hubILb1EN4cuda3std3__45tupleIJN6thrust24THRUST_300001_SM_1000_NS6detail15normal_iteratorINSA_10device_ptrIfEEEEEEEE10policy1000El7functorSF_JPfEEEvT0_iT1_T2_DpNS2_10kernel_argIT3_EE:
.text._ZN3cub18CUB_300001_SM_10006detail9transform16transform_kernelINS2_10policy_hubILb1EN4cuda3std3__45tupleIJN6thrust24THRUST_300001_SM_1000_NS6detail15normal_iteratorINSA_10device_ptrIfEEEEEEEE10policy1000El7functorSF_JPfEEEvT0_iT1_T2_DpNS2_10kernel_argIT3_EE:
[----:B------:R-:W-:Y:S08]  /*0000*/  LDC R1, c[0x0][0x37c] ;  /* 0x0000df00ff017b82 */ /* 0x000ff00000000800 */
[----:B------:R-:W0:Y:S01]  /*0010*/  LDC R0, c[0x0][0x388] ;  /* 0x0000e200ff007b82 */ /* 0x000e220000000800 */
[----:B------:R-:W1:Y:S01]  /*0020*/  LDCU.64 UR6, c[0x0][0x380] ;  /* 0x00007000ff0677ac */ /* 0x000e620008000a00 */
[----:B------:R-:W2:Y:S01]  /*0030*/  S2R R7, SR_TID.X ;  /* 0x0000000000077919 */ /* 0x000ea20000002100 */
[----:B------:R-:W-:Y:S05]  /*0040*/  BSSY.RECONVERGENT B0, `(.L_x_0) ;  /* 0x000001a000007945 */ /* 0x000fea0003800200 */
[----:B------:R-:W3:Y:S01]  /*0050*/  S2UR UR4, SR_CTAID.X ;  /* 0x00000000000479c3 */ /* 0x000ee20000002500 */
[----:B0-----:R-:W-:-:S04]  /*0060*/  SHF.L.U32 R5, R0, 0x7, RZ ;  /* 0x0000000700057819 */ /* 0x001fc800000006ff */
[----:B------:R-:W-:Y:S01]  /*0070*/  SHF.R.S32.HI R4, RZ, 0x1f, R5 ;  /* 0x0000001fff047819 */ /* 0x000fe20000011405 */
[----:B---3--:R-:W-:Y:S01]  /*0080*/  IMAD.WIDE.U32 R2, R5, UR4, RZ ;  /* 0x0000000405027c25 */ /* 0x008fe2000f8e00ff */
[----:B--2---:R-:W-:-:S03]  /*0090*/  SHF.L.U32 R11, R7, 0x7, RZ ;  /* 0x00000007070b7819 */ /* 0x004fc600000006ff */
[----:B------:R-:W-:Y:S01]  /*00a0*/  IMAD R13, R4, UR4, RZ ;  /* 0x00000004040d7c24 */ /* 0x000fe2000f8e02ff */
[----:B-1----:R-:W-:-:S03]  /*00b0*/  IADD3 R6, P1, PT, -R2, UR6, RZ ;  /* 0x0000000602067c10 */ /* 0x002fc6000ff3e1ff */
[----:B------:R-:W-:Y:S01]  /*00c0*/  IMAD.IADD R13, R3, 0x1, R13 ;  /* 0x00000001030d7824 */ /* 0x000fe200078e020d */
[----:B------:R-:W-:-:S04]  /*00d0*/  ISETP.LT.U32.AND P0, PT, R6, R5, PT ;  /* 0x000000050600720c */ /* 0x000fc80003f01070 */
[----:B------:R-:W-:-:S04]  /*00e0*/  IADD3.X R9, PT, PT, ~R13, UR7, RZ, P1, !PT ;  /* 0x000000070d097c10 */ /* 0x000fc80008ffe5ff */
[----:B------:R-:W-:-:S04]  /*00f0*/  ISETP.LT.AND.EX P0, PT, R9, R4, PT, P0 ;  /* 0x000000040900720c */ /* 0x000fc80003f01300 */
[----:B------:R-:W-:-:S05]  /*0100*/  SEL R6, R6, R5, P0 ;  /* 0x0000000506067207 */ /* 0x000fca0000000000 */
[----:B------:R-:W-:-:S05]  /*0110*/  IMAD.SHL.U32 R4, R6, 0x4, RZ ;  /* 0x0000000406047824 */ /* 0x000fca00078e00ff */
[----:B------:R-:W-:-:S13]  /*0120*/  ISETP.GE.AND P0, PT, R11, R4, PT ;  /* 0x000000040b00720c */ /* 0x000fda0003f06270 */
[----:B------:R-:W-:Y:S05]  /*0130*/  @P0 BRA `(.L_x_1) ;  /* 0x0000000000280947 */ /* 0x000fea0003800000 */
[----:B------:R-:W0:Y:S02]  /*0140*/  LDC.64 R8, c[0x0][0x398] ;  /* 0x0000e600ff087b82 */ /* 0x000e240000000a00 */
[----:B0-----:R-:W-:-:S04]  /*0150*/  LEA R8, P0, R2, R8, 0x2 ;  /* 0x0000000802087211 */ /* 0x001fc800078010ff */
[----:B------:R-:W-:-:S03]  /*0160*/  LEA.HI.X R9, R2, R9, R13, 0x2, P0 ;  /* 0x0000000902097211 */ /* 0x000fc600000f140d */
[----:B------:R-:W-:-:S07]  /*0170*/  IMAD.WIDE.U32 R8, R7, 0x80, R8 ;  /* 0x0000008007087825 */ /* 0x000fce00078e0008 */
.L_x_2:
[----:B------:R-:W-:Y:S01]  /*0180*/  IADD3 R11, PT, PT, R11, 0x4000, RZ ;  /* 0x000040000b0b7810 */ /* 0x000fe20007ffe0ff */
[----:B------:R0:W-:Y:S03]  /*0190*/  CCTL.E.PF2 [R8] ;  /* 0x000000000800798f */ /* 0x0001e60000800100 */
[----:B------:R-:W-:Y:S02]  /*01a0*/  ISETP.GE.AND P0, PT, R11, R4, PT ;  /* 0x000000040b00720c */ /* 0x000fe40003f06270 */
[----:B0-----:R-:W-:-:S05]  /*01b0*/  IADD3 R8, P1, PT, R8, 0x4000, RZ ;  /* 0x0000400008087810 */ /* 0x001fca0007f3e0ff */
[----:B------:R-:W-:-:S06]  /*01c0*/  IMAD.X R9, RZ, RZ, R9, P1 ;  /* 0x000000ffff097224 */ /* 0x000fcc00008e0609 */
[----:B------:R-:W-:Y:S05]  /*01d0*/  @!P0 BRA `(.L_x_2) ;  /* 0xfffffffc00e88947 */ /* 0x000fea000383ffff */
.L_x_1:
[----:B------:R-:W-:Y:S05]  /*01e0*/  BSYNC.RECONVERGENT B0 ;  /* 0x0000000000007941 */ /* 0x000fea0003800200 */
.L_x_0:
[----:B------:R-:W0:Y:S01]  /*01f0*/  LDCU.128 UR8, c[0x0][0x390] ;  /* 0x00007200ff0877ac */ /* 0x000e220008000c00 */
[----:B------:R-:W-:Y:S02]  /*0200*/  ISETP.NE.AND P0, PT, R5, R6, PT ;  /* 0x000000060500720c */ /* 0x000fe40003f05270 */
[C---:B------:R-:W-:Y:S01]  /*0210*/  SHF.L.U32 R3, R2.reuse, 0x2, RZ ;  /* 0x0000000202037819 */ /* 0x040fe200000006ff */
[----:B------:R-:W1:Y:S01]  /*0220*/  LDCU.64 UR4, c[0x0][0x358] ;  /* 0x00006b00ff0477ac */ /* 0x000e620008000a00 */
[----:B------:R-:W-:Y:S02]  /*0230*/  SHF.L.U64.HI R8, R2, 0x2, R13 ;  /* 0x0000000202087819 */ /* 0x000fe4000001020d */
[C---:B0-----:R-:W-:Y:S02]  /*0240*/  IADD3 R4, P1, PT, R3.reuse, UR10, RZ ;  /* 0x0000000a03047c10 */ /* 0x041fe4000ff3e0ff */
[----:B------:R-:W-:Y:S02]  /*0250*/  IADD3 R2, P2, PT, R3, UR8, RZ ;  /* 0x0000000803027c10 */ /* 0x000fe4000ff5e0ff */
[----:B------:R-:W-:-:S02]  /*0260*/  IADD3.X R5, PT, PT, R8, UR11, RZ, P1, !PT ;  /* 0x0000000b08057c10 */ /* 0x000fc40008ffe4ff */
[----:B------:R-:W-:Y:S01]  /*0270*/  IADD3.X R3, PT, PT, R8, UR9, RZ, P2, !PT ;  /* 0x0000000908037c10 */ /* 0x000fe200097fe4ff */
[----:B-1----:R-:W-:Y:S08]  /*0280*/  @!P0 BRA `(.L_x_3) ;  /* 0x0000000800ec8947 */ /* 0x002ff00003800000 */
[----:B------:R-:W-:-:S13]  /*0290*/  ISETP.GE.AND P0, PT, R0, 0x1, PT ;  /* 0x000000010000780c */ /* 0x000fda0003f06270 */
[----:B------:R-:W-:Y:S05]  /*02a0*/  @!P0 EXIT ;  /* 0x000000000000894d */ /* 0x000fea0003800000 */
[C---:B------:R-:W-:Y:S01]  /*02b0*/  ISETP.GE.U32.AND P0, PT, R0.reuse, 0x8, PT ;  /* 0x000000080000780c */ /* 0x040fe20003f06070 */
[----:B------:R-:W-:Y:S01]  /*02c0*/  IMAD.MOV.U32 R8, RZ, RZ, RZ ;  /* 0x000000ffff087224 */ /* 0x000fe200078e00ff */
[----:B------:R-:W-:-:S11]  /*02d0*/  LOP3.LUT R18, R0, 0x7, RZ, 0xc0, !PT ;  /* 0x0000000700127812 */ /* 0x000fd600078ec0ff */
[----:B------:R-:W-:Y:S05]  /*02e0*/  @!P0 BRA `(.L_x_4) ;  /* 0x0000000400cc8947 */ /* 0x000fea0003800000 */
[----:B------:R-:W-:-:S13]  /*02f0*/  ISETP.GE.AND P1, PT, R7, R6, PT ;  /* 0x000000060700720c */ /* 0x000fda0003f26270 */
[----:B------:R-:W-:-:S06]  /*0300*/  @!P1 IMAD.WIDE.U32 R8, R7, 0x4, R4 ;  /* 0x0000000407089825 */ /* 0x000fcc00078e0004 */
[----:B------:R-:W2:Y:S01]  /*0310*/  @!P1 LDG.E R8, desc[UR4][R8.64] ;  /* 0x0000000408089981 */ /* 0x000ea2000c1e1900 */
[C---:B------:R-:W-:Y:S01]  /*0320*/  IADD3 R17, PT, PT, R7.reuse, 0x80, RZ ;  /* 0x0000008007117810 */ /* 0x040fe20007ffe0ff */
[----:B------:R-:W-:-:S03]  /*0330*/  @!P1 IMAD.WIDE.U32 R12, R7, 0x4, R2 ;  /* 0x00000004070c9825 */ /* 0x000fc600078e0002 */
[C---:B------:R-:W-:Y:S01]  /*0340*/  ISETP.GE.AND P0, PT, R17.reuse, R6, PT ;  /* 0x000000061100720c */ /* 0x040fe20003f06270 */
[----:B------:R-:W-:-:S04]  /*0350*/  IMAD.WIDE R10, R17, 0x4, R4 ;  /* 0x00000004110a7825 */ /* 0x000fc800078e0204 */
[----:B--2---:R-:W-:-:S05]  /*0360*/  @!P1 FMUL R15, R8, R8 ;  /* 0x00000008080f9220 */ /* 0x004fca0000400000 */
[----:B------:R0:W-:Y:S04]  /*0370*/  @!P1 STG.E desc[UR4][R12.64], R15 ;  /* 0x0000000f0c009986 */ /* 0x0001e8000c101904 */
[----:B------:R-:W2:Y:S01]  /*0380*/  @!P0 LDG.E R14, desc[UR4][R10.64] ;  /* 0x000000040a0e8981 */ /* 0x000ea2000c1e1900 */
[C---:B------:R-:W-:Y:S01]  /*0390*/  VIADD R19, R7.reuse, 0x100 ;  /* 0x0000010007137836 */ /* 0x040fe20000000000 */
[C---:B------:R-:W-:Y:S01]  /*03a0*/  IADD3 R21, PT, PT, R7.reuse, 0x180, RZ ;  /* 0x0000018007157810 */ /* 0x040fe20007ffe0ff */
[----:B------:R-:W-:Y:S01]  /*03b0*/  VIADD R23, R7, 0x200 ;  /* 0x0000020007177836 */ /* 0x000fe20000000000 */
[----:B------:R-:W-:Y:S01]  /*03c0*/  LOP3.LUT R8, R0, 0x7ffffff8, RZ, 0xc0, !PT ;  /* 0x7ffffff800087812 */ /* 0x000fe200078ec0ff */
[----:B------:R-:W-:Y:S01]  /*03d0*/  BSSY.RECONVERGENT B0, `(.L_x_5) ;  /* 0x0000012000007945 */ /* 0x000fe20003800200 */
[----:B------:R-:W-:-:S02]  /*03e0*/  ISETP.GE.AND P6, PT, R19, R6, PT ;  /* 0x000000061300720c */ /* 0x000fc40003fc6270 */
[-C--:B------:R-:W-:Y:S01]  /*03f0*/  ISETP.GE.AND P5, PT, R21, R6.reuse, PT ;  /* 0x000000061500720c */ /* 0x080fe20003fa6270 */
[----:B0-----:R-:W-:Y:S01]  /*0400*/  IMAD.WIDE R12, R17, 0x4, R2 ;  /* 0x00000004110c7825 */ /* 0x001fe200078e0202 */
[-C--:B------:R-:W-:Y:S02]  /*0410*/  ISETP.GE.AND P4, PT, R23, R6.reuse, PT ;  /* 0x000000061700720c */ /* 0x080fe40003f86270 */
[C---:B------:R-:W-:Y:S01]  /*0420*/  IADD3 R19, PT, PT, R7.reuse, 0x280, RZ ;  /* 0x0000028007137810 */ /* 0x040fe20007ffe0ff */
[C---:B------:R-:W-:Y:S01]  /*0430*/  VIADD R21, R7.reuse, 0x300 ;  /* 0x0000030007157836 */ /* 0x040fe20000000000 */
[----:B------:R-:W-:Y:S02]  /*0440*/  IADD3 R23, PT, PT, R7, 0x380, RZ ;  /* 0x0000038007177810 */ /* 0x000fe40007ffe0ff */
[-C--:B------:R-:W-:Y:S02]  /*0450*/  ISETP.GE.AND P3, PT, R19, R6.reuse, PT ;  /* 0x000000061300720c */ /* 0x080fe40003f66270 */
[----:B------:R-:W-:-:S02]  /*0460*/  ISETP.GE.AND P2, PT, R21, R6, PT ;  /* 0x000000061500720c */ /* 0x000fc40003f46270 */
[----:B------:R-:W-:Y:S01]  /*0470*/  ISETP.GE.AND P1, PT, R23, R6, PT ;  /* 0x000000061700720c */ /* 0x000fe20003f26270 */
[----:B--2---:R-:W-:-:S05]  /*0480*/  @!P0 FMUL R9, R14, R14 ;  /* 0x0000000e0e098220 */ /* 0x004fca0000400000 */
[----:B------:R0:W-:Y:S01]  /*0490*/  @!P0 STG.E desc[UR4][R12.64], R9 ;  /* 0x000000090c008986 */ /* 0x0001e2000c101904 */
[----:B------:R-:W-:Y:S01]  /*04a0*/  ISETP.NE.AND P0, PT, R8, 0x8, PT ;  /* 0x000000080800780c */ /* 0x000fe20003f05270 */
[----:B------:R-:W-:-:S12]  /*04b0*/  @P6 BRA `(.L_x_6) ;  /* 0x00000000000c6947 */ /* 0x000fd80003800000 */
[----:B------:R-:W0:Y:S02]  /*04c0*/  LDG.E R0, desc[UR4][R10.64+0x200] ;  /* 0x000200040a007981 */ /* 0x000e24000c1e1900 */
[----:B0-----:R-:W-:-:S05]  /*04d0*/  FMUL R9, R0, R0 ;  /* 0x0000000000097220 */ /* 0x001fca0000400000 */
[----:B------:R1:W-:Y:S02]  /*04e0*/  STG.E desc[UR4][R12.64+0x200], R9 ;  /* 0x000200090c007986 */ /* 0x0003e4000c101904 */
.L_x_6:
[----:B------:R-:W-:Y:S05]  /*04f0*/  BSYNC.RECONVERGENT B0 ;  /* 0x0000000000007941 */ /* 0x000fea0003800200 */
.L_x_5:
[----:B------:R-:W-:Y:S04]  /*0500*/  BSSY.RECONVERGENT B0, `(.L_x_7) ;  /* 0x0000005000007945 */ /* 0x000fe80003800200 */
[----:B------:R-:W-:Y:S05]  /*0510*/  @P5 BRA `(.L_x_8) ;  /* 0x00000000000c5947 */ /* 0x000fea0003800000 */
[----:B------:R-:W0:Y:S02]  /*0520*/  LDG.E R0, desc[UR4][R10.64+0x400] ;  /* 0x000400040a007981 */ /* 0x000e24000c1e1900 */
[----:B01----:R-:W-:-:S05]  /*0530*/  FMUL R9, R0, R0 ;  /* 0x0000000000097220 */ /* 0x003fca0000400000 */
[----:B------:R2:W-:Y:S02]  /*0540*/  STG.E desc[UR4][R12.64+0x400], R9 ;  /* 0x000400090c007986 */ /* 0x0005e4000c101904 */
.L_x_8:
[----:B------:R-:W-:Y:S05]  /*0550*/  BSYNC.RECONVERGENT B0 ;  /* 0x0000000000007941 */ /* 0x000fea0003800200 */
.L_x_7:
[----:B------:R-:W-:Y:S04]  /*0560*/  BSSY.RECONVERGENT B0, `(.L_x_9) ;  /* 0x0000005000007945 */ /* 0x000fe80003800200 */
[----:B------:R-:W-:Y:S05]  /*0570*/  @P4 BRA `(.L_x_10) ;  /* 0x00000000000c4947 */ /* 0x000fea0003800000 */
[----:B------:R-:W0:Y:S02]  /*0580*/  LDG.E R0, desc[UR4][R10.64+0x600] ;  /* 0x000600040a007981 */ /* 0x000e24000c1e1900 */
[----:B012---:R-:W-:-:S05]  /*0590*/  FMUL R9, R0, R0 ;  /* 0x0000000000097220 */ /* 0x007fca0000400000 */
[----:B------:R3:W-:Y:S02]  /*05a0*/  STG.E desc[UR4][R12.64+0x600], R9 ;  /* 0x000600090c007986 */ /* 0x0007e4000c101904 */
.L_x_10:
[----:B------:R-:W-:Y:S05]  /*05b0*/  BSYNC.RECONVERGENT B0 ;  /* 0x0000000000007941 */ /* 0x000fea0003800200 */
.L_x_9:
[----:B------:R-:W-:Y:S04]  /*05c0*/  BSSY.RECONVERGENT B0, `(.L_x_11) ;  /* 0x0000005000007945 */ /* 0x000fe80003800200 */
[----:B------:R-:W-:Y:S05]  /*05d0*/  @P3 BRA `(.L_x_12) ;  /* 0x00000000000c3947 */ /* 0x000fea0003800000 */
[----:B------:R-:W0:Y:S02]  /*05e0*/  LDG.E R0, desc[UR4][R10.64+0x800] ;  /* 0x000800040a007981 */ /* 0x000e24000c1e1900 */
[----:B0123--:R-:W-:-:S05]  /*05f0*/  FMUL R9, R0, R0 ;  /* 0x0000000000097220 */ /* 0x00ffca0000400000 */
[----:B------:R4:W-:Y:S02]  /*0600*/  STG.E desc[UR4][R12.64+0x800], R9 ;  /* 0x000800090c007986 */ /* 0x0009e4000c101904 */
.L_x_12:
[----:B------:R-:W-:Y:S05]  /*0610*/  BSYNC.RECONVERGENT B0 ;  /* 0x0000000000007941 */ /* 0x000fea0003800200 */
.L_x_11:
[----:B------:R-:W-:Y:S04]  /*0620*/  BSSY.RECONVERGENT B0, `(.L_x_13) ;  /* 0x0000005000007945 */ /* 0x000fe80003800200 */
[----:B------:R-:W-:Y:S05]  /*0630*/  @P2 BRA `(.L_x_14) ;  /* 0x00000000000c2947 */ /* 0x000fea0003800000 */
[----:B------:R-:W0:Y:S02]  /*0640*/  LDG.E R0, desc[UR4][R10.64+0xa00] ;  /* 0x000a00040a007981 */ /* 0x000e24000c1e1900 */
[----:B01234-:R-:W-:-:S05]  /*0650*/  FMUL R9, R0, R0 ;  /* 0x0000000000097220 */ /* 0x01ffca0000400000 */
[----:B------:R0:W-:Y:S02]  /*0660*/  STG.E desc[UR4][R12.64+0xa00], R9 ;  /* 0x000a00090c007986 */ /* 0x0001e4000c101904 */
.L_x_14:
[----:B------:R-:W-:Y:S05]  /*0670*/  BSYNC.RECONVERGENT B0 ;  /* 0x0000000000007941 */ /* 0x000fea0003800200 */
.L_x_13:
[----:B------:R-:W-:Y:S04]  /*0680*/  BSSY.RECONVERGENT B0, `(.L_x_15) ;  /* 0x0000005000007945 */ /* 0x000fe80003800200 */
[----:B------:R-:W-:Y:S05]  /*0690*/  @P1 BRA `(.L_x_16) ;  /* 0x00000000000c1947 */ /* 0x000fea0003800000 */
[----:B------:R-:W0:Y:S02]  /*06a0*/  LDG.E R10, desc[UR4][R10.64+0xc00] ;  /* 0x000c00040a0a7981 */ /* 0x000e24000c1e1900 */
[----:B01234-:R-:W-:-:S05]  /*06b0*/  FMUL R9, R10, R10 ;  /* 0x0000000a0a097220 */ /* 0x01ffca0000400000 */
[----:B------:R0:W-:Y:S02]  /*06c0*/  STG.E desc[UR4][R12.64+0xc00], R9 ;  /* 0x000c00090c007986 */ /* 0x0001e4000c101904 */
.L_x_16:
[----:B------:R-:W-:Y:S05]  /*06d0*/  BSYNC.RECONVERGENT B0 ;  /* 0x0000000000007941 */ /* 0x000fea0003800200 */
.L_x_15:
[----:B------:R-:W-:Y:S05]  /*06e0*/  @!P0 BRA `(.L_x_4) ;  /* 0x0000000000cc8947 */ /* 0x000fea0003800000 */
[----:B------:R-:W-:-:S07]  /*06f0*/  IMAD.MOV.U32 R0, RZ, RZ, 0x8 ;  /* 0x00000008ff007424 */ /* 0x000fce00078e00ff */
.L_x_19:
[----:B01234-:R-:W-:-:S04]  /*0700*/  LEA R9, R0, R7, 0x7 ;  /* 0x0000000700097211 */ /* 0x01ffc800078e38ff */
        /* <DEDUP_REMOVED lines=8> */
[----:B------:R-:W-:Y:S04]  /*0790*/  @!P0 STG.E desc[UR4][R16.64], R25 ;  /* 0x0000001910008986 */ /* 0x000fe8000c101904 */
[----:B------:R-:W2:Y:S01]  /*07a0*/  @!P1 LDG.E R19, desc[UR4][R12.64] ;  /* 0x000000040c139981 */ /* 0x000ea2000c1e1900 */
[----:B------:R-:W-:-:S05]  /*07b0*/  VIADD R11, R9, 0x100 ;  /* 0x00000100090b7836 */ /* 0x000fca0000000000 */
[----:B------:R-:W-:Y:S01]  /*07c0*/  ISETP.GE.AND P0, PT, R11, R6, PT ;  /* 0x000000060b00720c */ /* 0x000fe20003f06270 */
[----:B------:R-:W-:-:S04]  /*07d0*/  IMAD.WIDE R10, R21, 0x4, R2 ;  /* 0x00000004150a7825 */ /* 0x000fc800078e0202 */
[----:B--2---:R-:W-:-:S05]  /*07e0*/  @!P1 FMUL R19, R19, R19 ;  /* 0x0000001313139220 */ /* 0x004fca0000400000 */
[----:B------:R0:W-:Y:S04]  /*07f0*/  @!P1 STG.E desc[UR4][R10.64], R19 ;  /* 0x000000130a009986 */ /* 0x0001e8000c101904 */
[----:B------:R-:W2:Y:S01]  /*0800*/  @!P0 LDG.E R14, desc[UR4][R12.64+0x200] ;  /* 0x000200040c0e8981 */ /* 0x000ea2000c1e1900 */
[----:B------:R-:W-:-:S04]  /*0810*/  IADD3 R15, PT, PT, R9, 0x180, RZ ;  /* 0x00000180090f7810 */ /* 0x000fc80007ffe0ff */
[----:B------:R-:W-:Y:S01]  /*0820*/  ISETP.GE.AND P1, PT, R15, R6, PT ;  /* 0x000000060f00720c */ /* 0x000fe20003f26270 */
[----:B--2---:R-:W-:-:S05]  /*0830*/  @!P0 FMUL R23, R14, R14 ;  /* 0x0000000e0e178220 */ /* 0x004fca0000400000 */
[----:B------:R1:W-:Y:S07]  /*0840*/  @!P0 STG.E desc[UR4][R10.64+0x200], R23 ;  /* 0x000200170a008986 */ /* 0x0003ee000c101904 */
[----:B------:R-:W2:Y:S01]  /*0850*/  @!P1 LDG.E R14, desc[UR4][R12.64+0x400] ;  /* 0x000400040c0e9981 */ /* 0x000ea2000c1e1900 */
[----:B------:R-:W-:-:S04]  /*0860*/  IADD3 R15, PT, PT, R9, 0x200, RZ ;  /* 0x00000200090f7810 */ /* 0x000fc80007ffe0ff */
[----:B------:R-:W-:Y:S01]  /*0870*/  ISETP.GE.AND P0, PT, R15, R6, PT ;  /* 0x000000060f00720c */ /* 0x000fe20003f06270 */
[----:B------:R-:W-:Y:S02]  /*0880*/  VIADD R15, R9, 0x280 ;  /* 0x00000280090f7836 */ /* 0x000fe40000000000 */
[----:B--2---:R-:W-:-:S05]  /*0890*/  @!P1 FMUL R21, R14, R14 ;  /* 0x0000000e0e159220 */ /* 0x004fca0000400000 */
[----:B------:R1:W-:Y:S05]  /*08a0*/  @!P1 STG.E desc[UR4][R10.64+0x400], R21 ;  /* 0x000400150a009986 */ /* 0x0003ea000c101904 */
[----:B------:R-:W0:Y:S01]  /*08b0*/  @!P0 LDG.E R14, desc[UR4][R12.64+0x600] ;  /* 0x000600040c0e8981 */ /* 0x000e22000c1e1900 */
[----:B------:R-:W-:Y:S02]  /*08c0*/  ISETP.GE.AND P1, PT, R15, R6, PT ;  /* 0x000000060f00720c */ /* 0x000fe40003f26270 */
[----:B------:R-:W-:Y:S01]  /*08d0*/  IADD3 R15, PT, PT, R9, 0x300, RZ ;  /* 0x00000300090f7810 */ /* 0x000fe20007ffe0ff */
[----:B0-----:R-:W-:-:S05]  /*08e0*/  @!P0 FMUL R19, R14, R14 ;  /* 0x0000000e0e138220 */ /* 0x001fca0000400000 */
[----:B------:R1:W-:Y:S05]  /*08f0*/  @!P0 STG.E desc[UR4][R10.64+0x600], R19 ;  /* 0x000600130a008986 */ /* 0x0003ea000c101904 */
[----:B------:R-:W2:Y:S01]  /*0900*/  @!P1 LDG.E R14, desc[UR4][R12.64+0x800] ;  /* 0x000800040c0e9981 */ /* 0x000ea2000c1e1900 */
[----:B------:R-:W-:Y:S01]  /*0910*/  ISETP.GE.AND P0, PT, R15, R6, PT ;  /* 0x000000060f00720c */ /* 0x000fe20003f06270 */
[----:B--2---:R-:W-:-:S05]  /*0920*/  @!P1 FMUL R17, R14, R14 ;  /* 0x0000000e0e119220 */ /* 0x004fca0000400000 */
[----:B------:R1:W-:Y:S07]  /*0930*/  @!P1 STG.E desc[UR4][R10.64+0x800], R17 ;  /* 0x000800110a009986 */ /* 0x0003ee000c101904 */
[----:B------:R-:W2:Y:S01]  /*0940*/  @!P0 LDG.E R14, desc[UR4][R12.64+0xa00] ;  /* 0x000a00040c0e8981 */ /* 0x000ea2000c1e1900 */
[----:B------:R-:W-:Y:S01]  /*0950*/  IADD3 R9, PT, PT, R9, 0x380, RZ ;  /* 0x0000038009097810 */ /* 0x000fe20007ffe0ff */
[----:B------:R-:W-:Y:S01]  /*0960*/  VIADD R0, R0, 0x8 ;  /* 0x0000000800007836 */ /* 0x000fe20000000000 */
[----:B------:R-:W-:Y:S04]  /*0970*/  BSSY.RECONVERGENT B0, `(.L_x_17) ;  /* 0x0000009000007945 */ /* 0x000fe80003800200 */
[----:B------:R-:W-:Y:S01]  /*0980*/  ISETP.NE.AND P1, PT, R0, R8, PT ;  /* 0x000000080000720c */ /* 0x000fe20003f25270 */
[----:B--2---:R-:W-:-:S05]  /*0990*/  @!P0 FMUL R15, R14, R14 ;  /* 0x0000000e0e0f8220 */ /* 0x004fca0000400000 */
[----:B------:R1:W-:Y:S01]  /*09a0*/  @!P0 STG.E desc[UR4][R10.64+0xa00], R15 ;  /* 0x000a000f0a008986 */ /* 0x0003e2000c101904 */
[----:B------:R-:W-:-:S13]  /*09b0*/  ISETP.GE.AND P0, PT, R9, R6, PT ;  /* 0x000000060900720c */ /* 0x000fda0003f06270 */
[----:B-1----:R-:W-:Y:S05]  /*09c0*/  @P0 BRA `(.L_x_18) ;  /* 0x00000000000c0947 */ /* 0x002fea0003800000 */
[----:B------:R-:W2:Y:S02]  /*09d0*/  LDG.E R12, desc[UR4][R12.64+0xc00] ;  /* 0x000c00040c0c7981 */ /* 0x000ea4000c1e1900 */
[----:B--2---:R-:W-:-:S05]  /*09e0*/  FMUL R9, R12, R12 ;  /* 0x0000000c0c097220 */ /* 0x004fca0000400000 */
[----:B------:R0:W-:Y:S02]  /*09f0*/  STG.E desc[UR4][R10.64+0xc00], R9 ;  /* 0x000c00090a007986 */ /* 0x0001e4000c101904 */
.L_x_18:
[----:B------:R-:W-:Y:S05]  /*0a00*/  BSYNC.RECONVERGENT B0 ;  /* 0x0000000000007941 */ /* 0x000fea0003800200 */
.L_x_17:
[----:B------:R-:W-:Y:S05]  /*0a10*/  @P1 BRA `(.L_x_19) ;  /* 0xfffffffc00381947 */ /* 0x000fea000383ffff */
.L_x_4:
[----:B------:R-:W-:-:S13]  /*0a20*/  ISETP.NE.AND P0, PT, R18, RZ, PT ;  /* 0x000000ff1200720c */ /* 0x000fda0003f05270 */
[----:B------:R-:W-:Y:S05]  /*0a30*/  @!P0 EXIT ;  /* 0x000000000000894d */ /* 0x000fea0003800000 */
[----:B------:R-:W5:Y:S01]  /*0a40*/  LDC R0, c[0x0][0x388] ;  /* 0x0000e200ff007b82 */ /* 0x000f620000000800 */
[----:B------:R-:W-:Y:S02]  /*0a50*/  ISETP.GE.U32.AND P0, PT, R18, 0x4, PT ;  /* 0x000000041200780c */ /* 0x000fe40003f06070 */
[----:B-----5:R-:W-:-:S04]  /*0a60*/  LOP3.LUT R20, R0, 0x3, RZ, 0xc0, !PT ;  /* 0x0000000300147812 */ /* 0x020fc800078ec0ff */
[----:B------:R-:W-:-:S07]  /*0a70*/  ISETP.NE.AND P2, PT, R20, RZ, PT ;  /* 0x000000ff1400720c */ /* 0x000fce0003f45270 */
[----:B------:R-:W-:Y:S06]  /*0a80*/  @!P0 BRA `(.L_x_20) ;  /* 0x0000000000748947 */ /* 0x000fec0003800000 */
[----:B------:R-:W-:-:S04]  /*0a90*/  LEA R19, R8, R7, 0x7 ;  /* 0x0000000708137211 */ /* 0x000fc800078e38ff */
[----:B------:R-:W-:-:S13]  /*0aa0*/  ISETP.GE.AND P0, PT, R19, R6, PT ;  /* 0x000000061300720c */ /* 0x000fda0003f06270 */
[----:B0-----:R-:W-:-:S06]  /*0ab0*/  @!P0 IMAD.WIDE R10, R19, 0x4, R4 ;  /* 0x00000004130a8825 */ /* 0x001fcc00078e0204 */
[----:B------:R-:W5:Y:S01]  /*0ac0*/  @!P0 LDG.E R10, desc[UR4][R10.64] ;  /* 0x000000040a0a8981 */ /* 0x000f62000c1e1900 */
[C---:B------:R-:W-:Y:S01]  /*0ad0*/  IADD3 R17, PT, PT, R19.reuse, 0x80, RZ ;  /* 0x0000008013117810 */ /* 0x040fe20007ffe0ff */
[----:B-1234-:R-:W-:-:S03]  /*0ae0*/  @!P0 IMAD.WIDE R12, R19, 0x4, R2 ;  /* 0x00000004130c8825 */ /* 0x01efc600078e0202 */
[----:B------:R-:W-:-:S13]  /*0af0*/  ISETP.GE.AND P1, PT, R17, R6, PT ;  /* 0x000000061100720c */ /* 0x000fda0003f26270 */
[----:B------:R-:W-:-:S04]  /*0b00*/  @!P1 IMAD.WIDE R14, R17, 0x4, R4 ;  /* 0x00000004110e9825 */ /* 0x000fc800078e0204 */
[----:B-----5:R-:W-:-:S05]  /*0b10*/  @!P0 FMUL R9, R10, R10 ;  /* 0x0000000a0a098220 */ /* 0x020fca0000400000 */
[----:B------:R0:W-:Y:S04]  /*0b20*/  @!P0 STG.E desc[UR4][R12.64], R9 ;  /* 0x000000090c008986 */ /* 0x0001e8000c101904 */
[----:B------:R-:W2:Y:S01]  /*0b30*/  @!P1 LDG.E R14, desc[UR4][R14.64] ;  /* 0x000000040e0e9981 */ /* 0x000ea2000c1e1900 */
[----:B------:R-:W-:Y:S02]  /*0b40*/  VIADD R23, R19, 0x100 ;  /* 0x0000010013177836 */ /* 0x000fe40000000000 */
[----:B------:R-:W-:-:S03]  /*0b50*/  @!P1 IMAD.WIDE R16, R17, 0x4, R2 ;  /* 0x0000000411109825 */ /* 0x000fc600078e0202 */
[----:B------:R-:W-:-:S13]  /*0b60*/  ISETP.GE.AND P0, PT, R23, R6, PT ;  /* 0x000000061700720c */ /* 0x000fda0003f06270 */
[----:B------:R-:W-:-:S04]  /*0b70*/  @!P0 IMAD.WIDE R10, R23, 0x4, R4 ;  /* 0x00000004170a8825 */ /* 0x000fc800078e0204 */
[----:B--2---:R-:W-:-:S05]  /*0b80*/  @!P1 FMUL R21, R14, R14 ;  /* 0x0000000e0e159220 */ /* 0x004fca0000400000 */
[----:B------:R1:W-:Y:S04]  /*0b90*/  @!P1 STG.E desc[UR4][R16.64], R21 ;  /* 0x0000001510009986 */ /* 0x0003e8000c101904 */
[----:B------:R-:W2:Y:S01]  /*0ba0*/  @!P0 LDG.E R10, desc[UR4][R10.64] ;  /* 0x000000040a0a8981 */ /* 0x000ea2000c1e1900 */
[----:B------:R-:W-:Y:S01]  /*0bb0*/  IADD3 R19, PT, PT, R19, 0x180, RZ ;  /* 0x0000018013137810 */ /* 0x000fe20007ffe0ff */
[----:B0-----:R-:W-:-:S03]  /*0bc0*/  @!P0 IMAD.WIDE R12, R23, 0x4, R2 ;  /* 0x00000004170c8825 */ /* 0x001fc600078e0202 */
[----:B------:R-:W-:-:S13]  /*0bd0*/  ISETP.GE.AND P1, PT, R19, R6, PT ;  /* 0x000000061300720c */ /* 0x000fda0003f26270 */
[----:B------:R-:W-:-:S04]  /*0be0*/  @!P1 IMAD.WIDE R14, R19, 0x4, R4 ;  /* 0x00000004130e9825 */ /* 0x000fc800078e0204 */
[----:B--2---:R-:W-:-:S05]  /*0bf0*/  @!P0 FMUL R9, R10, R10 ;  /* 0x0000000a0a098220 */ /* 0x004fca0000400000 */
[----:B------:R1:W-:Y:S04]  /*0c00*/  @!P0 STG.E desc[UR4][R12.64], R9 ;  /* 0x000000090c008986 */ /* 0x0003e8000c101904 */
[----:B------:R-:W2:Y:S01]  /*0c10*/  @!P1 LDG.E R14, desc[UR4][R14.64] ;  /* 0x000000040e0e9981 */ /* 0x000ea2000c1e1900 */
[----:B------:R-:W-:Y:S01]  /*0c20*/  @!P1 IMAD.WIDE R18, R19, 0x4, R2 ;  /* 0x0000000413129825 */ /* 0x000fe200078e0202 */
[----:B------:R-:W-:-:S03]  /*0c30*/  IADD3 R8, PT, PT, R8, 0x4, RZ ;  /* 0x0000000408087810 */ /* 0x000fc60007ffe0ff */
[----:B--2---:R-:W-:-:S05]  /*0c40*/  @!P1 FMUL R23, R14, R14 ;  /* 0x0000000e0e179220 */ /* 0x004fca0000400000 */
[----:B------:R1:W-:Y:S02]  /*0c50*/  @!P1 STG.E desc[UR4][R18.64], R23 ;  /* 0x0000001712009986 */ /* 0x0003e4000c101904 */
.L_x_20:
[----:B------:R-:W-:Y:S05]  /*0c60*/  @!P2 EXIT ;  /* 0x000000000000a94d */ /* 0x000fea0003800000 */
[----:B------:R-:W-:Y:S02]  /*0c70*/  ISETP.NE.AND P0, PT, R20, 0x1, PT ;  /* 0x000000011400780c */ /* 0x000fe40003f05270 */
[----:B------:R-:W-:-:S04]  /*0c80*/  LOP3.LUT R0, R0, 0x1, RZ, 0xc0, !PT ;  /* 0x0000000100007812 */ /* 0x000fc800078ec0ff */
[----:B------:R-:W-:-:S07]  /*0c90*/  ISETP.NE.U32.AND P2, PT, R0, 0x1, PT ;  /* 0x000000010000780c */ /* 0x000fce0003f45070 */
[----:B------:R-:W-:Y:S06]  /*0ca0*/  @!P0 BRA `(.L_x_21) ;  /* 0x00000000003c8947 */ /* 0x000fec0003800000 */
[----:B01234-:R-:W-:-:S05]  /*0cb0*/  IMAD R13, R8, 0x80, R7 ;  /* 0x00000080080d7824 */ /* 0x01ffca00078e0207 */
[----:B------:R-:W-:-:S13]  /*0cc0*/  ISETP.GE.AND P0, PT, R13, R6, PT ;  /* 0x000000060d00720c */ /* 0x000fda0003f06270 */
[----:B------:R-:W-:-:S06]  /*0cd0*/  @!P0 IMAD.WIDE R10, R13, 0x4, R4 ;  /* 0x000000040d0a8825 */ /* 0x000fcc00078e0204 */
[----:B------:R-:W2:Y:S01]  /*0ce0*/  @!P0 LDG.E R10, desc[UR4][R10.64] ;  /* 0x000000040a0a8981 */ /* 0x000ea2000c1e1900 */
[C---:B------:R-:W-:Y:S01]  /*0cf0*/  IADD3 R17, PT, PT, R13.reuse, 0x80, RZ ;  /* 0x000000800d117810 */ /* 0x040fe20007ffe0ff */
[----:B------:R-:W-:-:S03]  /*0d00*/  @!P0 IMAD.WIDE R12, R13, 0x4, R2 ;  /* 0x000000040d0c8825 */ /* 0x000fc600078e0202 */
        /* <DEDUP_REMOVED lines=9> */
.L_x_21:
[----:B------:R-:W-:Y:S05]  /*0da0*/  @P2 EXIT ;  /* 0x000000000000294d */ /* 0x000fea0003800000 */
[----:B------:R-:W-:-:S05]  /*0db0*/  IMAD R7, R8, 0x80, R7 ;  /* 0x0000008008077824 */ /* 0x000fca00078e0207 */
[----:B------:R-:W-:-:S13]  /*0dc0*/  ISETP.GE.AND P0, PT, R7, R6, PT ;  /* 0x000000060700720c */ /* 0x000fda0003f06270 */
[----:B------:R-:W-:Y:S05]  /*0dd0*/  @P0 EXIT ;  /* 0x000000000000094d */ /* 0x000fea0003800000 */
[----:B------:R-:W-:-:S06]  /*0de0*/  IMAD.WIDE R4, R7, 0x4, R4 ;  /* 0x0000000407047825 */ /* 0x000fcc00078e0204 */
[----:B------:R-:W5:Y:S01]  /*0df0*/  LDG.E R4, desc[UR4][R4.64] ;  /* 0x0000000404047981 */ /* 0x000f62000c1e1900 */
[----:B------:R-:W-:-:S04]  /*0e00*/  IMAD.WIDE R2, R7, 0x4, R2 ;  /* 0x0000000407027825 */ /* 0x000fc800078e0202 */
[----:B-----5:R-:W-:-:S05]  /*0e10*/  FMUL R7, R4, R4 ;  /* 0x0000000404077220 */ /* 0x020fca0000400000 */
[----:B------:R-:W-:Y:S01]  /*0e20*/  STG.E desc[UR4][R2.64], R7 ;  /* 0x0000000702007986 */ /* 0x000fe2000c101904 */
[----:B------:R-:W-:Y:S05]  /*0e30*/  EXIT ;  /* 0x000000000000794d */ /* 0x000fea0003800000 */
.L_x_3:
[----:B------:R-:W-:-:S13]  /*0e40*/  ISETP.GE.AND P0, PT, R0, 0x1, PT ;  /* 0x000000010000780c */ /* 0x000fda0003f06270 */
[----:B------:R-:W-:Y:S05]  /*0e50*/  @!P0 EXIT ;  /* 0x000000000000894d */ /* 0x000fea0003800000 */
[C---:B------:R-:W-:Y:S01]  /*0e60*/  ISETP.GE.U32.AND P1, PT, R0.reuse, 0x10, PT ;  /* 0x000000100000780c */ /* 0x040fe20003f26070 */
[----:B------:R-:W-:Y:S01]  /*0e70*/  HFMA2 R6, -RZ, RZ, 0, 0 ;  /* 0x00000000ff067431 */ /* 0x000fe200000001ff */
[----:B------:R-:W-:-:S04]  /*0e80*/  LOP3.LUT R20, R0, 0xf, RZ, 0xc0, !PT ;  /* 0x0000000f00147812 */ /* 0x000fc800078ec0ff */
[----:B------:R-:W-:-:S07]  /*0e90*/  ISETP.NE.AND P0, PT, R20, RZ, PT ;  /* 0x000000ff1400720c */ /* 0x000fce0003f05270 */
[----:B------:R-:W-:Y:S06]  /*0ea0*/  @!P1 BRA `(.L_x_22) ;  /* 0x0000000400189947 */ /* 0x000fec0003800000 */
[C---:B------:R-:W-:Y:S01]  /*0eb0*/  IMAD.WIDE.U32 R14, R7.reuse, 0x4, RZ ;  /* 0x00000004070e7825 */ /* 0x040fe200078e00ff */
[----:B------:R-:W-:Y:S02]  /*0ec0*/  LOP3.LUT R6, R0, 0x7ffffff0, RZ, 0xc0, !PT ;  /* 0x7ffffff000067812 */ /* 0x000fe400078ec0ff */
[----:B------:R-:W-:Y:S02]  /*0ed0*/  IADD3 R12, PT, PT, R7, 0x480, RZ ;  /* 0x00000480070c7810 */ /* 0x000fe40007ffe0ff */
[----:B------:R-:W-:Y:S01]  /*0ee0*/  LOP3.LUT R13, R14, 0x1000, RZ, 0xfc, !PT ;  /* 0x000010000e0d7812 */ /* 0x000fe200078efcff */
[----:B------:R-:W-:-:S07]  /*0ef0*/  IMAD.MOV R14, RZ, RZ, -R6 ;  /* 0x000000ffff0e7224 */ /* 0x000fce00078e0a06 */
.L_x_23:
[----:B------:R-:W-:-:S04]  /*0f00*/  IADD3 R10, P1, PT, R13, R4, RZ ;  /* 0x000000040d0a7210 */ /* 0x000fc80007f3e0ff */
[----:B0-----:R-:W-:-:S05]  /*0f10*/  IADD3.X R11, PT, PT, R15, R5, RZ, P1, !PT ;  /* 0x000000050f0b7210 */ /* 0x001fca0000ffe4ff */
[----:B------:R-:W2:Y:S01]  /*0f20*/  LDG.E R16, desc[UR4][R10.64+-0x1000] ;  /* 0xfff000040a107981 */ /* 0x000ea2000c1e1900 */
[----:B------:R-:W-:-:S04]  /*0f30*/  IADD3 R8, P1, PT, R13, R2, RZ ;  /* 0x000000020d087210 */ /* 0x000fc80007f3e0ff */
[----:B------:R-:W-:Y:S01]  /*0f40*/  IADD3.X R9, PT, PT, R15, R3, RZ, P1, !PT ;  /* 0x000000030f097210 */ /* 0x000fe20000ffe4ff */
[----:B--2---:R-:W-:-:S05]  /*0f50*/  FMUL R17, R16, R16 ;  /* 0x0000001010117220 */ /* 0x004fca0000400000 */
[----:B------:R0:W-:Y:S04]  /*0f60*/  STG.E desc[UR4][R8.64+-0x1000], R17 ;  /* 0xfff0001108007986 */ /* 0x0001e8000c101904 */
[----:B------:R-:W2:Y:S02]  /*0f70*/  LDG.E R16, desc[UR4][R10.64+-0xe00] ;  /* 0xfff200040a107981 */ /* 0x000ea4000c1e1900 */
[----:B--2---:R-:W-:-:S05]  /*0f80*/  FMUL R19, R16, R16 ;  /* 0x0000001010137220 */ /* 0x004fca0000400000 */
[----:B------:R-:W-:Y:S04]  /*0f90*/  STG.E desc[UR4][R8.64+-0xe00], R19 ;  /* 0xfff2001308007986 */ /* 0x000fe8000c101904 */
[----:B------:R-:W2:Y:S02]  /*0fa0*/  LDG.E R16, desc[UR4][R10.64+-0xc00] ;  /* 0xfff400040a107981 */ /* 0x000ea4000c1e1900 */
[----:B--2---:R-:W-:-:S05]  /*0fb0*/  FMUL R21, R16, R16 ;  /* 0x0000001010157220 */ /* 0x004fca0000400000 */
[----:B------:R1:W-:Y:S04]  /*0fc0*/  STG.E desc[UR4][R8.64+-0xc00], R21 ;  /* 0xfff4001508007986 */ /* 0x0003e8000c101904 */
[----:B------:R-:W2:Y:S02]  /*0fd0*/  LDG.E R16, desc[UR4][R10.64+-0xa00] ;  /* 0xfff600040a107981 */ /* 0x000ea4000c1e1900 */
[----:B--2---:R-:W-:-:S05]  /*0fe0*/  FMUL R23, R16, R16 ;  /* 0x0000001010177220 */ /* 0x004fca0000400000 */
[----:B------:R2:W-:Y:S04]  /*0ff0*/  STG.E desc[UR4][R8.64+-0xa00], R23 ;  /* 0xfff6001708007986 */ /* 0x0005e8000c101904 */
[----:B------:R-:W0:Y:S02]  /*1000*/  LDG.E R16, desc[UR4][R10.64+-0x800] ;  /* 0xfff800040a107981 */ /* 0x000e24000c1e1900 */
[----:B0-----:R-:W-:-:S05]  /*1010*/  FMUL R17, R16, R16 ;  /* 0x0000001010117220 */ /* 0x001fca0000400000 */
[----:B------:R0:W-:Y:S04]  /*1020*/  STG.E desc[UR4][R8.64+-0x800], R17 ;  /* 0xfff8001108007986 */ /* 0x0001e8000c101904 */
[----:B------:R-:W3:Y:S02]  /*1030*/  LDG.E R16, desc[UR4][R10.64+-0x600] ;  /* 0xfffa00040a107981 */ /* 0x000ee4000c1e1900 */
[----:B---3--:R-:W-:-:S05]  /*1040*/  FMUL R25, R16, R16 ;  /* 0x0000001010197220 */ /* 0x008fca0000400000 */
[----:B------:R3:W-:Y:S04]  /*1050*/  STG.E desc[UR4][R8.64+-0x600], R25 ;  /* 0xfffa001908007986 */ /* 0x0007e8000c101904 */
[----:B------:R-:W1:Y:S02]  /*1060*/  LDG.E R16, desc[UR4][R10.64+-0x400] ;  /* 0xfffc00040a107981 */ /* 0x000e64000c1e1900 */
[----:B-1----:R-:W-:-:S05]  /*1070*/  FMUL R21, R16, R16 ;  /* 0x0000001010157220 */ /* 0x002fca0000400000 */
[----:B------:R1:W-:Y:S04]  /*1080*/  STG.E desc[UR4][R8.64+-0x400], R21 ;  /* 0xfffc001508007986 */ /* 0x0003e8000c101904 */
[----:B------:R-:W2:Y:S01]  /*1090*/  LDG.E R16, desc[UR4][R10.64+-0x200] ;  /* 0xfffe00040a107981 */ /* 0x000ea2000c1e1900 */
[----:B------:R-:W-:Y:S01]  /*10a0*/  MOV R19, 0x0 ;  /* 0x0000000000137802 */ /* 0x000fe20000000f00 */
[----:B------:R-:W-:Y:S02]  /*10b0*/  IMAD.MOV.U32 R18, RZ, RZ, 0x600 ;  /* 0x00000600ff127424 */ /* 0x000fe400078e00ff */
[----:B--2---:R-:W-:-:S05]  /*10c0*/  FMUL R23, R16, R16 ;  /* 0x0000001010177220 */ /* 0x004fca0000400000 */
[----:B------:R2:W-:Y:S04]  /*10d0*/  STG.E desc[UR4][R8.64+-0x200], R23 ;  /* 0xfffe001708007986 */ /* 0x0005e8000c101904 */
[----:B------:R-:W3:Y:S01]  /*10e0*/  LDG.E R22, desc[UR4][R10.64] ;  /* 0x000000040a167981 */ /* 0x000ee2000c1e1900 */
[----:B------:R-:W-:-:S03]  /*10f0*/  IMAD.WIDE R18, R12, 0x4, R18 ;  /* 0x000000040c127825 */ /* 0x000fc600078e0212 */
[----:B------:R-:W-:-:S04]  /*1100*/  IADD3 R16, P1, PT, R18, R4, RZ ;  /* 0x0000000412107210 */ /* 0x000fc80007f3e0ff */
[----:B0-----:R-:W-:Y:S01]  /*1110*/  IADD3.X R17, PT, PT, R19, R5, RZ, P1, !PT ;  /* 0x0000000513117210 */ /* 0x001fe20000ffe4ff */
[----:B---3--:R-:W-:-:S05]  /*1120*/  FMUL R25, R22, R22 ;  /* 0x0000001616197220 */ /* 0x008fca0000400000 */
[----:B------:R0:W-:Y:S04]  /*1130*/  STG.E desc[UR4][R8.64], R25 ;  /* 0x0000001908007986 */ /* 0x0001e8000c101904 */
[----:B-1----:R-:W3:Y:S01]  /*1140*/  LDG.E R21, desc[UR4][R16.64+-0x600] ;  /* 0xfffa000410157981 */ /* 0x002ee2000c1e1900 */
[----:B------:R-:W-:-:S05]  /*1150*/  IADD3 R18, P1, PT, R18, R2, RZ ;  /* 0x0000000212127210 */ /* 0x000fca0007f3e0ff */
[----:B------:R-:W-:Y:S02]  /*1160*/  IMAD.X R19, R19, 0x1, R3, P1 ;  /* 0x0000000113137824 */ /* 0x000fe400008e0603 */
[----:B---3--:R-:W-:-:S05]  /*1170*/  FMUL R21, R21, R21 ;  /* 0x0000001515157220 */ /* 0x008fca0000400000 */
[----:B------:R1:W-:Y:S04]  /*1180*/  STG.E desc[UR4][R18.64+-0x600], R21 ;  /* 0xfffa001512007986 */ /* 0x0003e8000c101904 */
[----:B------:R-:W3:Y:S02]  /*1190*/  LDG.E R10, desc[UR4][R16.64+-0x400] ;  /* 0xfffc0004100a7981 */ /* 0x000ee4000c1e1900 */
[----:B---3--:R-:W-:-:S05]  /*11a0*/  FMUL R11, R10, R10 ;  /* 0x0000000a0a0b7220 */ /* 0x008fca0000400000 */
[----:B------:R3:W-:Y:S04]  /*11b0*/  STG.E desc[UR4][R18.64+-0x400], R11 ;  /* 0xfffc000b12007986 */ /* 0x0007e8000c101904 */
[----:B------:R-:W2:Y:S02]  /*11c0*/  LDG.E R10, desc[UR4][R16.64+-0x200] ;  /* 0xfffe0004100a7981 */ /* 0x000ea4000c1e1900 */
[----:B--2---:R-:W-:-:S05]  /*11d0*/  FMUL R23, R10, R10 ;  /* 0x0000000a0a177220 */ /* 0x004fca0000400000 */
[----:B------:R2:W-:Y:S04]  /*11e0*/  STG.E desc[UR4][R18.64+-0x200], R23 ;  /* 0xfffe001712007986 */ /* 0x0005e8000c101904 */
[----:B0-----:R-:W4:Y:S02]  /*11f0*/  LDG.E R8, desc[UR4][R16.64] ;  /* 0x0000000410087981 */ /* 0x001f24000c1e1900 */
[----:B----4-:R-:W-:-:S05]  /*1200*/  FMUL R9, R8, R8 ;  /* 0x0000000808097220 */ /* 0x010fca0000400000 */
[----:B------:R0:W-:Y:S04]  /*1210*/  STG.E desc[UR4][R18.64], R9 ;  /* 0x0000000912007986 */ /* 0x0001e8000c101904 */
[----:B------:R-:W1:Y:S02]  /*1220*/  LDG.E R8, desc[UR4][R16.64+0x200] ;  /* 0x0002000410087981 */ /* 0x000e64000c1e1900 */
[----:B-1----:R-:W-:-:S05]  /*1230*/  FMUL R21, R8, R8 ;  /* 0x0000000808157220 */ /* 0x002fca0000400000 */
[----:B------:R0:W-:Y:S04]  /*1240*/  STG.E desc[UR4][R18.64+0x200], R21 ;  /* 0x0002001512007986 */ /* 0x0001e8000c101904 */
[----:B------:R-:W3:Y:S02]  /*1250*/  LDG.E R8, desc[UR4][R16.64+0x400] ;  /* 0x0004000410087981 */ /* 0x000ee4000c1e1900 */
[----:B---3--:R-:W-:-:S05]  /*1260*/  FMUL R11, R8, R8 ;  /* 0x00000008080b7220 */ /* 0x008fca0000400000 */
[----:B------:R0:W-:Y:S04]  /*1270*/  STG.E desc[UR4][R18.64+0x400], R11 ;  /* 0x0004000b12007986 */ /* 0x0001e8000c101904 */
[----:B------:R-:W2:Y:S01]  /*1280*/  LDG.E R8, desc[UR4][R16.64+0x600] ;  /* 0x0006000410087981 */ /* 0x000ea2000c1e1900 */
[----:B------:R-:W-:Y:S01]  /*1290*/  IADD3 R14, PT, PT, R14, 0x10, RZ ;  /* 0x000000100e0e7810 */ /* 0x000fe20007ffe0ff */
[----:B------:R-:W-:Y:S01]  /*12a0*/  VIADD R12, R12, 0x800 ;  /* 0x000008000c0c7836 */ /* 0x000fe20000000000 */
[----:B------:R-:W-:Y:S02]  /*12b0*/  IADD3 R13, P2, PT, R13, 0x2000, RZ ;  /* 0x000020000d0d7810 */ /* 0x000fe40007f5e0ff */
[----:B------:R-:W-:Y:S02]  /*12c0*/  ISETP.NE.AND P1, PT, R14, RZ, PT ;  /* 0x000000ff0e00720c */ /* 0x000fe40003f25270 */
[----:B------:R-:W-:Y:S01]  /*12d0*/  IADD3.X R15, PT, PT, RZ, R15, RZ, P2, !PT ;  /* 0x0000000fff0f7210 */ /* 0x000fe200017fe4ff */
[----:B--2---:R-:W-:-:S05]  /*12e0*/  FMUL R23, R8, R8 ;  /* 0x0000000808177220 */ /* 0x004fca0000400000 */
[----:B------:R0:W-:Y:S05]  /*12f0*/  STG.E desc[UR4][R18.64+0x600], R23 ;  /* 0x0006001712007986 */ /* 0x0001ea000c101904 */
[----:B------:R-:W-:Y:S05]  /*1300*/  @P1 BRA `(.L_x_23) ;  /* 0xfffffff800fc1947 */ /* 0x000fea000383ffff */
.L_x_22:
[----:B------:R-:W-:Y:S05]  /*1310*/  @!P0 EXIT ;  /* 0x000000000000894d */ /* 0x000fea0003800000 */
[----:B------:R-:W-:Y:S02]  /*1320*/  ISETP.GE.U32.AND P0, PT, R20, 0x8, PT ;  /* 0x000000081400780c */ /* 0x000fe40003f06070 */
[----:B------:R-:W-:-:S04]  /*1330*/  LOP3.LUT R14, R0, 0x7, RZ, 0xc0, !PT ;  /* 0x00000007000e7812 */ /* 0x000fc800078ec0ff */
[----:B------:R-:W-:-:S07]  /*1340*/  ISETP.NE.AND P1, PT, R14, RZ, PT ;  /* 0x000000ff0e00720c */ /* 0x000fce0003f25270 */
[----:B------:R-:W-:Y:S06]  /*1350*/  @!P0 BRA `(.L_x_24) ;  /* 0x0000000000708947 */ /* 0x000fec0003800000 */
[----:B0-----:R-:W-:-:S05]  /*1360*/  LEA R11, R6, R7, 0x7 ;  /* 0x00000007060b7211 */ /* 0x001fca00078e38ff */
[----:B------:R-:W-:-:S05]  /*1370*/  IMAD.WIDE R8, R11, 0x4, R4 ;  /* 0x000000040b087825 */ /* 0x000fca00078e0204 */
[----:B------:R-:W2:Y:S01]  /*1380*/  LDG.E R12, desc[UR4][R8.64] ;  /* 0x00000004080c7981 */ /* 0x000ea2000c1e1900 */
[----:B------:R-:W-:-:S04]  /*1390*/  IMAD.WIDE R10, R11, 0x4, R2 ;  /* 0x000000040b0a7825 */ /* 0x000fc800078e0202 */
[----:B--2---:R-:W-:-:S05]  /*13a0*/  FMUL R13, R12, R12 ;  /* 0x0000000c0c0d7220 */ /* 0x004fca0000400000 */
[----:B------:R0:W-:Y:S04]  /*13b0*/  STG.E desc[UR4][R10.64], R13 ;  /* 0x0000000d0a007986 */ /* 0x0001e8000c101904 */
[----:B------:R-:W2:Y:S02]  /*13c0*/  LDG.E R12, desc[UR4][R8.64+0x200] ;  /* 0x00020004080c7981 */ /* 0x000ea4000c1e1900 */
[----:B--2---:R-:W-:-:S05]  /*13d0*/  FMUL R15, R12, R12 ;  /* 0x0000000c0c0f7220 */ /* 0x004fca0000400000 */
[----:B------:R1:W-:Y:S04]  /*13e0*/  STG.E desc[UR4][R10.64+0x200], R15 ;  /* 0x0002000f0a007986 */ /* 0x0003e8000c101904 */
[----:B------:R-:W2:Y:S02]  /*13f0*/  LDG.E R12, desc[UR4][R8.64+0x400] ;  /* 0x00040004080c7981 */ /* 0x000ea4000c1e1900 */
[----:B--2---:R-:W-:-:S05]  /*1400*/  FMUL R17, R12, R12 ;  /* 0x0000000c0c117220 */ /* 0x004fca0000400000 */
[----:B------:R2:W-:Y:S04]  /*1410*/  STG.E desc[UR4][R10.64+0x400], R17 ;  /* 0x000400110a007986 */ /* 0x0005e8000c101904 */
[----:B------:R-:W3:Y:S02]  /*1420*/  LDG.E R12, desc[UR4][R8.64+0x600] ;  /* 0x00060004080c7981 */ /* 0x000ee4000c1e1900 */
[----:B---3--:R-:W-:-:S05]  /*1430*/  FMUL R19, R12, R12 ;  /* 0x0000000c0c137220 */ /* 0x008fca0000400000 */
[----:B------:R3:W-:Y:S04]  /*1440*/  STG.E desc[UR4][R10.64+0x600], R19 ;  /* 0x000600130a007986 */ /* 0x0007e8000c101904 */
[----:B------:R-:W0:Y:S02]  /*1450*/  LDG.E R12, desc[UR4][R8.64+0x800] ;  /* 0x00080004080c7981 */ /* 0x000e24000c1e1900 */
[----:B0-----:R-:W-:-:S05]  /*1460*/  FMUL R13, R12, R12 ;  /* 0x0000000c0c0d7220 */ /* 0x001fca0000400000 */
[----:B------:R4:W-:Y:S04]  /*1470*/  STG.E desc[UR4][R10.64+0x800], R13 ;  /* 0x0008000d0a007986 */ /* 0x0009e8000c101904 */
[----:B------:R-:W1:Y:S02]  /*1480*/  LDG.E R12, desc[UR4][R8.64+0xa00] ;  /* 0x000a0004080c7981 */ /* 0x000e64000c1e1900 */
[----:B-1----:R-:W-:-:S05]  /*1490*/  FMUL R15, R12, R12 ;  /* 0x0000000c0c0f7220 */ /* 0x002fca0000400000 */
[----:B------:R4:W-:Y:S04]  /*14a0*/  STG.E desc[UR4][R10.64+0xa00], R15 ;  /* 0x000a000f0a007986 */ /* 0x0009e8000c101904 */
[----:B------:R-:W2:Y:S02]  /*14b0*/  LDG.E R12, desc[UR4][R8.64+0xc00] ;  /* 0x000c0004080c7981 */ /* 0x000ea4000c1e1900 */
[----:B--2---:R-:W-:-:S05]  /*14c0*/  FMUL R17, R12, R12 ;  /* 0x0000000c0c117220 */ /* 0x004fca0000400000 */
[----:B------:R4:W-:Y:S04]  /*14d0*/  STG.E desc[UR4][R10.64+0xc00], R17 ;  /* 0x000c00110a007986 */ /* 0x0009e8000c101904 */
[----:B------:R-:W3:Y:S01]  /*14e0*/  LDG.E R12, desc[UR4][R8.64+0xe00] ;  /* 0x000e0004080c7981 */ /* 0x000ee2000c1e1900 */
[----:B------:R-:W-:Y:S01]  /*14f0*/  IADD3 R6, PT, PT, R6, 0x8, RZ ;  /* 0x0000000806067810 */ /* 0x000fe20007ffe0ff */
[----:B---3--:R-:W-:-:S05]  /*1500*/  FMUL R19, R12, R12 ;  /* 0x0000000c0c137220 */ /* 0x008fca0000400000 */
[----:B------:R4:W-:Y:S02]  /*1510*/  STG.E desc[UR4][R10.64+0xe00], R19 ;  /* 0x000e00130a007986 */ /* 0x0009e4000c101904 */
.L_x_24:
[----:B------:R-:W-:Y:S05]  /*1520*/  @!P1 EXIT ;  /* 0x000000000000994d */ /* 0x000fea0003800000 */
[----:B------:R-:W-:Y:S02]  /*1530*/  ISETP.GE.U32.AND P0, PT, R14, 0x4, PT ;  /* 0x000000040e00780c */ /* 0x000fe40003f06070 */
[----:B------:R-:W-:-:S04]  /*1540*/  LOP3.LUT R12, R0, 0x3, RZ, 0xc0, !PT ;  /* 0x00000003000c7812 */ /* 0x000fc800078ec0ff */
[----:B------:R-:W-:-:S07]  /*1550*/  ISETP.NE.AND P1, PT, R12, RZ, PT ;  /* 0x000000ff0c00720c */ /* 0x000fce0003f25270 */
[----:B------:R-:W-:Y:S06]  /*1560*/  @!P0 BRA `(.L_x_25) ;  /* 0x0000000000408947 */ /* 0x000fec0003800000 */
[----:B0-----:R-:W-:-:S04]  /*1570*/  IMAD R9, R6, 0x80, R7 ;  /* 0x0000008006097824 */ /* 0x001fc800078e0207 */
[----:B----4-:R-:W-:-:S05]  /*1580*/  IMAD.WIDE R10, R9, 0x4, R4 ;  /* 0x00000004090a7825 */ /* 0x010fca00078e0204 */
        /* <DEDUP_REMOVED lines=10> */
[----:B------:R-:W2:Y:S01]  /*1630*/  LDG.E R0, desc[UR4][R10.64+0x600] ;  /* 0x000600040a007981 */ /* 0x000ea2000c1e1900 */
[----:B------:R-:W-:Y:S01]  /*1640*/  IADD3 R6, PT, PT, R6, 0x4, RZ ;  /* 0x0000000406067810 */ /* 0x000fe20007ffe0ff */
[----:B--2---:R-:W-:-:S05]  /*1650*/  FMUL R19, R0, R0 ;  /* 0x0000000000137220 */ /* 0x004fca0000400000 */
[----:B------:R1:W-:Y:S02]  /*1660*/  STG.E desc[UR4][R8.64+0x600], R19 ;  /* 0x0006001308007986 */ /* 0x0003e4000c101904 */
.L_x_25:
[----:B------:R-:W-:Y:S05]  /*1670*/  @!P1 EXIT ;  /* 0x000000000000994d */ /* 0x000fea0003800000 */
[----:B0---4-:R-:W-:Y:S01]  /*1680*/  LEA R11, R6, R7, 0x7 ;  /* 0x00000007060b7211 */ /* 0x011fe200078e38ff */
[----:B------:R-:W-:-:S07]  /*1690*/  IMAD.MOV R0, RZ, RZ, -R12 ;  /* 0x000000ffff007224 */ /* 0x000fce00078e0a0c */
.L_x_26:
[----:B-1----:R-:W-:-:S06]  /*16a0*/  IMAD.WIDE R8, R11, 0x4, R4 ;  /* 0x000000040b087825 */ /* 0x002fcc00078e0204 */
[----:B------:R-:W2:Y:S01]  /*16b0*/  LDG.E R8, desc[UR4][R8.64] ;  /* 0x0000000408087981 */ /* 0x000ea2000c1e1900 */
[----:B------:R-:W-:Y:S01]  /*16c0*/  IADD3 R0, PT, PT, R0, 0x1, RZ ;  /* 0x0000000100007810 */ /* 0x000fe20007ffe0ff */
[----:B0-----:R-:W-:-:S03]  /*16d0*/  IMAD.WIDE R6, R11, 0x4, R2 ;  /* 0x000000040b067825 */ /* 0x001fc600078e0202 */
[----:B------:R-:W-:Y:S01]  /*16e0*/  ISETP.NE.AND P0, PT, R0, RZ, PT ;  /* 0x000000ff0000720c */ /* 0x000fe20003f05270 */
[----:B--2---:R-:W-:-:S05]  /*16f0*/  FMUL R13, R8, R8 ;  /* 0x00000008080d7220 */ /* 0x004fca0000400000 */
[----:B------:R0:W-:Y:S07]  /*1700*/  STG.E desc[UR4][R6.64], R13 ;  /* 0x0000000d06007986 */ /* 0x0001ee000c101904 */
[----:B------:R-:W-:Y:S05]  /*1710*/  @!P0 EXIT ;  /* 0x000000000000894d */ /* 0x000fea0003800000 */
[----:B------:R-:W-:Y:S01]  /*1720*/  IADD3 R11, PT, PT, R11, 0x80, RZ ;  /* 0x000000800b0b7810 */ /* 0x000fe20007ffe0ff */
[----:B------:R-:W-:Y:S06]  /*1730*/  BRA `(.L_x_26) ;  /* 0xfffffffc00d87947 */ /* 0x000fec000383ffff */
.L_x_27:
[----:B------:R-:W-:-:S00]  /*1740*/  BRA `(.L_x_27) ;  /* 0xfffffffc00fc7947 */ /* 0x000fc0000383ffff */
[----:B------:R-:W-:-:S00]  /*1750*/  NOP ;  /* 0x0000000000007918 */ /* 0x000fc00000000000 */
        /* <DEDUP_REMOVED lines=10> */
.L_x_852:


//--------------------- .text._ZN3cub18CUB_300001_SM_10006detail9transform16transform_kernelINS2_10policy_hubILb1EN4cuda3std3__45tupleIJN6thrust24THRUST_300001_SM_1000_NS6detail15normal_iteratorINSA_10device_ptrIfEEEEEEEE10policy1000Ei7functorSF_JPfEEEvT0_iT1_T2_DpNS2_10kernel_argIT3_EE --------------------------
	.section	.text._ZN3cub18CUB_300001_SM_10006detail9transform16transform_kernelINS2_10policy_hubILb1EN4cuda3std3__45tupleIJN6thrust24THRUST_300001_SM_1000_NS6detail15normal_iteratorINSA_10device_ptrIfEEEEEEEE10policy1000Ei7functorSF_JPfEEEvT0_iT1_T2_DpNS2_10kernel_argIT3_EE,"ax",@progbits
	.align	128
        .global         _ZN3cub18CUB_300001_SM_10006detail9transform16transform_kernelINS2_10policy_hubILb1EN4cuda3std3__45tupleIJN6thrust24THRUST_300001_SM_1000_NS6detail15normal_iteratorINSA_10device_ptrIfEEEEEEEE10policy1000Ei7functorSF_JPfEEEvT0_iT1_T2_DpNS2_10kernel_argIT3_EE
        .type           _ZN3cub18CUB_300001_SM_10006detail9transform16transform_kernelINS2_10policy_hubILb1EN4cuda3std3__45tupleIJN6thrust24THRUST_300001_SM_1000_NS6detail15normal_iteratorINSA_10device_ptrIfEEEEEEEE10policy1000Ei7functorSF_JPfEEEvT0_iT1_T2_DpNS2_10kernel_argIT3_EE,@function
        .size           _ZN3cub18CUB_300001_SM_10006detail9transform16transform_kernelINS2_10policy_hubILb1EN4cuda3std3__45tupleIJN6thrust24THRUST_300001_SM_1000_NS6detail15normal_iteratorINSA_10device_ptrIfEEEEEEEE10policy1000Ei7functorSF_JPfEEEvT0_iT1_T2_DpNS2_10kernel_argIT3_EE,(.L_x_853 - _ZN3cub18CUB_300001_SM_10006detail9transform16transform_kernelINS2_10policy_hubILb1EN4cuda3std3__45tupleIJN6thrust24THRUST_300001_SM_1000_NS6detail15normal_iteratorINSA_10device_ptrIfEEEEEEEE10policy1000Ei7functorSF_JPfEEEvT0_iT1_T2_DpNS2_10kernel_argIT3_EE)
        .other          _ZN3cub18CUB_300001_SM_10006detail9transform16transform_kernelINS2_10policy_hubILb1EN4cuda3std3__45tupleIJN6thrust24THRUST_300001_SM_1000_NS6detail15normal_iteratorINSA_10device_ptrIfEEEEEEEE10policy1000Ei7functorSF_JPfEEEvT0_iT1_T2_DpNS2_10kernel_argIT3_EE,@"STO_CUDA_ENTRY STV_DEFAULT"
_ZN3cub18CUB_300001_SM_10006detail9transform16transform_kernelINS2_10policy_hubILb1EN4cuda3std3__45tupleIJN6thrust24THRUST_300001_SM_1000_NS6detail15normal_iteratorINSA_10device_ptrIfEEEEEEEE10policy1000Ei7functorSF_JPfEEEvT0_iT1_T2_DpNS2_10kernel_argIT3_EE:
.text._ZN3cub18CUB_300001_SM_10006detail9transform16transform_kernelINS2_10policy_hubILb1EN4cuda3std3__45tupleIJN6thrust24THRUST_300001_SM_1000_NS6detail15normal_iteratorINSA_10device_ptrIfEEEEEEEE10policy1000Ei7functorSF_JPfEEEvT0_iT1_T2_DpNS2_10kernel_argIT3_EE:
[----:B------:R-:W-:Y:S08]  /*0000*/  LDC R1, c[0x0][0x37c] ;  /* 0x0000df00ff017b82 */ /* 0x000ff00000000800 */
[----:B------:R-:W0:Y:S01]  /*0010*/  LDC.64 R8, c[0x0][0x380] ;  /* 0x0000e000ff087b82 */ /* 0x000e220000000a00 */
[----:B------:R-:W1:Y:S01]  /*0020*/  S2R R0, SR_TID.X ;  /* 0x0000000000007919 */ /* 0x000e620000002100 */
[----:B------:R-:W2:Y:S01]  /*0030*/  LDCU.64 UR6, c[0x0][0x358] ;  /* 0x00006b00ff0677ac */ /* 0x000ea20008000a00 */
[----:B------:R-:W-:Y:S05]  /*0040*/  BSSY.RECONVERGENT B0, `(.L_x_28) ;  /* 0x0000016000007945 */ /* 0x000fea0003800200 */
[----:B------:R-:W3:Y:S08]  /*0050*/  S2UR UR4, SR_CTAID.X ;  /* 0x00000000000479c3 */ /* 0x000ef00000002500 */
[----:B------:R-:W4:Y:S01]  /*0060*/  LDC.64 R2, c[0x0][0x398] ;  /* 0x0000e600ff027b82 */ /* 0x000f220000000a00 */
[----:B0-----:R-:W-:-:S07]  /*0070*/  SHF.L.U32 R7, R9, 0x7, RZ ;  /* 0x0000000709077819 */ /* 0x001fce00000006ff */
[----:B------:R-:W0:Y:S01]  /*0080*/  LDC.64 R4, c[0x0][0x390] ;  /* 0x0000e400ff047b82 */ /* 0x000e220000000a00 */
[----:B---3--:R-:W-:Y:S01]  /*0090*/  IMAD R13, R7, UR4, RZ ;  /* 0x00000004070d7c24 */ /* 0x008fe2000f8e02ff */
[----:B-1----:R-:W-:-:S04]  /*00a0*/  SHF.L.U32 R15, R0, 0x7, RZ ;  /* 0x00000007000f7819 */ /* 0x002fc800000006ff */
[----:B------:R-:W-:-:S04]  /*00b0*/  IADD3 R8, PT, PT, -R13, R8, RZ ;  /* 0x000000080d087210 */ /* 0x000fc80007ffe1ff */
[CC--:B------:R-:W-:Y:S02]  /*00c0*/  VIMNMX R6, PT, PT, R7.reuse, R8.reuse, PT ;  /* 0x0000000807067248 */ /* 0x0c0fe40003fe0100 */
[----:B------:R-:W-:Y:S02]  /*00d0*/  ISETP.GT.AND P0, PT, R7, R8, PT ;  /* 0x000000080700720c */ /* 0x000fe40003f04270 */
[----:B------:R-:W-:-:S04]  /*00e0*/  SHF.L.U32 R12, R6, 0x2, RZ ;  /* 0x00000002060c7819 */ /* 0x000fc800000006ff */
[----:B------:R-:W-:-:S13]  /*00f0*/  ISETP.GE.AND P1, PT, R15, R12, PT ;  /* 0x0000000c0f00720c */ /* 0x000fda0003f26270 */
[----:B--2-4-:R-:W-:Y:S05]  /*0100*/  @P1 BRA `(.L_x_29) ;  /* 0x0000000000241947 */ /* 0x014fea0003800000 */
[----:B------:R-:W1:Y:S02]  /*0110*/  LDC.64 R10, c[0x0][0x398] ;  /* 0x0000e600ff0a7b82 */ /* 0x000e640000000a00 */
[----:B-1----:R-:W-:-:S04]  /*0120*/  IMAD.WIDE.U32 R10, R0, 0x80, R10 ;  /* 0x00000080000a7825 */ /* 0x002fc800078e000a */
[----:B------:R-:W-:-:S07]  /*0130*/  IMAD.WIDE R10, R13, 0x4, R10 ;  /* 0x000000040d0a7825 */ /* 0x000fce00078e020a */
.L_x_30:
[----:B------:R-:W-:Y:S01]  /*0140*/  VIADD R15, R15, 0x4000 ;  /* 0x000040000f0f7836 */ /* 0x000fe20000000000 */
[----:B------:R1:W-:Y:S04]  /*0150*/  CCTL.E.PF2 [R10] ;  /* 0x000000000a00798f */ /* 0x0003e80000800100 */
[----:B------:R-:W-:Y:S02]  /*0160*/  ISETP.GE.AND P1, PT, R15, R12, PT ;  /* 0x0000000c0f00720c */ /* 0x000fe40003f26270 */
[----:B-1----:R-:W-:-:S04]  /*0170*/  IADD3 R10, P2, PT, R10, 0x4000, RZ ;  /* 0x000040000a0a7810 */ /* 0x002fc80007f5e0ff */
[----:B------:R-:W-:-:S07]  /*0180*/  IADD3.X R11, PT, PT, RZ, R11, RZ, P2, !PT ;  /* 0x0000000bff0b7210 */ /* 0x000fce00017fe4ff */
[----:B------:R-:W-:Y:S05]  /*0190*/  @!P1 BRA `(.L_x_30) ;  /* 0xfffffffc00e89947 */ /* 0x000fea000383ffff */
.L_x_29:
[----:B------:R-:W-:Y:S05]  /*01a0*/  BSYNC.RECONVERGENT B0 ;  /* 0x0000000000007941 */ /* 0x000fea0003800200 */
.L_x_28:
[----:B------:R-:W-:-:S04]  /*01b0*/  IMAD.WIDE R2, R13, 0x4, R2 ;  /* 0x000000040d027825 */ /* 0x000fc800078e0202 */
[----:B0-----:R-:W-:Y:S01]  /*01c0*/  IMAD.WIDE R4, R13, 0x4, R4 ;  /* 0x000000040d047825 */ /* 0x001fe200078e0204 */
[----:B------:R-:W-:Y:S06]  /*01d0*/  @P0 BRA `(.L_x_31) ;  /* 0x0000000800440947 */ /* 0x000fec0003800000 */
        /* <DEDUP_REMOVED lines=10> */
[----:B------:R-:W-:Y:S02]  /*0280*/  LOP3.LUT R13, R14, 0x1000, RZ, 0xfc, !PT ;  /* 0x000010000e0d7812 */ /* 0x000fe400078efcff */
[----:B------:R-:W-:-:S07]  /*0290*/  IADD3 R12, PT, PT, -R7, RZ, RZ ;  /* 0x000000ff070c7210 */ /* 0x000fce0007ffe1ff */
.L_x_33:
[----:B------:R-:W-:-:S05]  /*02a0*/  IADD3 R10, P1, PT, R2, R13, RZ ;  /* 0x0000000d020a7210 */ /* 0x000fca0007f3e0ff */
[----:B0-----:R-:W-:-:S05]  /*02b0*/  IMAD.X R11, R3, 0x1, R15, P1 ;  /* 0x00000001030b7824 */ /* 0x001fca00008e060f */
        /* <DEDUP_REMOVED lines=24> */
[----:B------:R-:W-:Y:S01]  /*0440*/  HFMA2 R19, -RZ, RZ, 0, 0 ;  /* 0x00000000ff137431 */ /* 0x000fe200000001ff */
[----:B------:R-:W-:Y:S01]  /*0450*/  MOV R18, 0x600 ;  /* 0x0000060000127802 */ /* 0x000fe20000000f00 */
        /* <DEDUP_REMOVED lines=8> */
[----:B------:R-:W1:Y:S01]  /*04e0*/  LDG.E R14, desc[UR6][R16.64+-0x600] ;  /* 0xfffa0006100e7981 */ /* 0x000e62000c1e1900 */
[----:B------:R-:W-:-:S05]  /*04f0*/  IADD3 R18, P1, PT, R4, R18, RZ ;  /* 0x0000001204127210 */ /* 0x000fca0007f3e0ff */
[----:B------:R-:W-:Y:S02]  /*0500*/  IMAD.X R19, R5, 0x1, R19, P1 ;  /* 0x0000000105137824 */ /* 0x000fe400008e0613 */
[----:B-1----:R-:W-:-:S05]  /*0510*/  FMUL R21, R14, R14 ;  /* 0x0000000e0e157220 */ /* 0x002fca0000400000 */
        /* <DEDUP_REMOVED lines=17> */
[----:B------:R-:W-:Y:S02]  /*0630*/  IADD3 R12, PT, PT, R12, 0x10, RZ ;  /* 0x000000100c0c7810 */ /* 0x000fe40007ffe0ff */
[----:B------:R-:W-:Y:S02]  /*0640*/  IADD3 R13, P2, PT, R13, 0x2000, RZ ;  /* 0x000020000d0d7810 */ /* 0x000fe40007f5e0ff */
[----:B------:R-:W-:Y:S02]  /*0650*/  ISETP.NE.AND P1, PT, R12, RZ, PT ;  /* 0x000000ff0c00720c */ /* 0x000fe40003f25270 */
[----:B------:R-:W-:-:S02]  /*0660*/  IADD3.X R15, PT, PT, RZ, R15, RZ, P2, !PT ;  /* 0x0000000fff0f7210 */ /* 0x000fc400017fe4ff */
[----:B------:R-:W-:Y:S01]  /*0670*/  IADD3 R6, PT, PT, R6, 0x800, RZ ;  /* 0x0000080006067810 */ /* 0x000fe20007ffe0ff */
[----:B--2---:R-:W-:-:S05]  /*0680*/  FMUL R23, R8, R8 ;  /* 0x0000000808177220 */ /* 0x004fca0000400000 */
[----:B------:R0:W-:Y:S03]  /*0690*/  STG.E desc[UR6][R18.64+0x600], R23 ;  /* 0x0006001712007986 */ /* 0x0001e6000c101906 */
[----:B------:R-:W-:Y:S05]  /*06a0*/  @P1 BRA `(.L_x_33) ;  /* 0xfffffff800fc1947 */ /* 0x000fea000383ffff */
.L_x_32:
[----:B------:R-:W-:Y:S05]  /*06b0*/  @!P0 EXIT ;  /* 0x000000000000894d */ /* 0x000fea0003800000 */
[----:B------:R-:W1:Y:S01]  /*06c0*/  LDCU UR4, c[0x0][0x384] ;  /* 0x00007080ff0477ac */ /* 0x000e620008000800 */
[----:B------:R-:W-:Y:S01]  /*06d0*/  ISETP.GE.U32.AND P0, PT, R20, 0x8, PT ;  /* 0x000000081400780c */ /* 0x000fe20003f06070 */
[----:B-1----:R-:W-:-:S06]  /*06e0*/  ULOP3.LUT UR5, UR4, 0x7, URZ, 0xc0, !UPT ;  /* 0x0000000704057892 */ /* 0x002fcc000f8ec0ff */
[----:B------:R-:W-:-:S06]  /*06f0*/  ISETP.NE.AND P1, PT, RZ, UR5, PT ;  /* 0x00000005ff007c0c */ /* 0x000fcc000bf25270 */
[----:B------:R-:W-:Y:S07]  /*0700*/  @!P0 BRA `(.L_x_34) ;  /* 0x0000000000708947 */ /* 0x000fee0003800000 */
        /* <DEDUP_REMOVED lines=25> */
[----:B------:R-:W-:Y:S02]  /*08a0*/  VIADD R7, R7, 0x8 ;  /* 0x0000000807077836 */ /* 0x000fe40000000000 */
[----:B---3--:R-:W-:-:S05]  /*08b0*/  FMUL R19, R6, R6 ;  /* 0x0000000606137220 */ /* 0x008fca0000400000 */
[----:B------:R4:W-:Y:S02]  /*08c0*/  STG.E desc[UR6][R10.64+0xe00], R19 ;  /* 0x000e00130a007986 */ /* 0x0009e4000c101906 */
.L_x_34:
[----:B------:R-:W-:Y:S05]  /*08d0*/  @!P1 EXIT ;  /* 0x000000000000994d */ /* 0x000fea0003800000 */
[----:B------:R-:W-:Y:S02]  /*08e0*/  UISETP.GE.U32.AND UP0, UPT, UR5, 0x4, UPT ;  /* 0x000000040500788c */ /* 0x000fe4000bf06070 */
[----:B------:R-:W-:-:S06]  /*08f0*/  ULOP3.LUT UR4, UR4, 0x3, URZ, 0xc0, !UPT ;  /* 0x0000000304047892 */ /* 0x000fcc000f8ec0ff */
[----:B------:R-:W-:Y:S01]  /*0900*/  ISETP.NE.AND P0, PT, RZ, UR4, PT ;  /* 0x00000004ff007c0c */ /* 0x000fe2000bf05270 */
[----:B------:R-:W-:-:S12]  /*0910*/  BRA.U !UP0, `(.L_x_35) ;  /* 0x0000000108407547 */ /* 0x000fd8000b800000 */
[----:B0---4-:R-:W-:-:S05]  /*0920*/  LEA R11, R7, R0, 0x7 ;  /* 0x00000000070b7211 */ /* 0x011fca00078e38ff */
        /* <DEDUP_REMOVED lines=15> */
.L_x_35:
[----:B------:R-:W-:Y:S05]  /*0a20*/  @!P0 EXIT ;  /* 0x000000000000894d */ /* 0x000fea0003800000 */
[----:B01--4-:R-:W-:Y:S01]  /*0a30*/  LEA R11, R7, R0, 0x7 ;  /* 0x00000000070b7211 */ /* 0x013fe200078e38ff */
[----:B------:R-:W-:-:S12]  /*0a40*/  UIADD3 UR4, UPT, UPT, -UR4, URZ, URZ ;  /* 0x000000ff04047290 */ /* 0x000fd8000fffe1ff */
.L_x_36:
[----:B------:R-:W-:-:S06]  /*0a50*/  IMAD.WIDE R8, R11, 0x4, R2 ;  /* 0x000000040b087825 */ /* 0x000fcc00078e0202 */
[----:B------:R-:W2:Y:S01]  /*0a60*/  LDG.E R8, desc[UR6][R8.64] ;  /* 0x0000000608087981 */ /* 0x000ea2000c1e1900 */
[C---:B0-----:R-:W-:Y:S01]  /*0a70*/  IMAD.WIDE R6, R11.reuse, 0x4, R4 ;  /* 0x000000040b067825 */ /* 0x041fe200078e0204 */
[----:B------:R-:W-:Y:S01]  /*0a80*/  UIADD3 UR4, UPT, UPT, UR4, 0x1, URZ ;  /* 0x0000000104047890 */ /* 0x000fe2000fffe0ff */
[----:B------:R-:W-:-:S03]  /*0a90*/  IADD3 R11, PT, PT, R11, 0x80, RZ ;  /* 0x000000800b0b7810 */ /* 0x000fc60007ffe0ff */
[----:B------:R-:W-:Y:S01]  /*0aa0*/  UISETP.NE.AND UP0, UPT, UR4, URZ, UPT ;  /* 0x000000ff0400728c */ /* 0x000fe2000bf05270 */
[----:B--2---:R-:W-:-:S05]  /*0ab0*/  FMUL R13, R8, R8 ;  /* 0x00000008080d7220 */ /* 0x004fca0000400000 */
[----:B------:R0:W-:Y:S03]  /*0ac0*/  STG.E desc[UR6][R6.64], R13 ;  /* 0x0000000d06007986 */ /* 0x0001e6000c101906 */
[----:B------:R-:W-:Y:S05]  /*0ad0*/  BRA.U UP0, `(.L_x_36) ;  /* 0xfffffffd00dc7547 */ /* 0x000fea000b83ffff */
[----:B------:R-:W-:Y:S05]  /*0ae0*/  EXIT ;  /* 0x000000000000794d */ /* 0x000fea0003800000 */
.L_x_31:
[----:B------:R-:W-:-:S13]  /*0af0*/  ISETP.GE.AND P0, PT, R9, 0x1, PT ;  /* 0x000000010900780c */ /* 0x000fda0003f06270 */
[----:B------:R-:W-:Y:S05]  /*0b00*/  @!P0 EXIT ;  /* 0x000000000000894d */ /* 0x000fea0003800000 */
[C---:B------:R-:W-:Y:S01]  /*0b10*/  ISETP.GE.U32.AND P0, PT, R9.reuse, 0x8, PT ;  /* 0x000000080900780c */ /* 0x040fe20003f06070 */
[----:B------:R-:W-:Y:S01]  /*0b20*/  IMAD.MOV.U32 R7, RZ, RZ, RZ ;  /* 0x000000ffff077224 */ /* 0x000fe200078e00ff */
[----:B------:R-:W-:-:S11]  /*0b30*/  LOP3.LUT R20, R9, 0x7, RZ, 0xc0, !PT ;  /* 0x0000000709147812 */ /* 0x000fd600078ec0ff */
[----:B------:R-:W-:Y:S05]  /*0b40*/  @!P0 BRA `(.L_x_37) ;  /* 0x0000000000d08947 */ /* 0x000fea0003800000 */
[----:B------:R-:W-:Y:S02]  /*0b50*/  LOP3.LUT R7, R9, 0x7ffffff8, RZ, 0xc0, !PT ;  /* 0x7ffffff809077812 */ /* 0x000fe400078ec0ff */
[----:B------:R-:W-:-:S07]  /*0b60*/  MOV R12, RZ ;  /* 0x000000ff000c7202 */ /* 0x000fce0000000f00 */
.L_x_40:
[----:B0-----:R-:W-:-:S04]  /*0b70*/  LEA R13, R12, R0, 0x7 ;  /* 0x000000000c0d7211 */ /* 0x001fc800078e38ff */
        /* <DEDUP_REMOVED lines=10> */
[----:B------:R-:W-:Y:S01]  /*0c20*/  IADD3 R21, PT, PT, R13, 0x100, RZ ;  /* 0x000001000d157810 */ /* 0x000fe20007ffe0ff */
[----:B------:R-:W-:-:S03]  /*0c30*/  IMAD.WIDE R10, R11, 0x4, R4 ;  /* 0x000000040b0a7825 */ /* 0x000fc600078e0204 */
[----:B------:R-:W-:Y:S01]  /*0c40*/  ISETP.GE.AND P0, PT, R21, R6, PT ;  /* 0x000000061500720c */ /* 0x000fe20003f06270 */
[----:B------:R-:W-:Y:S02]  /*0c50*/  VIADD R21, R13, 0x180 ;  /* 0x000001800d157836 */ /* 0x000fe40000000000 */
[----:B--2---:R-:W-:-:S05]  /*0c60*/  @!P1 FMUL R15, R18, R18 ;  /* 0x00000012120f9220 */ /* 0x004fca0000400000 */
[----:B------:R1:W-:Y:S05]  /*0c70*/  @!P1 STG.E desc[UR6][R10.64], R15 ;  /* 0x0000000f0a009986 */ /* 0x0003ea000c101906 */
[----:B------:R-:W2:Y:S01]  /*0c80*/  @!P0 LDG.E R14, desc[UR6][R8.64+0x200] ;  /* 0x00020006080e8981 */ /* 0x000ea2000c1e1900 */
[----:B------:R-:W-:Y:S02]  /*0c90*/  ISETP.GE.AND P1, PT, R21, R6, PT ;  /* 0x000000061500720c */ /* 0x000fe40003f26270 */
[----:B0-----:R-:W-:Y:S01]  /*0ca0*/  IADD3 R17, PT, PT, R13, 0x200, RZ ;  /* 0x000002000d117810 */ /* 0x001fe20007ffe0ff */
[----:B--2---:R-:W-:-:S05]  /*0cb0*/  @!P0 FMUL R21, R14, R14 ;  /* 0x0000000e0e158220 */ /* 0x004fca0000400000 */
[----:B------:R-:W-:Y:S05]  /*0cc0*/  @!P0 STG.E desc[UR6][R10.64+0x200], R21 ;  /* 0x000200150a008986 */ /* 0x000fea000c101906 */
[----:B------:R-:W2:Y:S01]  /*0cd0*/  @!P1 LDG.E R14, desc[UR6][R8.64+0x400] ;  /* 0x00040006080e9981 */ /* 0x000ea2000c1e1900 */
[----:B------:R-:W-:Y:S02]  /*0ce0*/  ISETP.GE.AND P0, PT, R17, R6, PT ;  /* 0x000000061100720c */ /* 0x000fe40003f06270 */
[----:B-1----:R-:W-:Y:S01]  /*0cf0*/  IADD3 R15, PT, PT, R13, 0x280, RZ ;  /* 0x000002800d0f7810 */ /* 0x002fe20007ffe0ff */
[----:B--2---:R-:W-:-:S05]  /*0d00*/  @!P1 FMUL R17, R14, R14 ;  /* 0x0000000e0e119220 */ /* 0x004fca0000400000 */
[----:B------:R0:W-:Y:S05]  /*0d10*/  @!P1 STG.E desc[UR6][R10.64+0x400], R17 ;  /* 0x000400110a009986 */ /* 0x0001ea000c101906 */
[----:B------:R-:W2:Y:S01]  /*0d20*/  @!P0 LDG.E R14, desc[UR6][R8.64+0x600] ;  /* 0x00060006080e8981 */ /* 0x000ea2000c1e1900 */
[----:B------:R-:W-:Y:S02]  /*0d30*/  ISETP.GE.AND P1, PT, R15, R6, PT ;  /* 0x000000060f00720c */ /* 0x000fe40003f26270 */
[----:B------:R-:W-:Y:S01]  /*0d40*/  IADD3 R19, PT, PT, R13, 0x300, RZ ;  /* 0x000003000d137810 */ /* 0x000fe20007ffe0ff */
[----:B--2---:R-:W-:-:S05]  /*0d50*/  @!P0 FMUL R15, R14, R14 ;  /* 0x0000000e0e0f8220 */ /* 0x004fca0000400000 */
[----:B------:R1:W-:Y:S05]  /*0d60*/  @!P0 STG.E desc[UR6][R10.64+0x600], R15 ;  /* 0x0006000f0a008986 */ /* 0x0003ea000c101906 */
[----:B------:R-:W2:Y:S01]  /*0d70*/  @!P1 LDG.E R14, desc[UR6][R8.64+0x800] ;  /* 0x00080006080e9981 */ /* 0x000ea2000c1e1900 */
[----:B------:R-:W-:Y:S01]  /*0d80*/  ISETP.GE.AND P0, PT, R19, R6, PT ;  /* 0x000000061300720c */ /* 0x000fe20003f06270 */
[----:B--2---:R-:W-:-:S05]  /*0d90*/  @!P1 FMUL R19, R14, R14 ;  /* 0x0000000e0e139220 */ /* 0x004fca0000400000 */
[----:B------:R1:W-:Y:S07]  /*0da0*/  @!P1 STG.E desc[UR6][R10.64+0x800], R19 ;  /* 0x000800130a009986 */ /* 0x0003ee000c101906 */
[----:B------:R-:W0:Y:S01]  /*0db0*/  @!P0 LDG.E R14, desc[UR6][R8.64+0xa00] ;  /* 0x000a0006080e8981 */ /* 0x000e22000c1e1900 */
[----:B------:R-:W-:Y:S01]  /*0dc0*/  IADD3 R13, PT, PT, R13, 0x380, RZ ;  /* 0x000003800d0d7810 */ /* 0x000fe20007ffe0ff */
[----:B------:R-:W-:Y:S01]  /*0dd0*/  VIADD R12, R12, 0x8 ;  /* 0x000000080c0c7836 */ /* 0x000fe20000000000 */
[----:B------:R-:W-:Y:S04]  /*0de0*/  BSSY.RECONVERGENT B0, `(.L_x_38) ;  /* 0x0000009000007945 */ /* 0x000fe80003800200 */
[----:B------:R-:W-:Y:S01]  /*0df0*/  ISETP.NE.AND P1, PT, R12, R7, PT ;  /* 0x000000070c00720c */ /* 0x000fe20003f25270 */
[----:B0-----:R-:W-:-:S05]  /*0e00*/  @!P0 FMUL R17, R14, R14 ;  /* 0x0000000e0e118220 */ /* 0x001fca0000400000 */
[----:B------:R1:W-:Y:S01]  /*0e10*/  @!P0 STG.E desc[UR6][R10.64+0xa00], R17 ;  /* 0x000a00110a008986 */ /* 0x0003e2000c101906 */
[----:B------:R-:W-:-:S13]  /*0e20*/  ISETP.GE.AND P0, PT, R13, R6, PT ;  /* 0x000000060d00720c */ /* 0x000fda0003f06270 */
[----:B-1----:R-:W-:Y:S05]  /*0e30*/  @P0 BRA `(.L_x_39) ;  /* 0x00000000000c0947 */ /* 0x002fea0003800000 */
[----:B------:R-:W2:Y:S02]  /*0e40*/  LDG.E R8, desc[UR6][R8.64+0xc00] ;  /* 0x000c000608087981 */ /* 0x000ea4000c1e1900 */
[----:B--2---:R-:W-:-:S05]  /*0e50*/  FMUL R13, R8, R8 ;  /* 0x00000008080d7220 */ /* 0x004fca0000400000 */
[----:B------:R0:W-:Y:S02]  /*0e60*/  STG.E desc[UR6][R10.64+0xc00], R13 ;  /* 0x000c000d0a007986 */ /* 0x0001e4000c101906 */
.L_x_39:
[----:B------:R-:W-:Y:S05]  /*0e70*/  BSYNC.RECONVERGENT B0 ;  /* 0x0000000000007941 */ /* 0x000fea0003800200 */
.L_x_38:
[----:B------:R-:W-:Y:S05]  /*0e80*/  @P1 BRA `(.L_x_40) ;  /* 0xfffffffc00381947 */ /* 0x000fea000383ffff */
.L_x_37:
[----:B------:R-:W-:-:S13]  /*0e90*/  ISETP.NE.AND P0, PT, R20, RZ, PT ;  /* 0x000000ff1400720c */ /* 0x000fda0003f05270 */
[----:B------:R-:W-:Y:S05]  /*0ea0*/  @!P0 EXIT ;  /* 0x000000000000894d */ /* 0x000fea0003800000 */
[----:B------:R-:W1:Y:S01]  /*0eb0*/  LDC R8, c[0x0][0x384] ;  /* 0x0000e100ff087b82 */ /* 0x000e620000000800 */
[----:B------:R-:W-:Y:S02]  /*0ec0*/  ISETP.GE.U32.AND P1, PT, R20, 0x4, PT ;  /* 0x000000041400780c */ /* 0x000fe40003f26070 */
[----:B-1----:R-:W-:-:S04]  /*0ed0*/  LOP3.LUT R21, R8, 0x3, RZ, 0xc0, !PT ;  /* 0x0000000308157812 */ /* 0x002fc800078ec0ff */
[----:B------:R-:W-:-:S07]  /*0ee0*/  ISETP.NE.AND P0, PT, R21, RZ, PT ;  /* 0x000000ff1500720c */ /* 0x000fce0003f05270 */
[----:B------:R-:W-:Y:S06]  /*0ef0*/  @!P1 BRA `(.L_x_41) ;  /* 0x0000000000749947 */ /* 0x000fec0003800000 */
[----:B------:R-:W-:-:S04]  /*0f00*/  LEA R19, R7, R0, 0x7 ;  /* 0x0000000007137211 */ /* 0x000fc800078e38ff */
[----:B------:R-:W-:-:S13]  /*0f10*/  ISETP.GE.AND P2, PT, R19, R6, PT ;  /* 0x000000061300720c */ /* 0x000fda0003f46270 */
[----:B0-----:R-:W-:-:S06]  /*0f20*/  @!P2 IMAD.WIDE R10, R19, 0x4, R2 ;  /* 0x00000004130aa825 */ /* 0x001fcc00078e0202 */
        /* <DEDUP_REMOVED lines=8> */
[----:B------:R-:W-:Y:S01]  /*0fb0*/  IADD3 R25, PT, PT, R19, 0x100, RZ ;  /* 0x0000010013197810 */ /* 0x000fe20007ffe0ff */
        /* <DEDUP_REMOVED lines=13> */
[----:B------:R-:W-:-:S04]  /*1090*/  @!P1 IMAD.WIDE R18, R19, 0x4, R4 ;  /* 0x0000000413129825 */ /* 0x000fc800078e0204 */
[----:B------:R-:W-:Y:S02]  /*10a0*/  VIADD R7, R7, 0x4 ;  /* 0x0000000407077836 */ /* 0x000fe40000000000 */
[----:B--2---:R-:W-:-:S05]  /*10b0*/  @!P1 FMUL R25, R14, R14 ;  /* 0x0000000e0e199220 */ /* 0x004fca0000400000 */
[----:B------:R1:W-:Y:S02]  /*10c0*/  @!P1 STG.E desc[UR6][R18.64], R25 ;  /* 0x0000001912009986 */ /* 0x0003e4000c101906 */
.L_x_41:
[----:B------:R-:W-:Y:S05]  /*10d0*/  @!P0 EXIT ;  /* 0x000000000000894d */ /* 0x000fea0003800000 */
[----:B------:R-:W-:Y:S02]  /*10e0*/  ISETP.NE.AND P1, PT, R21, 0x1, PT ;  /* 0x000000011500780c */ /* 0x000fe40003f25270 */
[----:B------:R-:W-:-:S04]  /*10f0*/  LOP3.LUT R8, R8, 0x1, RZ, 0xc0, !PT ;  /* 0x0000000108087812 */ /* 0x000fc800078ec0ff */
[----:B------:R-:W-:-:S07]  /*1100*/  ISETP.NE.U32.AND P0, PT, R8, 0x1, PT ;  /* 0x000000010800780c */ /* 0x000fce0003f05070 */
[----:B------:R-:W-:Y:S06]  /*1110*/  @!P1 BRA `(.L_x_42) ;  /* 0x00000000003c9947 */ /* 0x000fec0003800000 */
[----:B0-----:R-:W-:-:S04]  /*1120*/  LEA R11, R7, R0, 0x7 ;  /* 0x00000000070b7211 */ /* 0x001fc800078e38ff */
[----:B------:R-:W-:-:S13]  /*1130*/  ISETP.GE.AND P1, PT, R11, R6, PT ;  /* 0x000000060b00720c */ /* 0x000fda0003f26270 */
[----:B-1----:R-:W-:-:S06]  /*1140*/  @!P1 IMAD.WIDE R8, R11, 0x4, R2 ;  /* 0x000000040b089825 */ /* 0x002fcc00078e0202 */
[----:B------:R-:W2:Y:S01]  /*1150*/  @!P1 LDG.E R8, desc[UR6][R8.64] ;  /* 0x0000000608089981 */ /* 0x000ea2000c1e1900 */
[C---:B------:R-:W-:Y:S01]  /*1160*/  IADD3 R15, PT, PT, R11.reuse, 0x80, RZ ;  /* 0x000000800b0f7810 */ /* 0x040fe20007ffe0ff */
[----:B------:R-:W-:-:S03]  /*1170*/  @!P1 IMAD.WIDE R10, R11, 0x4, R4 ;  /* 0x000000040b0a9825 */ /* 0x000fc600078e0204 */
[----:B------:R-:W-:-:S13]  /*1180*/  ISETP.GE.AND P2, PT, R15, R6, PT ;  /* 0x000000060f00720c */ /* 0x000fda0003f46270 */
[----:B------:R-:W-:-:S04]  /*1190*/  @!P2 IMAD.WIDE R12, R15, 0x4, R2 ;  /* 0x000000040f0ca825 */ /* 0x000fc800078e0202 */
[----:B--2---:R-:W-:-:S05]  /*11a0*/  @!P1 FMUL R17, R8, R8 ;  /* 0x0000000808119220 */ /* 0x004fca0000400000 */
[----:B------:R2:W-:Y:S04]  /*11b0*/  @!P1 STG.E desc[UR6][R10.64], R17 ;  /* 0x000000110a009986 */ /* 0x0005e8000c101906 */
[----:B------:R-:W3:Y:S01]  /*11c0*/  @!P2 LDG.E R12, desc[UR6][R12.64] ;  /* 0x000000060c0ca981 */ /* 0x000ee2000c1e1900 */
[----:B------:R-:W-:Y:S01]  /*11d0*/  @!P2 IMAD.WIDE R14, R15, 0x4, R4 ;  /* 0x000000040f0ea825 */ /* 0x000fe200078e0204 */
[----:B------:R-:W-:-:S03]  /*11e0*/  IADD3 R7, PT, PT, R7, 0x2, RZ ;  /* 0x0000000207077810 */ /* 0x000fc60007ffe0ff */
[----:B---3--:R-:W-:-:S05]  /*11f0*/  @!P2 FMUL R19, R12, R12 ;  /* 0x0000000c0c13a220 */ /* 0x008fca0000400000 */
[----:B------:R2:W-:Y:S02]  /*1200*/  @!P2 STG.E desc[UR6][R14.64], R19 ;  /* 0x000000130e00a986 */ /* 0x0005e4000c101906 */
.L_x_42:
[----:B------:R-:W-:Y:S05]  /*1210*/  @P0 EXIT ;  /* 0x000000000000094d */ /* 0x000fea0003800000 */
[----:B------:R-:W-:-:S04]  /*1220*/  LEA R7, R7, R0, 0x7 ;  /* 0x0000000007077211 */ /* 0x000fc800078e38ff */
[----:B------:R-:W-:-:S13]  /*1230*/  ISETP.GE.AND P0, PT, R7, R6, PT ;  /* 0x000000060700720c */ /* 0x000fda0003f06270 */
[----:B------:R-:W-:Y:S05]  /*1240*/  @P0 EXIT ;  /* 0x000000000000094d */ /* 0x000fea0003800000 */
[----:B------:R-:W-:-:S06]  /*1250*/  IMAD.WIDE R2, R7, 0x4, R2 ;  /* 0x0000000407027825 */ /* 0x000fcc00078e0202 */
[----:B------:R-:W3:Y:S01]  /*1260*/  LDG.E R2, desc[UR6][R2.64] ;  /* 0x0000000602027981 */ /* 0x000ee2000c1e1900 */
[----:B------:R-:W-:-:S04]  /*1270*/  IMAD.WIDE R4, R7, 0x4, R4 ;  /* 0x0000000407047825 */ /* 0x000fc800078e0204 */
[----:B---3--:R-:W-:-:S05]  /*1280*/  FMUL R7, R2, R2 ;  /* 0x0000000202077220 */ /* 0x008fca0000400000 */
[----:B------:R-:W-:Y:S01]  /*1290*/  STG.E desc[UR6][R4.64], R7 ;  /* 0x0000000704007986 */ /* 0x000fe2000c101906 */
[----:B------:R-:W-:Y:S05]  /*12a0*/  EXIT ;  /* 0x000000000000794d */ /* 0x000fea0003800000 */
.L_x_43:
        /* <DEDUP_REMOVED lines=13> */
.L_x_853:


//--------------------- .text._ZN3cub18CUB_300001_SM_10006detail8for_each13static_kernelINS2_12policy_hub_t12policy_500_tElN6thrust24THRUST_300001_SM_1000_NS8cuda_cub10__tabulate7functorINS7_6detail15normal_iteratorINS7_10device_ptrIfEEEENS7_6system6detail7generic6detail22compute_sequence_valueIfvEElEEEEvT0_T1_ --------------------------
	.section	.text._ZN3cub18CUB_300001_SM_10006detail8for_each13static_kernelINS2_12policy_hub_t12policy_500_tElN6thrust24THRUST_300001_SM_1000_NS8cuda_cub10__tabulate7functorINS7_6detail15normal_iteratorINS7_10device_ptrIfEEEENS7_6system6detail7generic6detail22compute_sequence_valueIfvEElEEEEvT0_T1_,"ax",@progbits
	.align	128
        .global         _ZN3cub18CUB_300001_SM_10006detail8for_each13static_kernelINS2_12policy_hub_t12policy_500_tElN6thrust24THRUST_300001_SM_1000_NS8cuda_cub10__tabulate7functorINS7_6detail15normal_iteratorINS7_10device_ptrIfEEEENS7_6system6detail7generic6detail22compute_sequence_valueIfvEElEEEEvT0_T1_
        .type           _ZN3cub18CUB_300001_SM_10006detail8for_each13static_kernelINS2_12policy_hub_t12policy_500_tElN6thrust24THRUST_300001_SM_1000_NS8cuda_cub10__tabulate7functorINS7_6detail15normal_iteratorINS7_10device_ptrIfEEEENS7_6system6detail7generic6detail22compute_sequence_valueIfvEElEEEEvT0_T1_,@function
        .size           _ZN3cub18CUB_300001_SM_10006detail8for_each13static_kernelINS2_12policy_hub_t12policy_500_tElN6thrust24THRUST_300001_SM_1000_NS8cuda_cub10__tabulate7functorINS7_6detail15normal_iteratorINS7_10device_ptrIfEEEENS7_6system6detail7generic6detail22compute_sequence_valueIfvEElEEEEvT0_T1_,(.L_x_854 - _ZN3cub18CUB_300001_SM_10006detail8for_each13static_kernelINS2_12policy_hub_t12policy_500_tElN6thrust24THRUST_300001_SM_1000_NS8cuda_cub10__tabulate7functorINS7_6detail15normal_iteratorINS7_10device_ptrIfEEEENS7_6system6detail7generic6detail22compute_sequence_valueIfvEElEEEEvT0_T1_)
        .other          _ZN3cub18CUB_300001_SM_10006detail8for_each13static_kernelINS2_12policy_hub_t12policy_500_tElN6thrust24THRUST_300001_SM_1000_NS8cuda_cub10__tabulate7functorINS7_6detail15normal_iteratorINS7_10device_ptrIfEEEENS7_6system6detail7generic6detail22compute_sequence_valueIfvEElEEEEvT0_T1_,@"STO_CUDA_ENTRY STV_DEFAULT"
_ZN3cub18CUB_300001_SM_10006detail8for_each13static_kernelINS2_12policy_hub_t12policy_500_tElN6thrust24THRUST_300001_SM_1000_NS8cuda_cub10__tabulate7functorINS7_6detail15normal_iteratorINS7_10device_ptrIfEEEENS7_6system6detail7generic6detail22compute_sequence_valueIfvEElEEEEvT0_T1_:
.text._ZN3cub18CUB_300001_SM_10006detail8for_each13static_kernelINS2_12policy_hub_t12policy_500_tElN6thrust24THRUST_300001_SM_1000_NS8cuda_cub10__tabulate7functorINS7_6detail15normal_iteratorINS7_10device_ptrIfEEEENS7_6system6detail7generic6detail22compute_sequence_valueIfvEElEEEEvT0_T1_:
[----:B------:R-:W-:Y:S08]  /*0000*/  LDC R1, c[0x0][0x37c] ;  /* 0x0000df00ff017b82 */ /* 0x000ff00000000800 */
[----:B------:R-:W0:Y:S01]  /*0010*/  S2UR UR4, SR_CTAID.X ;  /* 0x00000000000479c3 */ /* 0x000e220000002500 */
[----:B------:R-:W1:Y:S01]  /*0020*/  LDCU.64 UR6, c[0x0][0x380] ;  /* 0x00007000ff0677ac */ /* 0x000e620008000a00 */
[----:B------:R-:W2:Y:S01]  /*0030*/  LDCU.64 UR8, c[0x0][0x358] ;  /* 0x00006b00ff0877ac */ /* 0x000ea20008000a00 */
[----:B0-----:R-:W-:-:S04]  /*0040*/  UIMAD.WIDE.U32 UR4, UR4, 0x200, URZ ;  /* 0x00000200040478a5 */ /* 0x001fc8000f8e00ff */
[----:B-1----:R-:W-:-:S04]  /*0050*/  UIADD3 UR6, UP0, UPT, -UR4, UR6, URZ ;  /* 0x0000000604067290 */ /* 0x002fc8000ff1e1ff */
[----:B------:R-:W-:Y:S02]  /*0060*/  UIADD3.X UR7, UPT, UPT, ~UR5, UR7, URZ, UP0, !UPT ;  /* 0x0000000705077290 */ /* 0x000fe400087fe5ff */
[----:B------:R-:W-:-:S04]  /*0070*/  UISETP.GE.U32.AND UP0, UPT, UR6, 0x200, UPT ;  /* 0x000002000600788c */ /* 0x000fc8000bf06070 */
[----:B------:R-:W-:-:S09]  /*0080*/  UISETP.GE.AND.EX UP0, UPT, UR7, URZ, UPT, UP0 ;  /* 0x000000ff0700728c */ /* 0x000fd2000bf06300 */
[----:B--2---:R-:W-:Y:S05]  /*0090*/  BRA.U !UP0, `(.L_x_44) ;  /* 0x0000000108407547 */ /* 0x004fea000b800000 */
[----:B------:R-:W0:Y:S01]  /*00a0*/  S2R R4, SR_TID.X ;  /* 0x0000000000047919 */ /* 0x000e220000002100 */
[----:B------:R-:W1:Y:S01]  /*00b0*/  LDC.64 R10, c[0x0][0x390] ;  /* 0x0000e400ff0a7b82 */ /* 0x000e620000000a00 */
[----:B------:R-:W2:Y:S01]  /*00c0*/  LDCU.64 UR10, c[0x0][0x388] ;  /* 0x00007100ff0a77ac */ /* 0x000ea20008000a00 */
[----:B0-----:R-:W-:-:S05]  /*00d0*/  IADD3 R4, P0, PT, R4, UR4, RZ ;  /* 0x0000000404047c10 */ /* 0x001fca000ff1e0ff */
[----:B------:R-:W-:Y:S01]  /*00e0*/  IMAD.X R5, RZ, RZ, UR5, P0 ;  /* 0x00000005ff057e24 */ /* 0x000fe200080e06ff */
[----:B------:R-:W-:-:S03]  /*00f0*/  IADD3 R6, P0, PT, R4, 0x100, RZ ;  /* 0x0000010004067810 */ /* 0x000fc60007f1e0ff */
[----:B------:R-:W1:Y:S02]  /*0100*/  I2F.U64 R9, R4 ;  /* 0x0000000400097312 */ /* 0x000e640000301000 */
[----:B------:R-:W-:Y:S01]  /*0110*/  IMAD.X R7, RZ, RZ, R5, P0 ;  /* 0x000000ffff077224 */ /* 0x000fe200000e0605 */
[----:B--2---:R-:W-:-:S04]  /*0120*/  LEA R2, P0, R4, UR10, 0x2 ;  /* 0x0000000a04027c11 */ /* 0x004fc8000f8010ff */
[----:B------:R-:W-:Y:S01]  /*0130*/  LEA.HI.X R3, R4, UR11, R5, 0x2, P0 ;  /* 0x0000000b04037c11 */ /* 0x000fe200080f1405 */
[----:B------:R-:W0:Y:S01]  /*0140*/  I2F.U64 R7, R6 ;  /* 0x0000000600077312 */ /* 0x000e220000301000 */
[----:B-1----:R-:W-:-:S05]  /*0150*/  FFMA R9, R9, R11, R10 ;  /* 0x0000000b09097223 */ /* 0x002fca000000000a */
[----:B------:R-:W-:Y:S01]  /*0160*/  STG.E desc[UR8][R2.64], R9 ;  /* 0x0000000902007986 */ /* 0x000fe2000c101908 */
[----:B0-----:R-:W-:-:S05]  /*0170*/  FFMA R11, R7, R11, R10 ;  /* 0x0000000b070b7223 */ /* 0x001fca000000000a */
[----:B------:R-:W-:Y:S01]  /*0180*/  STG.E desc[UR8][R2.64+0x400], R11 ;  /* 0x0004000b02007986 */ /* 0x000fe2000c101908 */
[----:B------:R-:W-:Y:S05]  /*0190*/  EXIT ;  /* 0x000000000000794d */ /* 0x000fea0003800000 */
.L_x_44:
[----:B------:R-:W0:Y:S01]  /*01a0*/  S2R R2, SR_TID.X ;  /* 0x0000000000027919 */ /* 0x000e220000002100 */
[----:B------:R-:W-:Y:S01]  /*01b0*/  USHF.R.S32.HI UR7, URZ, 0x1f, UR6 ;  /* 0x0000001fff077899 */ /* 0x000fe20008011406 */
[----:B------:R-:W-:Y:S05]  /*01c0*/  BSSY.RECONVERGENT B0, `(.L_x_45) ;  /* 0x0000012000007945 */ /* 0x000fea0003800200 */
[----:B------:R-:W-:Y:S02]  /*01d0*/  IMAD.U32 R3, RZ, RZ, UR7 ;  /* 0x00000007ff037e24 */ /* 0x000fe4000f8e00ff */
[----:B------:R-:W-:Y:S01]  /*01e0*/  IMAD.U32 R4, RZ, RZ, UR7 ;  /* 0x00000007ff047e24 */ /* 0x000fe2000f8e00ff */
[C---:B0-----:R-:W-:Y:S01]  /*01f0*/  ISETP.LT.U32.AND P0, PT, R2.reuse, UR6, PT ;  /* 0x0000000602007c0c */ /* 0x041fe2000bf01070 */
[----:B------:R-:W-:-:S03]  /*0200*/  VIADD R0, R2, 0x100 ;  /* 0x0000010002007836 */ /* 0x000fc60000000000 */
[----:B------:R-:W-:Y:S02]  /*0210*/  ISETP.GT.AND.EX P0, PT, R3, RZ, PT, P0 ;  /* 0x000000ff0300720c */ /* 0x000fe40003f04300 */
[----:B------:R-:W-:-:S04]  /*0220*/  ISETP.LT.U32.AND P1, PT, R0, UR6, PT ;  /* 0x0000000600007c0c */ /* 0x000fc8000bf21070 */
[----:B------:R-:W-:-:S07]  /*0230*/  ISETP.GT.AND.EX P1, PT, R4, RZ, PT, P1 ;  /* 0x000000ff0400720c */ /* 0x000fce0003f24310 */
[----:B------:R-:W-:Y:S06]  /*0240*/  @!P0 BRA `(.L_x_46) ;  /* 0x0000000000248947 */ /* 0x000fec0003800000 */
[----:B------:R-:W-:Y:S01]  /*0250*/  IADD3 R2, P0, PT, R2, UR4, RZ ;  /* 0x0000000402027c10 */ /* 0x000fe2000ff1e0ff */
[----:B------:R-:W0:Y:S01]  /*0260*/  LDC.64 R8, c[0x0][0x390] ;  /* 0x0000e400ff087b82 */ /* 0x000e220000000a00 */
[----:B------:R-:W1:Y:S03]  /*0270*/  LDCU.64 UR10, c[0x0][0x388] ;  /* 0x00007100ff0a77ac */ /* 0x000e660008000a00 */
[----:B------:R-:W-:-:S04]  /*0280*/  IMAD.X R3, RZ, RZ, UR5, P0 ;  /* 0x00000005ff037e24 */ /* 0x000fc800080e06ff */
[----:B------:R-:W0:Y:S01]  /*0290*/  I2F.U64 R7, R2 ;  /* 0x0000000200077312 */ /* 0x000e220000301000 */
[----:B-1----:R-:W-:-:S04]  /*02a0*/  LEA R4, P0, R2, UR10, 0x2 ;  /* 0x0000000a02047c11 */ /* 0x002fc8000f8010ff */
[----:B------:R-:W-:Y:S01]  /*02b0*/  LEA.HI.X R5, R2, UR11, R3, 0x2, P0 ;  /* 0x0000000b02057c11 */ /* 0x000fe200080f1403 */
[----:B0-----:R-:W-:-:S05]  /*02c0*/  FFMA R7, R7, R9, R8 ;  /* 0x0000000907077223 */ /* 0x001fca0000000008 */
[----:B------:R0:W-:Y:S03]  /*02d0*/  STG.E desc[UR8][R4.64], R7 ;  /* 0x0000000704007986 */ /* 0x0001e6000c101908 */
.L_x_46:
[----:B------:R-:W-:Y:S05]  /*02e0*/  BSYNC.RECONVERGENT B0 ;  /* 0x0000000000007941 */ /* 0x000fea0003800200 */
.L_x_45:
[----:B------:R-:W-:Y:S05]  /*02f0*/  @!P1 EXIT ;  /* 0x000000000000994d */ /* 0x000fea0003800000 */
[----:B------:R-:W-:Y:S01]  /*0300*/  IADD3 R2, P0, PT, R0, UR4, RZ ;  /* 0x0000000400027c10 */ /* 0x000fe2000ff1e0ff */
[----:B------:R-:W1:Y:S01]  /*0310*/  LDC.64 R8, c[0x0][0x390] ;  /* 0x0000e400ff087b82 */ /* 0x000e620000000a00 */
[----:B------:R-:W2:Y:S03]  /*0320*/  LDCU.64 UR6, c[0x0][0x388] ;  /* 0x00007100ff0677ac */ /* 0x000ea60008000a00 */
[----:B------:R-:W-:-:S04]  /*0330*/  IMAD.X R3, RZ, RZ, UR5, P0 ;  /* 0x00000005ff037e24 */ /* 0x000fc800080e06ff */
[----:B0-----:R-:W1:Y:S01]  /*0340*/  I2F.U64 R7, R2 ;  /* 0x0000000200077312 */ /* 0x001e620000301000 */
[----:B--2---:R-:W-:-:S04]  /*0350*/  LEA R4, P0, R2, UR6, 0x2 ;  /* 0x0000000602047c11 */ /* 0x004fc8000f8010ff */
[----:B------:R-:W-:Y:S01]  /*0360*/  LEA.HI.X R5, R2, UR7, R3, 0x2, P0 ;  /* 0x0000000702057c11 */ /* 0x000fe200080f1403 */
[----:B-1----:R-:W-:-:S05]  /*0370*/  FFMA R7, R7, R9, R8 ;  /* 0x0000000907077223 */ /* 0x002fca0000000008 */
[----:B------:R-:W-:Y:S01]  /*0380*/  STG.E desc[UR8][R4.64], R7 ;  /* 0x0000000704007986 */ /* 0x000fe2000c101908 */
[----:B------:R-:W-:Y:S05]  /*0390*/  EXIT ;  /* 0x000000000000794d */ /* 0x000fea0003800000 */
.L_x_47:
        /* <DEDUP_REMOVED lines=14> */
.L_x_854:


//--------------------- .text._ZN3cub18CUB_300001_SM_10006detail8for_each13static_kernelINS2_12policy_hub_t12policy_500_tEmN6thrust24THRUST_300001_SM_1000_NS8cuda_cub20__uninitialized_fill7functorINS7_10device_ptrIfEEfEEEEvT0_T1_ --------------------------
	.section	.text._ZN3cub18CUB_300001_SM_10006detail8for_each13static_kernelINS2_12policy_hub_t12policy_500_tEmN6thrust24THRUST_300001_SM_1000_NS8cuda_cub20__uninitialized_fill7functorINS7_10device_ptrIfEEfEEEEvT0_T1_,"ax",@progbits
	.align	128
        .global         _ZN3cub18CUB_300001_SM_10006detail8for_each13static_kernelINS2_12policy_hub_t12policy_500_tEmN6thrust24THRUST_300001_SM_1000_NS8cuda_cub20__uninitialized_fill7functorINS7_10device_ptrIfEEfEEEEvT0_T1_
        .type           _ZN3cub18CUB_300001_SM_10006detail8for_each13static_kernelINS2_12policy_hub_t12policy_500_tEmN6thrust24THRUST_300001_SM_1000_NS8cuda_cub20__uninitialized_fill7functorINS7_10device_ptrIfEEfEEEEvT0_T1_,@function
        .size           _ZN3cub18CUB_300001_SM_10006detail8for_each13static_kernelINS2_12policy_hub_t12policy_500_tEmN6thrust24THRUST_300001_SM_1000_NS8cuda_cub20__uninitialized_fill7functorINS7_10device_ptrIfEEfEEEEvT0_T1_,(.L_x_855 - _ZN3cub18CUB_300001_SM_10006detail8for_each13static_kernelINS2_12policy_hub_t12policy_500_tEmN6thrust24THRUST_300001_SM_1000_NS8cuda_cub20__uninitialized_fill7functorINS7_10device_ptrIfEEfEEEEvT0_T1_)
        .other          _ZN3cub18CUB_300001_SM_10006detail8for_each13static_kernelINS2_12policy_hub_t12policy_500_tEmN6thrust24THRUST_300001_SM_1000_NS8cuda_cub20__uninitialized_fill7functorINS7_10device_ptrIfEEfEEEEvT0_T1_,@"STO_CUDA_ENTRY STV_DEFAULT"
_ZN3cub18CUB_300001_SM_10006detail8for_each13static_kernelINS2_12policy_hub_t12policy_500_tEmN6thrust24THRUST_300001_SM_1000_NS8cuda_cub20__uninitialized_fill7functorINS7_10device_ptrIfEEfEEEEvT0_T1_:
.text._ZN3cub18CUB_300001_SM_10006detail8for_each13static_kernelINS2_12policy_hub_t12policy_500_tEmN6thrust24THRUST_300001_SM_1000_NS8cuda_cub20__uninitialized_fill7functorINS7_10device_ptrIfEEfEEEEvT0_T1_:
        /* <DEDUP_REMOVED lines=8> */
[----:B------:R-:W-:-:S09]  /*0080*/  UISETP.GE.U32.AND.EX UP0, UPT, UR7, URZ, UPT, UP0 ;  /* 0x000000ff0700728c */ /* 0x000fd2000bf06100 */
[----:B--2---:R-:W-:Y:S05]  /*0090*/  BRA.U !UP0, `(.L_x_48) ;  /* 0x0000000108287547 */ /* 0x004fea000b800000 */
[----:B------:R-:W0:Y:S01]  /*00a0*/  S2R R0, SR_TID.X ;  /* 0x0000000000007919 */ /* 0x000e220000002100 */
[----:B------:R-:W1:Y:S01]  /*00b0*/  LDCU.64 UR6, c[0x0][0x388] ;  /* 0x00007100ff0677ac */ /* 0x000e620008000a00 */
[----:B------:R-:W2:Y:S01]  /*00c0*/  LDC R5, c[0x0][0x390] ;  /* 0x0000e400ff057b82 */ /* 0x000ea20000000800 */
[----:B0-----:R-:W-:-:S05]  /*00d0*/  IADD3 R0, P0, PT, R0, UR4, RZ ;  /* 0x0000000400007c10 */ /* 0x001fca000ff1e0ff */
[----:B------:R-:W-:Y:S01]  /*00e0*/  IMAD.X R3, RZ, RZ, UR5, P0 ;  /* 0x00000005ff037e24 */ /* 0x000fe200080e06ff */
[----:B-1----:R-:W-:-:S04]  /*00f0*/  LEA R2, P0, R0, UR6, 0x2 ;  /* 0x0000000600027c11 */ /* 0x002fc8000f8010ff */
[----:B------:R-:W-:-:S05]  /*0100*/  LEA.HI.X R3, R0, UR7, R3, 0x2, P0 ;  /* 0x0000000700037c11 */ /* 0x000fca00080f1403 */
[----:B--2---:R-:W-:Y:S04]  /*0110*/  STG.E desc[UR8][R2.64], R5 ;  /* 0x0000000502007986 */ /* 0x004fe8000c101908 */
[----:B------:R-:W-:Y:S01]  /*0120*/  STG.E desc[UR8][R2.64+0x400], R5 ;  /* 0x0004000502007986 */ /* 0x000fe2000c101908 */
[----:B------:R-:W-:Y:S05]  /*0130*/  EXIT ;  /* 0x000000000000794d */ /* 0x000fea0003800000 */
.L_x_48:
[----:B------:R-:W0:Y:S01]  /*0140*/  S2R R0, SR_TID.X ;  /* 0x0000000000007919 */ /* 0x000e220000002100 */
[----:B------:R-:W-:Y:S01]  /*0150*/  IMAD.U32 R2, RZ, RZ, UR7 ;  /* 0x00000007ff027e24 */ /* 0x000fe2000f8e00ff */
[----:B------:R-:W1:Y:S01]  /*0160*/  LDCU.64 UR10, c[0x0][0x388] ;  /* 0x00007100ff0a77ac */ /* 0x000e620008000a00 */
[----:B------:R-:W-:Y:S01]  /*0170*/  IMAD.U32 R4, RZ, RZ, UR7 ;  /* 0x00000007ff047e24 */ /* 0x000fe2000f8e00ff */
[----:B0-----:R-:W-:-:S04]  /*0180*/  ISETP.LT.U32.AND P0, PT, R0, UR6, PT ;  /* 0x0000000600007c0c */ /* 0x001fc8000bf01070 */
[----:B------:R-:W-:Y:S01]  /*0190*/  ISETP.GT.U32.AND.EX P0, PT, R2, RZ, PT, P0 ;  /* 0x000000ff0200720c */ /* 0x000fe20003f04100 */
[C---:B------:R-:W-:Y:S01]  /*01a0*/  VIADD R2, R0.reuse, 0x100 ;  /* 0x0000010000027836 */ /* 0x040fe20000000000 */
[----:B------:R-:W-:-:S04]  /*01b0*/  IADD3 R0, P2, PT, R0, UR4, RZ ;  /* 0x0000000400007c10 */ /* 0x000fc8000ff5e0ff */
[----:B------:R-:W-:Y:S01]  /*01c0*/  ISETP.LT.U32.AND P1, PT, R2, UR6, PT ;  /* 0x0000000602007c0c */ /* 0x000fe2000bf21070 */
[----:B------:R-:W-:Y:S01]  /*01d0*/  IMAD.X R3, RZ, RZ, UR5, P2 ;  /* 0x00000005ff037e24 */ /* 0x000fe200090e06ff */
[----:B-1----:R-:W-:Y:S02]  /*01e0*/  LEA R2, P2, R0, UR10, 0x2 ;  /* 0x0000000a00027c11 */ /* 0x002fe4000f8410ff */
[----:B------:R-:W-:Y:S02]  /*01f0*/  ISETP.GT.U32.AND.EX P1, PT, R4, RZ, PT, P1 ;  /* 0x000000ff0400720c */ /* 0x000fe40003f24110 */
[----:B------:R-:W-:Y:S01]  /*0200*/  LEA.HI.X R3, R0, UR11, R3, 0x2, P2 ;  /* 0x0000000b00037c11 */ /* 0x000fe200090f1403 */
[----:B------:R-:W0:Y:S04]  /*0210*/  @P0 LDC R5, c[0x0][0x390] ;  /* 0x0000e400ff050b82 */ /* 0x000e280000000800 */
[----:B0-----:R0:W-:Y:S06]  /*0220*/  @P0 STG.E desc[UR8][R2.64], R5 ;  /* 0x0000000502000986 */ /* 0x0011ec000c101908 */
[----:B------:R-:W-:Y:S05]  /*0230*/  @!P1 EXIT ;  /* 0x000000000000994d */ /* 0x000fea0003800000 */
[----:B0-----:R-:W0:Y:S02]  /*0240*/  LDC R5, c[0x0][0x390] ;  /* 0x0000e400ff057b82 */ /* 0x001e240000000800 */
[----:B0-----:R-:W-:Y:S01]  /*0250*/  STG.E desc[UR8][R2.64+0x400], R5 ;  /* 0x0004000502007986 */ /* 0x001fe2000c101908 */
[----:B------:R-:W-:Y:S05]  /*0260*/  EXIT ;  /* 0x000000000000794d */ /* 0x000fea0003800000 */
.L_x_49:
        /* <DEDUP_REMOVED lines=9> */
.L_x_855:


//--------------------- .text._ZN3cub18CUB_300001_SM_10006detail11EmptyKernelIvEEvv --------------------------
	.section	.text._ZN3cub18CUB_300001_SM_10006detail11EmptyKernelIvEEvv,"ax",@progbits
	.align	128
        .global         _ZN3cub18CUB_300001_SM_10006detail11EmptyKernelIvEEvv
        .type           _ZN3cub18CUB_300001_SM_10006detail11EmptyKernelIvEEvv,@function
        .size           _ZN3cub18CUB_300001_SM_10006detail11EmptyKernelIvEEvv,(.L_x_856 - _ZN3cub18CUB_300001_SM_10006detail11EmptyKernelIvEEvv)
        .other          _ZN3cub18CUB_300001_SM_10006detail11EmptyKernelIvEEvv,@"STO_CUDA_ENTRY STV_DEFAULT"
_ZN3cub18CUB_300001_SM_10006detail11EmptyKernelIvEEvv:
.text._ZN3cub18CUB_300001_SM_10006detail11EmptyKernelIvEEvv:
[----:B------:R-:W-:Y:S01]  /*0000*/  LDC R1, c[0x0][0x37c] ;  /* 0x0000df00ff017b82 */ /* 0x000fe20000000800 */
[----:B------:R-:W-:Y:S05]  /*0010*/  EXIT ;  /* 0x000000000000794d */ /* 0x000fea0003800000 */
.L_x_50:
        /* <DEDUP_REMOVED lines=14> */
.L_x_856:


//--------------------- .text._ZN6thrust24THRUST_300001_SM_1000_NS8cuda_cub4core6detail13_kernel_agentINS1_8__reduce11ReduceAgentIPN4cuda3std3__45tupleIJflEEESC_SB_lNS1_9__extrema9arg_min_fIflNS9_4lessIfEEEEEEJSC_SC_iSH_EEEvDpT0_ --------------------------
	.section	.text._ZN6thrust24THRUST_300001_SM_1000_NS8cuda_cub4core6detail13_kernel_agentINS1_8__reduce11ReduceAgentIPN4cuda3std3__45tupleIJflEEESC_SB_lNS1_9__extrema9arg_min_fIflNS9_4lessIfEEEEEEJSC_SC_iSH_EEEvDpT0_,"ax",@progbits
	.align	128
        .global         _ZN6thrust24THRUST_300001_SM_1000_NS8cuda_cub4core6detail13_kernel_agentINS1_8__reduce11ReduceAgentIPN4cuda3std3__45tupleIJflEEESC_SB_lNS1_9__extrema9arg_min_fIflNS9_4lessIfEEEEEEJSC_SC_iSH_EEEvDpT0_
        .type           _ZN6thrust24THRUST_300001_SM_1000_NS8cuda_cub4core6detail13_kernel_agentINS1_8__reduce11ReduceAgentIPN4cuda3std3__45tupleIJflEEESC_SB_lNS1_9__extrema9arg_min_fIflNS9_4lessIfEEEEEEJSC_SC_iSH_EEEvDpT0_,@function
        .size           _ZN6thrust24THRUST_300001_SM_1000_NS8cuda_cub4core6detail13_kernel_agentINS1_8__reduce11ReduceAgentIPN4cuda3std3__45tupleIJflEEESC_SB_lNS1_9__extrema9arg_min_fIflNS9_4lessIfEEEEEEJSC_SC_iSH_EEEvDpT0_,(.L_x_857 - _ZN6thrust24THRUST_300001_SM_1000_NS8cuda_cub4core6detail13_kernel_agentINS1_8__reduce11ReduceAgentIPN4cuda3std3__45tupleIJflEEESC_SB_lNS1_9__extrema9arg_min_fIflNS9_4lessIfEEEEEEJSC_SC_iSH_EEEvDpT0_)
        .other          _ZN6thrust24THRUST_300001_SM_1000_NS8cuda_cub4core6detail13_kernel_agentINS1_8__reduce11ReduceAgentIPN4cuda3std3__45tupleIJflEEESC_SB_lNS1_9__extrema9arg_min_fIflNS9_4lessIfEEEEEEJSC_SC_iSH_EEEvDpT0_,@"STO_CUDA_ENTRY STV_DEFAULT"
_ZN6thrust24THRUST_300001_SM_1000_NS8cuda_cub4core6detail13_kernel_agentINS1_8__reduce11ReduceAgentIPN4cuda3std3__45tupleIJflEEESC_SB_lNS1_9__extrema9arg_min_fIflNS9_4lessIfEEEEEEJSC_SC_iSH_EEEvDpT0_:
.text._ZN6thrust24THRUST_300001_SM_1000_NS8cuda_cub4core6detail13_kernel_agentINS1_8__reduce11ReduceAgentIPN4cuda3std3__45tupleIJflEEESC_SB_lNS1_9__extrema9arg_min_fIflNS9_4lessIfEEEEEEJSC_SC_iSH_EEEvDpT0_:
[----:B------:R-:W-:Y:S01]  /*0000*/  LDC R1, c[0x0][0x37c] ;  /* 0x0000df00ff017b82 */ /* 0x000fe20000000800 */
[----:B------:R-:W0:Y:S02]  /*0010*/  LDCU UR8, c[0x0][0x390] ;  /* 0x00007200ff0877ac */ /* 0x000e240008000800 */
[----:B0-----:R-:W-:-:S13]  /*0020*/  ISETP.NE.AND P0, PT, RZ, UR8, PT ;  /* 0x00000008ff007c0c */ /* 0x001fda000bf05270 */
[----:B------:R-:W-:Y:S05]  /*0030*/  @!P0 EXIT ;  /* 0x000000000000894d */ /* 0x000fea0003800000 */
[----:B------:R-:W-:Y:S01]  /*0040*/  UISETP.GT.AND UP0, UPT, UR8, 0x4ff, UPT ;  /* 0x000004ff0800788c */ /* 0x000fe2000bf04270 */
[----:B------:R-:W-:Y:S01]  /*0050*/  BSSY.RECONVERGENT B0, `(.L_x_51) ;  /* 0x0000648000007945 */ /* 0x000fe20003800200 */
[----:B------:R-:W0:Y:S07]  /*0060*/  LDCU.64 UR10, c[0x0][0x358] ;  /* 0x00006b00ff0a77ac */ /* 0x000e2e0008000a00 */
[----:B------:R-:W-:Y:S05]  /*0070*/  BRA.U UP0, `(.L_x_52) ;  /* 0x0000002d00c87547 */ /* 0x000fea000b800000 */
[----:B------:R-:W1:Y:S01]  /*0080*/  S2R R0, SR_TID.X ;  /* 0x0000000000007919 */ /* 0x000e620000002100 */
[----:B------:R-:W2:Y:S01]  /*0090*/  LDCU UR4, c[0x0][0x390] ;  /* 0x00007200ff0477ac */ /* 0x000ea20008000800 */
[----:B------:R-:W-:Y:S01]  /*00a0*/  BSSY.RECONVERGENT B1, `(.L_x_53) ;  /* 0x000000b000017945 */ /* 0x000fe20003800200 */
[----:B------:R-:W-:Y:S01]  /*00b0*/  IMAD.MOV.U32 R5, RZ, RZ, RZ ;  /* 0x000000ffff057224 */ /* 0x000fe200078e00ff */
[----:B------:R-:W-:Y:S02]  /*00c0*/  CS2R R2, SRZ ;  /* 0x0000000000027805 */ /* 0x000fe4000001ff00 */
[----:B-1----:R-:W-:Y:S01]  /*00d0*/  ISETP.GE.AND P0, PT, R0, UR8, PT ;  /* 0x0000000800007c0c */ /* 0x002fe2000bf06270 */
[----:B------:R-:W-:-:S12]  /*00e0*/  IMAD.MOV.U32 R4, RZ, RZ, R0 ;  /* 0x000000ffff047224 */ /* 0x000fd800078e0000 */
[----:B--2---:R-:W-:Y:S05]  /*00f0*/  @P0 BRA `(.L_x_54) ;  /* 0x0000000000140947 */ /* 0x004fea0003800000 */
[----:B------:R-:W1:Y:S02]  /*0100*/  LDC.64 R6, c[0x0][0x380] ;  /* 0x0000e000ff067b82 */ /* 0x000e640000000a00 */
[----:B-1----:R-:W-:-:S05]  /*0110*/  IMAD.WIDE.U32 R6, R0, 0x10, R6 ;  /* 0x0000001000067825 */ /* 0x002fca00078e0006 */
[----:B0-----:R1:W5:Y:S04]  /*0120*/  LDG.E.CONSTANT R5, desc[UR10][R6.64] ;  /* 0x0000000a06057981 */ /* 0x001368000c1e9900 */
[----:B------:R1:W5:Y:S01]  /*0130*/  LDG.E.64.CONSTANT R2, desc[UR10][R6.64+0x8] ;  /* 0x0000080a06027981 */ /* 0x000362000c1e9b00 */
[----:B------:R-:W-:-:S07]  /*0140*/  VIADD R4, R0, 0x100 ;  /* 0x0000010000047836 */ /* 0x000fce0000000000 */
.L_x_54:
[----:B0-----:R-:W-:Y:S05]  /*0150*/  BSYNC.RECONVERGENT B1 ;  /* 0x0000000000017941 */ /* 0x001fea0003800200 */
.L_x_53:
[----:B------:R-:W-:Y:S01]  /*0160*/  ISETP.GE.AND P0, PT, R4, UR8, PT ;  /* 0x0000000804007c0c */ /* 0x000fe2000bf06270 */
[----:B------:R-:W-:-:S12]  /*0170*/  BSSY.RECONVERGENT B1, `(.L_x_55) ;  /* 0x0000082000017945 */ /* 0x000fd80003800200 */
[----:B------:R-:W-:Y:S05]  /*0180*/  @P0 BRA `(.L_x_56) ;  /* 0x0000000800000947 */ /* 0x000fea0003800000 */
[----:B-1----:R-:W-:Y:S01]  /*0190*/  LOP3.LUT R6, RZ, R4, RZ, 0x33, !PT ;  /* 0x00000004ff067212 */ /* 0x002fe200078e33ff */
[----:B------:R-:W-:Y:S04]  /*01a0*/  BSSY.RECONVERGENT B2, `(.L_x_57) ;  /* 0x0000027000027945 */ /* 0x000fe80003800200 */
[----:B------:R-:W-:-:S05]  /*01b0*/  VIADD R14, R6, UR8 ;  /* 0x00000008060e7c36 */ /* 0x000fca0008000000 */
[----:B------:R-:W-:-:S04]  /*01c0*/  LOP3.LUT R6, R14, 0x300, RZ, 0xc0, !PT ;  /* 0x000003000e067812 */ /* 0x000fc800078ec0ff */
[----:B------:R-:W-:-:S13]  /*01d0*/  ISETP.NE.AND P0, PT, R6, 0x300, PT ;  /* 0x000003000600780c */ /* 0x000fda0003f05270 */
[----:B------:R-:W-:Y:S05]  /*01e0*/  @!P0 BRA `(.L_x_58) ;  /* 0x0000000000888947 */ /* 0x000fea0003800000 */
[----:B------:R-:W0:Y:S01]  /*01f0*/  LDC.64 R6, c[0x0][0x380] ;  /* 0x0000e000ff067b82 */ /* 0x000e220000000a00 */
[----:B------:R-:W-:-:S04]  /*0200*/  LEA.HI R8, R14, 0x1, RZ, 0x18 ;  /* 0x000000010e087811 */ /* 0x000fc800078fc0ff */
[----:B------:R-:W-:-:S05]  /*0210*/  LOP3.LUT R8, R8, 0x3, RZ, 0xc0, !PT ;  /* 0x0000000308087812 */ /* 0x000fca00078ec0ff */
[----:B------:R-:W-:Y:S02]  /*0220*/  IMAD.MOV R10, RZ, RZ, -R8 ;  /* 0x000000ffff0a7224 */ /* 0x000fe400078e0a08 */
[----:B0-----:R-:W-:-:S04]  /*0230*/  IMAD.WIDE.U32 R6, R4, 0x10, R6 ;  /* 0x0000001004067825 */ /* 0x001fc800078e0006 */
[----:B------:R-:W-:-:S07]  /*0240*/  IMAD.MOV.U32 R13, RZ, RZ, R6 ;  /* 0x000000ffff0d7224 */ /* 0x000fce00078e0006 */
.L_x_61:
[----:B------:R-:W-:-:S05]  /*0250*/  IMAD.MOV.U32 R6, RZ, RZ, R13 ;  /* 0x000000ffff067224 */ /* 0x000fca00078e000d */
[----:B------:R-:W2:Y:S01]  /*0260*/  LDG.E.CONSTANT R12, desc[UR10][R6.64] ;  /* 0x0000000a060c7981 */ /* 0x000ea2000c1e9900 */
[----:B------:R-:W-:Y:S01]  /*0270*/  VIADD R10, R10, 0x1 ;  /* 0x000000010a0a7836 */ /* 0x000fe20000000000 */
[----:B------:R-:W-:Y:S01]  /*0280*/  BSSY.RECONVERGENT B3, `(.L_x_59) ;  /* 0x0000015000037945 */ /* 0x000fe20003800200 */
[----:B------:R-:W-:-:S03]  /*0290*/  IADD3 R13, P3, PT, R6, 0x1000, RZ ;  /* 0x00001000060d7810 */ /* 0x000fc60007f7e0ff */
[----:B------:R-:W-:Y:S02]  /*02a0*/  ISETP.NE.AND P2, PT, R10, RZ, PT ;  /* 0x000000ff0a00720c */ /* 0x000fe40003f45270 */
[----:B--2--5:R-:W-:-:S13]  /*02b0*/  FSETP.GEU.AND P0, PT, R5, R12, PT ;  /* 0x0000000c0500720b */ /* 0x024fda0003f0e000 */
[----:B------:R-:W-:Y:S05]  /*02c0*/  @!P0 BRA `(.L_x_60) ;  /* 0x0000000000408947 */ /* 0x000fea0003800000 */
[----:B------:R-:W2:Y:S01]  /*02d0*/  LDG.E.64.CONSTANT R8, desc[UR10][R6.64+0x8] ;  /* 0x0000080a06087981 */ /* 0x000ea2000c1e9b00 */
[----:B------:R-:W-:Y:S01]  /*02e0*/  FSETP.GEU.AND P4, PT, R12, R5, PT ;  /* 0x000000050c00720b */ /* 0x000fe20003f8e000 */
[----:B------:R-:W-:Y:S02]  /*02f0*/  IMAD.MOV.U32 R11, RZ, RZ, R2 ;  /* 0x000000ffff0b7224 */ /* 0x000fe400078e0002 */
[----:B------:R-:W-:Y:S02]  /*0300*/  IMAD.MOV.U32 R2, RZ, RZ, R5 ;  /* 0x000000ffff027224 */ /* 0x000fe400078e0005 */
[----:B------:R-:W-:-:S08]  /*0310*/  IMAD.MOV.U32 R5, RZ, RZ, R12 ;  /* 0x000000ffff057224 */ /* 0x000fd000078e000c */
[CC--:B--2---:R-:W-:Y:S02]  /*0320*/  @P4 ISETP.GE.U32.AND P1, PT, R11.reuse, R8.reuse, PT ;  /* 0x000000080b00420c */ /* 0x0c4fe40003f26070 */
[----:B------:R-:W-:Y:S02]  /*0330*/  @P4 ISETP.LT.U32.AND P0, PT, R11, R8, PT ;  /* 0x000000080b00420c */ /* 0x000fe40003f01070 */
[CC--:B------:R-:W-:Y:S02]  /*0340*/  @P4 ISETP.GE.AND.EX P1, PT, R3.reuse, R9.reuse, PT, P1 ;  /* 0x000000090300420c */ /* 0x0c0fe40003f26310 */
[----:B------:R-:W-:Y:S02]  /*0350*/  @P4 ISETP.LT.AND.EX P0, PT, R3, R9, PT, P0 ;  /* 0x000000090300420c */ /* 0x000fe40003f01300 */
[----:B------:R-:W-:Y:S01]  /*0360*/  @P4 FSEL R5, R2, R12, !P1 ;  /* 0x0000000c02054208 */ /* 0x000fe20004800000 */
[----:B------:R-:W-:Y:S01]  /*0370*/  IMAD.MOV.U32 R2, RZ, RZ, R8 ;  /* 0x000000ffff027224 */ /* 0x000fe200078e0008 */
[----:B------:R-:W-:-:S02]  /*0380*/  @P4 SEL R11, R11, R8, P0 ;  /* 0x000000080b0b4207 */ /* 0x000fc40000000000 */
[----:B------:R-:W-:Y:S01]  /*0390*/  @P4 SEL R12, R3, R9, P0 ;  /* 0x00000009030c4207 */ /* 0x000fe20000000000 */
[----:B------:R-:W-:Y:S02]  /*03a0*/  IMAD.MOV.U32 R3, RZ, RZ, R9 ;  /* 0x000000ffff037224 */ /* 0x000fe400078e0009 */
[----:B------:R-:W-:Y:S02]  /*03b0*/  @P4 IMAD.MOV.U32 R2, RZ, RZ, R11 ;  /* 0x000000ffff024224 */ /* 0x000fe400078e000b */
[----:B------:R-:W-:-:S07]  /*03c0*/  @P4 IMAD.MOV.U32 R3, RZ, RZ, R12 ;  /* 0x000000ffff034224 */ /* 0x000fce00078e000c */
.L_x_60:
[----:B------:R-:W-:Y:S05]  /*03d0*/  BSYNC.RECONVERGENT B3 ;  /* 0x0000000000037941 */ /* 0x000fea0003800200 */
.L_x_59:
[----:B------:R-:W-:Y:S02]  /*03e0*/  IMAD.X R7, RZ, RZ, R7, P3 ;  /* 0x000000ffff077224 */ /* 0x000fe400018e0607 */
[----:B------:R-:W-:Y:S01]  /*03f0*/  VIADD R4, R4, 0x100 ;  /* 0x0000010004047836 */ /* 0x000fe20000000000 */
[----:B------:R-:W-:Y:S06]  /*0400*/  @P2 BRA `(.L_x_61) ;  /* 0xfffffffc00902947 */ /* 0x000fec000383ffff */
.L_x_58:
[----:B------:R-:W-:Y:S05]  /*0410*/  BSYNC.RECONVERGENT B2 ;  /* 0x0000000000027941 */ /* 0x000fea0003800200 */
.L_x_57:
[----:B------:R-:W0:Y:S01]  /*0420*/  LDC.64 R6, c[0x0][0x380] ;  /* 0x0000e000ff067b82 */ /* 0x000e220000000a00 */
[----:B------:R-:W-:-:S13]  /*0430*/  ISETP.GE.U32.AND P0, PT, R14, 0x300, PT ;  /* 0x000003000e00780c */ /* 0x000fda0003f06070 */
[----:B------:R-:W-:Y:S05]  /*0440*/  @!P0 BRA `(.L_x_56) ;  /* 0x0000000400508947 */ /* 0x000fea0003800000 */
.L_x_70:
[----:B0-----:R-:W-:-:S05]  /*0450*/  IMAD.WIDE R8, R4, 0x10, R6 ;  /* 0x0000001004087825 */ /* 0x001fca00078e0206 */
[----:B------:R-:W2:Y:S04]  /*0460*/  LDG.E.CONSTANT R14, desc[UR10][R8.64] ;  /* 0x0000000a080e7981 */ /* 0x000ea8000c1e9900 */
[----:B-----5:R0:W5:Y:S04]  /*0470*/  LDG.E.CONSTANT R16, desc[UR10][R8.64+0x1000] ;  /* 0x0010000a08107981 */ /* 0x020168000c1e9900 */
[----:B------:R0:W5:Y:S04]  /*0480*/  LDG.E.CONSTANT R18, desc[UR10][R8.64+0x2000] ;  /* 0x0020000a08127981 */ /* 0x000168000c1e9900 */
[----:B------:R0:W5:Y:S01]  /*0490*/  LDG.E.CONSTANT R10, desc[UR10][R8.64+0x3000] ;  /* 0x0030000a080a7981 */ /* 0x000162000c1e9900 */
[----:B------:R-:W-:Y:S01]  /*04a0*/  BSSY.RECONVERGENT B2, `(.L_x_62) ;  /* 0x0000012000027945 */ /* 0x000fe20003800200 */
[----:B------:R-:W-:-:S02]  /*04b0*/  IMAD.MOV.U32 R15, RZ, RZ, R2 ;  /* 0x000000ffff0f7224 */ /* 0x000fc400078e0002 */
[----:B------:R-:W-:Y:S02]  /*04c0*/  IMAD.MOV.U32 R21, RZ, RZ, R3 ;  /* 0x000000ffff157224 */ /* 0x000fe400078e0003 */
[----:B------:R-:W-:Y:S01]  /*04d0*/  IMAD.MOV.U32 R11, RZ, RZ, R5 ;  /* 0x000000ffff0b7224 */ /* 0x000fe200078e0005 */
[----:B--2---:R-:W-:-:S13]  /*04e0*/  FSETP.GEU.AND P0, PT, R5, R14, PT ;  /* 0x0000000e0500720b */ /* 0x004fda0003f0e000 */
[----:B0-----:R-:W-:Y:S05]  /*04f0*/  @!P0 BRA `(.L_x_63) ;  /* 0x0000000000308947 */ /* 0x001fea0003800000 */
[----:B------:R-:W2:Y:S01]  /*0500*/  LDG.E.64.CONSTANT R12, desc[UR10][R8.64+0x8] ;  /* 0x0000080a080c7981 */ /* 0x000ea2000c1e9b00 */
[----:B------:R-:W-:Y:S01]  /*0510*/  FSETP.GEU.AND P2, PT, R14, R5, PT ;  /* 0x000000050e00720b */ /* 0x000fe20003f4e000 */
[----:B------:R-:W-:-:S12]  /*0520*/  IMAD.MOV.U32 R11, RZ, RZ, R14 ;  /* 0x000000ffff0b7224 */ /* 0x000fd800078e000e */
[CC--:B--2---:R-:W-:Y:S01]  /*0530*/  @P2 ISETP.GE.U32.AND P0, PT, R2.reuse, R12.reuse, PT ;  /* 0x0000000c0200220c */ /* 0x0c4fe20003f06070 */
[----:B------:R-:W-:Y:S01]  /*0540*/  IMAD.MOV.U32 R15, RZ, RZ, R12 ;  /* 0x000000ffff0f7224 */ /* 0x000fe200078e000c */
[C---:B------:R-:W-:Y:S01]  /*0550*/  @P2 ISETP.LT.U32.AND P1, PT, R2.reuse, R12, PT ;  /* 0x0000000c0200220c */ /* 0x040fe20003f21070 */
[----:B------:R-:W-:Y:S01]  /*0560*/  IMAD.MOV.U32 R21, RZ, RZ, R13 ;  /* 0x000000ffff157224 */ /* 0x000fe200078e000d */
[CC--:B------:R-:W-:Y:S02]  /*0570*/  @P2 ISETP.GE.AND.EX P0, PT, R3.reuse, R13.reuse, PT, P0 ;  /* 0x0000000d0300220c */ /* 0x0c0fe40003f06300 */
[----:B------:R-:W-:Y:S02]  /*0580*/  @P2 ISETP.LT.AND.EX P1, PT, R3, R13, PT, P1 ;  /* 0x0000000d0300220c */ /* 0x000fe40003f21310 */
[----:B------:R-:W-:Y:S02]  /*0590*/  @P2 FSEL R11, R5, R14, !P0 ;  /* 0x0000000e050b2208 */ /* 0x000fe40004000000 */
[----:B------:R-:W-:-:S02]  /*05a0*/  @P2 SEL R15, R2, R12, P1 ;  /* 0x0000000c020f2207 */ /* 0x000fc40000800000 */
[----:B------:R-:W-:-:S07]  /*05b0*/  @P2 SEL R21, R3, R13, P1 ;  /* 0x0000000d03152207 */ /* 0x000fce0000800000 */
.L_x_63:
[----:B------:R-:W-:Y:S05]  /*05c0*/  BSYNC.RECONVERGENT B2 ;  /* 0x0000000000027941 */ /* 0x000fea0003800200 */
.L_x_62:
[----:B-----5:R-:W-:Y:S01]  /*05d0*/  FSETP.GEU.AND P0, PT, R11, R16, PT ;  /* 0x000000100b00720b */ /* 0x020fe20003f0e000 */
[----:B------:R-:W-:Y:S01]  /*05e0*/  BSSY.RECONVERGENT B2, `(.L_x_64) ;  /* 0x0000011000027945 */ /* 0x000fe20003800200 */
[----:B------:R-:W-:Y:S02]  /*05f0*/  IMAD.MOV.U32 R17, RZ, RZ, R15 ;  /* 0x000000ffff117224 */ /* 0x000fe400078e000f */
[----:B------:R-:W-:Y:S02]  /*0600*/  IMAD.MOV.U32 R19, RZ, RZ, R21 ;  /* 0x000000ffff137224 */ /* 0x000fe400078e0015 */
[----:B------:R-:W-:-:S07]  /*0610*/  IMAD.MOV.U32 R5, RZ, RZ, R11 ;  /* 0x000000ffff057224 */ /* 0x000fce00078e000b */
[----:B------:R-:W-:Y:S05]  /*0620*/  @!P0 BRA `(.L_x_65) ;  /* 0x0000000000308947 */ /* 0x000fea0003800000 */
[----:B------:R-:W2:Y:S01]  /*0630*/  LDG.E.64.CONSTANT R2, desc[UR10][R8.64+0x1008] ;  /* 0x0010080a08027981 */ /* 0x000ea2000c1e9b00 */
[----:B------:R-:W-:Y:S01]  /*0640*/  FSETP.GEU.AND P2, PT, R16, R11, PT ;  /* 0x0000000b1000720b */ /* 0x000fe20003f4e000 */
[----:B------:R-:W-:-:S12]  /*0650*/  IMAD.MOV.U32 R5, RZ, RZ, R16 ;  /* 0x000000ffff057224 */ /* 0x000fd800078e0010 */
[CC--:B--2---:R-:W-:Y:S01]  /*0660*/  @P2 ISETP.GE.U32.AND P0, PT, R15.reuse, R2.reuse, PT ;  /* 0x000000020f00220c */ /* 0x0c4fe20003f06070 */
[----:B------:R-:W-:Y:S01]  /*0670*/  IMAD.MOV.U32 R17, RZ, RZ, R2 ;  /* 0x000000ffff117224 */ /* 0x000fe200078e0002 */
[----:B------:R-:W-:Y:S01]  /*0680*/  @P2 ISETP.LT.U32.AND P1, PT, R15, R2, PT ;  /* 0x000000020f00220c */ /* 0x000fe20003f21070 */
[----:B------:R-:W-:Y:S01]  /*0690*/  IMAD.MOV.U32 R19, RZ, RZ, R3 ;  /* 0x000000ffff137224 */ /* 0x000fe200078e0003 */
[CC--:B------:R-:W-:Y:S02]  /*06a0*/  @P2 ISETP.GE.AND.EX P0, PT, R21.reuse, R3.reuse, PT, P0 ;  /* 0x000000031500220c */ /* 0x0c0fe40003f06300 */
[----:B------:R-:W-:Y:S02]  /*06b0*/  @P2 ISETP.LT.AND.EX P1, PT, R21, R3, PT, P1 ;  /* 0x000000031500220c */ /* 0x000fe40003f21310 */
[----:B------:R-:W-:Y:S02]  /*06c0*/  @P2 FSEL R5, R11, R16, !P0 ;  /* 0x000000100b052208 */ /* 0x000fe40004000000 */
[----:B------:R-:W-:-:S02]  /*06d0*/  @P2 SEL R17, R15, R2, P1 ;  /* 0x000000020f112207 */ /* 0x000fc40000800000 */
[----:B------:R-:W-:-:S07]  /*06e0*/  @P2 SEL R19, R21, R3, P1 ;  /* 0x0000000315132207 */ /* 0x000fce0000800000 */
.L_x_65:
[----:B------:R-:W-:Y:S05]  /*06f0*/  BSYNC.RECONVERGENT B2 ;  /* 0x0000000000027941 */ /* 0x000fea0003800200 */
.L_x_64:
[----:B------:R-:W-:Y:S01]  /*0700*/  FSETP.GEU.AND P0, PT, R5, R18, PT ;  /* 0x000000120500720b */ /* 0x000fe20003f0e000 */
        /* <DEDUP_REMOVED lines=17> */
.L_x_67:
[----:B------:R-:W-:Y:S05]  /*0820*/  BSYNC.RECONVERGENT B2 ;  /* 0x0000000000027941 */ /* 0x000fea0003800200 */
.L_x_66:
        /* <DEDUP_REMOVED lines=9> */
[CC--:B--2---:R-:W-:Y:S02]  /*08c0*/  @P2 ISETP.GE.U32.AND P0, PT, R13.reuse, R2.reuse, PT ;  /* 0x000000020d00220c */ /* 0x0c4fe40003f06070 */
[----:B------:R-:W-:Y:S02]  /*08d0*/  @P2 ISETP.LT.U32.AND P1, PT, R13, R2, PT ;  /* 0x000000020d00220c */ /* 0x000fe40003f21070 */
[CC--:B------:R-:W-:Y:S02]  /*08e0*/  @P2 ISETP.GE.AND.EX P0, PT, R15.reuse, R3.reuse, PT, P0 ;  /* 0x000000030f00220c */ /* 0x0c0fe40003f06300 */
[----:B------:R-:W-:Y:S02]  /*08f0*/  @P2 ISETP.LT.AND.EX P1, PT, R15, R3, PT, P1 ;  /* 0x000000030f00220c */ /* 0x000fe40003f21310 */
[----:B------:R-:W-:Y:S02]  /*0900*/  @P2 FSEL R5, R11, R10, !P0 ;  /* 0x0000000a0b052208 */ /* 0x000fe40004000000 */
[----:B------:R-:W-:-:S02]  /*0910*/  @P2 SEL R10, R13, R2, P1 ;  /* 0x000000020d0a2207 */ /* 0x000fc40000800000 */
[----:B------:R-:W-:-:S03]  /*0920*/  @P2 SEL R11, R15, R3, P1 ;  /* 0x000000030f0b2207 */ /* 0x000fc60000800000 */
[----:B------:R-:W-:Y:S02]  /*0930*/  @P2 IMAD.MOV.U32 R2, RZ, RZ, R10 ;  /* 0x000000ffff022224 */ /* 0x000fe400078e000a */
[----:B------:R-:W-:-:S07]  /*0940*/  @P2 IMAD.MOV.U32 R3, RZ, RZ, R11 ;  /* 0x000000ffff032224 */ /* 0x000fce00078e000b */
.L_x_69:
[----:B------:R-:W-:Y:S05]  /*0950*/  BSYNC.RECONVERGENT B2 ;  /* 0x0000000000027941 */ /* 0x000fea0003800200 */
.L_x_68:
[----:B------:R-:W-:-:S05]  /*0960*/  VIADD R4, R4, 0x400 ;  /* 0x0000040004047836 */ /* 0x000fca0000000000 */
[----:B------:R-:W-:-:S13]  /*0970*/  ISETP.GE.AND P0, PT, R4, UR4, PT ;  /* 0x0000000404007c0c */ /* 0x000fda000bf06270 */
[----:B------:R-:W-:Y:S05]  /*0980*/  @!P0 BRA `(.L_x_70) ;  /* 0xfffffff800b08947 */ /* 0x000fea000383ffff */
.L_x_56:
[----:B------:R-:W-:Y:S05]  /*0990*/  BSYNC.RECONVERGENT B1 ;  /* 0x0000000000017941 */ /* 0x000fea0003800200 */
.L_x_55:
[----:B------:R-:W2:Y:S02]  /*09a0*/  LDCU UR4, c[0x0][0x390] ;  /* 0x00007200ff0477ac */ /* 0x000ea40008000800 */
[----:B--2---:R-:W-:-:S09]  /*09b0*/  UISETP.GE.AND UP0, UPT, UR4, 0x100, UPT ;  /* 0x000001000400788c */ /* 0x004fd2000bf06270 */
[----:B------:R-:W-:Y:S05]  /*09c0*/  BRA.U !UP0, `(.L_x_71) ;  /* 0x00000011083c7547 */ /* 0x000fea000b800000 */
[----:B------:R-:W2:Y:S01]  /*09d0*/  S2R R12, SR_LANEID ;  /* 0x00000000000c7919 */ /* 0x000ea20000000000 */
[----:B------:R-:W-:Y:S01]  /*09e0*/  BSSY.RECONVERGENT B1, `(.L_x_72) ;  /* 0x0000015000017945 */ /* 0x000fe20003800200 */
[----:B01---5:R-:W-:Y:S01]  /*09f0*/  IMAD.MOV.U32 R7, RZ, RZ, R2 ;  /* 0x000000ffff077224 */ /* 0x023fe200078e0002 */
[----:B------:R-:W0:Y:S01]  /*0a00*/  SHFL.DOWN PT, R6, R5, 0x1, 0x1f ;  /* 0x08201f0005067f89 */ /* 0x000e2200000e0000 */
[----:B------:R-:W-:Y:S02]  /*0a10*/  IMAD.MOV.U32 R8, RZ, RZ, R3 ;  /* 0x000000ffff087224 */ /* 0x000fe400078e0003 */
[----:B------:R-:W-:Y:S01]  /*0a20*/  IMAD.MOV.U32 R4, RZ, RZ, R5 ;  /* 0x000000ffff047224 */ /* 0x000fe200078e0005 */
[----:B------:R1:W3:Y:S04]  /*0a30*/  SHFL.DOWN PT, R9, R2, 0x1, 0x1f ;  /* 0x08201f0002097f89 */ /* 0x0002e800000e0000 */
[----:B------:R1:W4:Y:S01]  /*0a40*/  SHFL.DOWN PT, R11, R3, 0x1, 0x1f ;  /* 0x08201f00030b7f89 */ /* 0x00032200000e0000 */
[----:B0-----:R-:W-:-:S04]  /*0a50*/  FSETP.GEU.AND P0, PT, R5, R6, PT ;  /* 0x000000060500720b */ /* 0x001fc80003f0e000 */
[----:B--2---:R-:W-:-:S13]  /*0a60*/  ISETP.GT.OR P0, PT, R12, 0x1e, !P0 ;  /* 0x0000001e0c00780c */ /* 0x004fda0004704670 */
[----:B-1-34-:R-:W-:Y:S05]  /*0a70*/  @P0 BRA `(.L_x_73) ;  /* 0x00000000002c0947 */ /* 0x01afea0003800000 */
[----:B------:R-:W-:Y:S01]  /*0a80*/  FSETP.GT.AND P2, PT, R5, R6, PT ;  /* 0x000000060500720b */ /* 0x000fe20003f44000 */
[----:B------:R-:W-:Y:S02]  /*0a90*/  IMAD.MOV.U32 R7, RZ, RZ, R9 ;  /* 0x000000ffff077224 */ /* 0x000fe400078e0009 */
[----:B------:R-:W-:Y:S02]  /*0aa0*/  IMAD.MOV.U32 R8, RZ, RZ, R11 ;  /* 0x000000ffff087224 */ /* 0x000fe400078e000b */
[----:B------:R-:W-:-:S08]  /*0ab0*/  IMAD.MOV.U32 R4, RZ, RZ, R6 ;  /* 0x000000ffff047224 */ /* 0x000fd000078e0006 */
[CC--:B------:R-:W-:Y:S02]  /*0ac0*/  @!P2 ISETP.GE.U32.AND P0, PT, R2.reuse, R9.reuse, PT ;  /* 0x000000090200a20c */ /* 0x0c0fe40003f06070 */
[C---:B------:R-:W-:Y:S02]  /*0ad0*/  @!P2 ISETP.LT.U32.AND P1, PT, R2.reuse, R9, PT ;  /* 0x000000090200a20c */ /* 0x040fe40003f21070 */
[CC--:B------:R-:W-:Y:S02]  /*0ae0*/  @!P2 ISETP.GE.AND.EX P0, PT, R3.reuse, R11.reuse, PT, P0 ;  /* 0x0000000b0300a20c */ /* 0x0c0fe40003f06300 */
[----:B------:R-:W-:Y:S02]  /*0af0*/  @!P2 ISETP.LT.AND.EX P1, PT, R3, R11, PT, P1 ;  /* 0x0000000b0300a20c */ /* 0x000fe40003f21310 */
[----:B------:R-:W-:Y:S02]  /*0b00*/  @!P2 FSEL R4, R5, R6, !P0 ;  /* 0x000000060504a208 */ /* 0x000fe40004000000 */
[----:B------:R-:W-:-:S02]  /*0b10*/  @!P2 SEL R7, R2, R9, P1 ;  /* 0x000000090207a207 */ /* 0x000fc40000800000 */
[----:B------:R-:W-:-:S07]  /*0b20*/  @!P2 SEL R8, R3, R11, P1 ;  /* 0x0000000b0308a207 */ /* 0x000fce0000800000 */
.L_x_73:
[----:B------:R-:W-:Y:S05]  /*0b30*/  BSYNC.RECONVERGENT B1 ;  /* 0x0000000000017941 */ /* 0x000fea0003800200 */
.L_x_72:
[----:B------:R-:W0:Y:S01]  /*0b40*/  SHFL.DOWN PT, R3, R4, 0x2, 0x1f ;  /* 0x08401f0004037f89 */ /* 0x000e2200000e0000 */
[----:B------:R-:W-:Y:S01]  /*0b50*/  BSSY.RECONVERGENT B1, `(.L_x_74) ;  /* 0x0000014000017945 */ /* 0x000fe20003800200 */
[----:B------:R-:W-:Y:S02]  /*0b60*/  IMAD.MOV.U32 R5, RZ, RZ, R7 ;  /* 0x000000ffff057224 */ /* 0x000fe400078e0007 */
[----:B------:R1:W2:Y:S01]  /*0b70*/  SHFL.DOWN PT, R10, R7, 0x2, 0x1f ;  /* 0x08401f00070a7f89 */ /* 0x0002a200000e0000 */
[----:B------:R-:W-:Y:S02]  /*0b80*/  IMAD.MOV.U32 R6, RZ, RZ, R8 ;  /* 0x000000ffff067224 */ /* 0x000fe400078e0008 */
[----:B------:R-:W-:Y:S01]  /*0b90*/  IMAD.MOV.U32 R2, RZ, RZ, R4 ;  /* 0x000000ffff027224 */ /* 0x000fe200078e0004 */
[----:B------:R1:W3:Y:S01]  /*0ba0*/  SHFL.DOWN PT, R9, R8, 0x2, 0x1f ;  /* 0x08401f0008097f89 */ /* 0x0002e200000e0000 */
[----:B0-----:R-:W-:-:S04]  /*0bb0*/  FSETP.GEU.AND P0, PT, R4, R3, PT ;  /* 0x000000030400720b */ /* 0x001fc80003f0e000 */
[----:B------:R-:W-:-:S13]  /*0bc0*/  ISETP.GT.OR P0, PT, R12, 0x1d, !P0 ;  /* 0x0000001d0c00780c */ /* 0x000fda0004704670 */
[----:B-123--:R-:W-:Y:S05]  /*0bd0*/  @P0 BRA `(.L_x_75) ;  /* 0x00000000002c0947 */ /* 0x00efea0003800000 */
[----:B------:R-:W-:Y:S01]  /*0be0*/  FSETP.GT.AND P2, PT, R4, R3, PT ;  /* 0x000000030400720b */ /* 0x000fe20003f44000 */
[----:B------:R-:W-:Y:S02]  /*0bf0*/  IMAD.MOV.U32 R5, RZ, RZ, R10 ;  /* 0x000000ffff057224 */ /* 0x000fe400078e000a */
[----:B------:R-:W-:Y:S02]  /*0c00*/  IMAD.MOV.U32 R6, RZ, RZ, R9 ;  /* 0x000000ffff067224 */ /* 0x000fe400078e0009 */
[----:B------:R-:W-:-:S08]  /*0c10*/  IMAD.MOV.U32 R2, RZ, RZ, R3 ;  /* 0x000000ffff027224 */ /* 0x000fd000078e0003 */
[CC--:B------:R-:W-:Y:S02]  /*0c20*/  @!P2 ISETP.GE.U32.AND P0, PT, R7.reuse, R10.reuse, PT ;  /* 0x0000000a0700a20c */ /* 0x0c0fe40003f06070 */
[CC--:B------:R-:W-:Y:S02]  /*0c30*/  @!P2 ISETP.LT.U32.AND P1, PT, R7.reuse, R10.reuse, PT ;  /* 0x0000000a0700a20c */ /* 0x0c0fe40003f21070 */
[CC--:B------:R-:W-:Y:S02]  /*0c40*/  @!P2 ISETP.GE.AND.EX P0, PT, R8.reuse, R9.reuse, PT, P0 ;  /* 0x000000090800a20c */ /* 0x0c0fe40003f06300 */
[----:B------:R-:W-:Y:S02]  /*0c50*/  @!P2 ISETP.LT.AND.EX P1, PT, R8, R9, PT, P1 ;  /* 0x000000090800a20c */ /* 0x000fe40003f21310 */
[----:B------:R-:W-:Y:S02]  /*0c60*/  @!P2 FSEL R2, R4, R3, !P0 ;  /* 0x000000030402a208 */ /* 0x000fe40004000000 */
[----:B------:R-:W-:-:S02]  /*0c70*/  @!P2 SEL R5, R7, R10, P1 ;  /* 0x0000000a0705a207 */ /* 0x000fc40000800000 */
[----:B------:R-:W-:-:S07]  /*0c80*/  @!P2 SEL R6, R8, R9, P1 ;  /* 0x000000090806a207 */ /* 0x000fce0000800000 */
.L_x_75:
[----:B------:R-:W-:Y:S05]  /*0c90*/  BSYNC.RECONVERGENT B1 ;  /* 0x0000000000017941 */ /* 0x000fea0003800200 */
.L_x_74:
        /* <DEDUP_REMOVED lines=21> */
.L_x_77:
[----:B------:R-:W-:Y:S05]  /*0df0*/  BSYNC.RECONVERGENT B1 ;  /* 0x0000000000017941 */ /* 0x000fea0003800200 */
.L_x_76:
        /* <DEDUP_REMOVED lines=15> */
[----:B------:R-:W-:Y:S02]  /*0ef0*/  @!P2 ISETP.LT.U32.AND P1, PT, R4, R9, PT ;  /* 0x000000090400a20c */ /* 0x000fe40003f21070 */
[CC--:B------:R-:W-:Y:S02]  /*0f00*/  @!P2 ISETP.GE.AND.EX P0, PT, R8.reuse, R11.reuse, PT, P0 ;  /* 0x0000000b0800a20c */ /* 0x0c0fe40003f06300 */
[----:B------:R-:W-:Y:S02]  /*0f10*/  @!P2 ISETP.LT.AND.EX P1, PT, R8, R11, PT, P1 ;  /* 0x0000000b0800a20c */ /* 0x000fe40003f21310 */
[----:B------:R-:W-:Y:S02]  /*0f20*/  @!P2 FSEL R5, R3, R2, !P0 ;  /* 0x000000020305a208 */ /* 0x000fe40004000000 */
[----:B------:R-:W-:-:S02]  /*0f30*/  @!P2 SEL R6, R4, R9, P1 ;  /* 0x000000090406a207 */ /* 0x000fc40000800000 */
[----:B------:R-:W-:-:S07]  /*0f40*/  @!P2 SEL R7, R8, R11, P1 ;  /* 0x0000000b0807a207 */ /* 0x000fce0000800000 */
.L_x_79:
[----:B------:R-:W-:Y:S05]  /*0f50*/  BSYNC.RECONVERGENT B1 ;  /* 0x0000000000017941 */ /* 0x000fea0003800200 */
.L_x_78:
[----:B------:R-:W0:Y:S01]  /*0f60*/  SHFL.DOWN PT, R8, R5, 0x10, 0x1f ;  /* 0x0a001f0005087f89 */ /* 0x000e2200000e0000 */
[----:B------:R-:W-:Y:S01]  /*0f70*/  BSSY.RECONVERGENT B1, `(.L_x_80) ;  /* 0x0000015000017945 */ /* 0x000fe20003800200 */
[----:B------:R-:W-:Y:S01]  /*0f80*/  ISETP.NE.AND P2, PT, R12, RZ, PT ;  /* 0x000000ff0c00720c */ /* 0x000fe20003f45270 */
[----:B------:R-:W-:Y:S01]  /*0f90*/  IMAD.MOV.U32 R3, RZ, RZ, R6 ;  /* 0x000000ffff037224 */ /* 0x000fe200078e0006 */
        /* <DEDUP_REMOVED lines=18> */
.L_x_81:
[----:B------:R-:W-:Y:S05]  /*10c0*/  BSYNC.RECONVERGENT B1 ;  /* 0x0000000000017941 */ /* 0x000fea0003800200 */
.L_x_80:
[----:B------:R-:W-:Y:S04]  /*10d0*/  BSSY.RECONVERGENT B1, `(.L_x_82) ;  /* 0x000000c000017945 */ /* 0x000fe80003800200 */
[----:B------:R-:W-:Y:S05]  /*10e0*/  @P2 BRA `(.L_x_83) ;  /* 0x0000000000282947 */ /* 0x000fea0003800000 */
[----:B------:R-:W0:Y:S01]  /*10f0*/  S2R R7, SR_CgaCtaId ;  /* 0x0000000000077919 */ /* 0x000e220000008800 */
[----:B------:R-:W-:Y:S02]  /*1100*/  MOV R6, 0x400 ;  /* 0x0000040000067802 */ /* 0x000fe40000000f00 */
[----:B------:R-:W-:-:S04]  /*1110*/  SHF.R.U32.HI R5, RZ, 0x1, R0 ;  /* 0x00000001ff057819 */ /* 0x000fc80000011600 */
[----:B------:R-:W-:Y:S02]  /*1120*/  LOP3.LUT R5, R5, 0x1f0, RZ, 0xc0, !PT ;  /* 0x000001f005057812 */ /* 0x000fe400078ec0ff */
[----:B0-----:R-:W-:Y:S01]  /*1130*/  LEA R6, R7, R6, 0x18 ;  /* 0x0000000607067211 */ /* 0x001fe200078ec0ff */
[----:B------:R-:W-:-:S04]  /*1140*/  IMAD.MOV.U32 R7, RZ, RZ, R4 ;  /* 0x000000ffff077224 */ /* 0x000fc800078e0004 */
[----:B------:R-:W-:Y:S02]  /*1150*/  IMAD.IADD R5, R5, 0x1, R6 ;  /* 0x0000000105057824 */ /* 0x000fe400078e0206 */
[----:B------:R-:W-:-:S03]  /*1160*/  IMAD.MOV.U32 R6, RZ, RZ, R3 ;  /* 0x000000ffff067224 */ /* 0x000fc600078e0003 */
[----:B------:R0:W-:Y:S04]  /*1170*/  STS [R5+0x8], R2 ;  /* 0x0000080205007388 */ /* 0x0001e80000000800 */
[----:B------:R0:W-:Y:S02]  /*1180*/  STS.64 [R5+0x10], R6 ;  /* 0x0000100605007388 */ /* 0x0001e40000000a00 */
.L_x_83:
[----:B------:R-:W-:Y:S05]  /*1190*/  BSYNC.RECONVERGENT B1 ;  /* 0x0000000000017941 */ /* 0x000fea0003800200 */
.L_x_82:
[----:B------:R-:W-:Y:S01]  /*11a0*/  BAR.SYNC.DEFER_BLOCKING 0x0 ;  /* 0x0000000000007b1d */ /* 0x000fe20000010000 */
[----:B------:R-:W-:-:S13]  /*11b0*/  ISETP.NE.AND P1, PT, R0, RZ, PT ;  /* 0x000000ff0000720c */ /* 0x000fda0003f25270 */
[----:B------:R-:W-:Y:S05]  /*11c0*/  @P1 BRA `(.L_x_84) ;  /* 0x0000005000c01947 */ /* 0x000fea0003800000 */
[----:B0-----:R-:W0:Y:S01]  /*11d0*/  S2R R5, SR_CgaCtaId ;  /* 0x0000000000057919 */ /* 0x001e220000008800 */
[----:B------:R-:W-:Y:S01]  /*11e0*/  MOV R8, 0x400 ;  /* 0x0000040000087802 */ /* 0x000fe20000000f00 */
[----:B------:R-:W-:Y:S01]  /*11f0*/  BSSY.RECONVERGENT B1, `(.L_x_85) ;  /* 0x000001a000017945 */ /* 0x000fe20003800200 */
[----:B------:R-:W-:Y:S02]  /*1200*/  IMAD.MOV.U32 R12, RZ, RZ, R2 ;  /* 0x000000ffff0c7224 */ /* 0x000fe400078e0002 */
[----:B------:R-:W-:Y:S02]  /*1210*/  IMAD.MOV.U32 R6, RZ, RZ, R3 ;  /* 0x000000ffff067224 */ /* 0x000fe400078e0003 */
[----:B------:R-:W-:Y:S01]  /*1220*/  IMAD.MOV.U32 R7, RZ, RZ, R4 ;  /* 0x000000ffff077224 */ /* 0x000fe200078e0004 */
[----:B0-----:R-:W-:-:S05]  /*1230*/  LEA R8, R5, R8, 0x18 ;  /* 0x0000000805087211 */ /* 0x001fca00078ec0ff */
[----:B------:R-:W0:Y:S04]  /*1240*/  LDS R11, [R8+0x18] ;  /* 0x00001800080b7984 */ /* 0x000e280000000800 */
[----:B------:R1:W2:Y:S04]  /*1250*/  LDS R13, [R8+0x28] ;  /* 0x00002800080d7984 */ /* 0x0002a80000000800 */
[----:B------:R1:W3:Y:S04]  /*1260*/  LDS R15, [R8+0x38] ;  /* 0x00003800080f7984 */ /* 0x0002e80000000800 */
[----:B------:R1:W4:Y:S04]  /*1270*/  LDS R10, [R8+0x48] ;  /* 0x00004800080a7984 */ /* 0x0003280000000800 */
[----:B------:R1:W1:Y:S04]  /*1280*/  LDS R9, [R8+0x58] ;  /* 0x0000580008097984 */ /* 0x0002680000000800 */
[----:B------:R0:W1:Y:S04]  /*1290*/  LDS R5, [R8+0x68] ;  /* 0x0000680008057984 */ /* 0x0000680000000800 */
[----:B------:R0:W1:Y:S02]  /*12a0*/  LDS R0, [R8+0x78] ;  /* 0x0000780008007984 */ /* 0x0000640000000800 */
[----:B0-----:R-:W-:-:S13]  /*12b0*/  FSETP.GEU.AND P0, PT, R2, R11, PT ;  /* 0x0000000b0200720b */ /* 0x001fda0003f0e000 */
[----:B--234-:R-:W-:Y:S05]  /*12c0*/  @!P0 BRA `(.L_x_86) ;  /* 0x0000000000308947 */ /* 0x01cfea0003800000 */
[----:B------:R-:W0:Y:S01]  /*12d0*/  LDS.64 R6, [R8+0x20] ;  /* 0x0000200008067984 */ /* 0x000e220000000a00 */
[----:B------:R-:W-:Y:S01]  /*12e0*/  FSETP.GEU.AND P3, PT, R11, R2, PT ;  /* 0x000000020b00720b */ /* 0x000fe20003f6e000 */
[----:B------:R-:W-:-:S12]  /*12f0*/  IMAD.MOV.U32 R12, RZ, RZ, R11 ;  /* 0x000000ffff0c7224 */ /* 0x000fd800078e000b */
[CC--:B0-----:R-:W-:Y:S02]  /*1300*/  @P3 ISETP.LT.U32.AND P2, PT, R3.reuse, R6.reuse, PT ;  /* 0x000000060300320c */ /* 0x0c1fe40003f41070 */
[CC--:B------:R-:W-:Y:S02]  /*1310*/  @P3 ISETP.GE.U32.AND P0, PT, R3.reuse, R6.reuse, PT ;  /* 0x000000060300320c */ /* 0x0c0fe40003f06070 */
[CC--:B------:R-:W-:Y:S02]  /*1320*/  @P3 ISETP.LT.AND.EX P2, PT, R4.reuse, R7.reuse, PT, P2 ;  /* 0x000000070400320c */ /* 0x0c0fe40003f41320 */
[CC--:B------:R-:W-:Y:S02]  /*1330*/  @P3 ISETP.GE.AND.EX P0, PT, R4.reuse, R7.reuse, PT, P0 ;  /* 0x000000070400320c */ /* 0x0c0fe40003f06300 */
[----:B------:R-:W-:Y:S02]  /*1340*/  @P3 SEL R3, R3, R6, P2 ;  /* 0x0000000603033207 */ /* 0x000fe40001000000 */
[----:B------:R-:W-:-:S02]  /*1350*/  @P3 SEL R4, R4, R7, P2 ;  /* 0x0000000704043207 */ /* 0x000fc40001000000 */
[----:B------:R-:W-:Y:S01]  /*1360*/  @P3 FSEL R12, R2, R11, !P0 ;  /* 0x0000000b020c3208 */ /* 0x000fe20004000000 */
[----:B------:R-:W-:Y:S02]  /*1370*/  @P3 IMAD.MOV.U32 R6, RZ, RZ, R3 ;  /* 0x000000ffff063224 */ /* 0x000fe400078e0003 */
[----:B------:R-:W-:-:S07]  /*1380*/  @P3 IMAD.MOV.U32 R7, RZ, RZ, R4 ;  /* 0x000000ffff073224 */ /* 0x000fce00078e0004 */
.L_x_86:
[----:B------:R-:W-:Y:S05]  /*1390*/  BSYNC.RECONVERGENT B1 ;  /* 0x0000000000017941 */ /* 0x000fea0003800200 */
.L_x_85:
[----:B------:R-:W-:Y:S01]  /*13a0*/  FSETP.GEU.AND P0, PT, R12, R13, PT ;  /* 0x0000000d0c00720b */ /* 0x000fe20003f0e000 */
[----:B------:R-:W-:Y:S01]  /*13b0*/  BSSY.RECONVERGENT B1, `(.L_x_87) ;  /* 0x0000011000017945 */ /* 0x000fe20003800200 */
[----:B------:R-:W-:Y:S02]  /*13c0*/  IMAD.MOV.U32 R17, RZ, RZ, R6 ;  /* 0x000000ffff117224 */ /* 0x000fe400078e0006 */
[----:B------:R-:W-:Y:S02]  /*13d0*/  IMAD.MOV.U32 R14, RZ, RZ, R7 ;  /* 0x000000ffff0e7224 */ /* 0x000fe400078e0007 */
[----:B------:R-:W-:-:S07]  /*13e0*/  IMAD.MOV.U32 R2, RZ, RZ, R12 ;  /* 0x000000ffff027224 */ /* 0x000fce00078e000c */
[----:B------:R-:W-:Y:S05]  /*13f0*/  @!P0 BRA `(.L_x_88) ;  /* 0x0000000000308947 */ /* 0x000fea0003800000 */
[----:B------:R-:W0:Y:S01]  /*1400*/  LDS.64 R18, [R8+0x30] ;  /* 0x0000300008127984 */ /* 0x000e220000000a00 */
[----:B------:R-:W-:Y:S01]  /*1410*/  FSETP.GEU.AND P3, PT, R13, R12, PT ;  /* 0x0000000c0d00720b */ /* 0x000fe20003f6e000 */
[----:B------:R-:W-:-:S12]  /*1420*/  IMAD.MOV.U32 R2, RZ, RZ, R13 ;  /* 0x000000ffff027224 */ /* 0x000fd800078e000d */
[CC--:B0-----:R-:W-:Y:S01]  /*1430*/  @P3 ISETP.GE.U32.AND P0, PT, R6.reuse, R18.reuse, PT ;  /* 0x000000120600320c */ /* 0x0c1fe20003f06070 */
[----:B------:R-:W-:Y:S01]  /*1440*/  IMAD.MOV.U32 R17, RZ, RZ, R18 ;  /* 0x000000ffff117224 */ /* 0x000fe200078e0012 */
[-C--:B------:R-:W-:Y:S01]  /*1450*/  @P3 ISETP.LT.U32.AND P2, PT, R6, R18.reuse, PT ;  /* 0x000000120600320c */ /* 0x080fe20003f41070 */
[----:B------:R-:W-:Y:S01]  /*1460*/  IMAD.MOV.U32 R14, RZ, RZ, R19 ;  /* 0x000000ffff0e7224 */ /* 0x000fe200078e0013 */
[CC--:B------:R-:W-:Y:S02]  /*1470*/  @P3 ISETP.GE.AND.EX P0, PT, R7.reuse, R19.reuse, PT, P0 ;  /* 0x000000130700320c */ /* 0x0c0fe40003f06300 */
[----:B------:R-:W-:Y:S02]  /*1480*/  @P3 ISETP.LT.AND.EX P2, PT, R7, R19, PT, P2 ;  /* 0x000000130700320c */ /* 0x000fe40003f41320 */
[----:B------:R-:W-:Y:S02]  /*1490*/  @P3 FSEL R2, R12, R13, !P0 ;  /* 0x0000000d0c023208 */ /* 0x000fe40004000000 */
[----:B------:R-:W-:-:S02]  /*14a0*/  @P3 SEL R17, R6, R18, P2 ;  /* 0x0000001206113207 */ /* 0x000fc40001000000 */
[----:B------:R-:W-:-:S07]  /*14b0*/  @P3 SEL R14, R7, R19, P2 ;  /* 0x00000013070e3207 */ /* 0x000fce0001000000 */
.L_x_88:
[----:B------:R-:W-:Y:S05]  /*14c0*/  BSYNC.RECONVERGENT B1 ;  /* 0x0000000000017941 */ /* 0x000fea0003800200 */
.L_x_87:
        /* <DEDUP_REMOVED lines=11> */
[CC--:B------:R-:W-:Y:S01]  /*1580*/  @P3 ISETP.LT.U32.AND P2, PT, R17.reuse, R6.reuse, PT ;  /* 0x000000061100320c */ /* 0x0c0fe20003f41070 */
[----:B------:R-:W-:Y:S01]  /*1590*/  IMAD.MOV.U32 R4, RZ, RZ, R7 ;  /* 0x000000ffff047224 */ /* 0x000fe200078e0007 */
[CC--:B------:R-:W-:Y:S02]  /*15a0*/  @P3 ISETP.GE.AND.EX P0, PT, R14.reuse, R7.reuse, PT, P0 ;  /* 0x000000070e00320c */ /* 0x0c0fe40003f06300 */
[----:B------:R-:W-:Y:S02]  /*15b0*/  @P3 ISETP.LT.AND.EX P2, PT, R14, R7, PT, P2 ;  /* 0x000000070e00320c */ /* 0x000fe40003f41320 */
[----:B------:R-:W-:Y:S02]  /*15c0*/  @P3 FSEL R3, R2, R15, !P0 ;  /* 0x0000000f02033208 */ /* 0x000fe40004000000 */
[----:B------:R-:W-:-:S02]  /*15d0*/  @P3 SEL R11, R17, R6, P2 ;  /* 0x00000006110b3207 */ /* 0x000fc40001000000 */
[----:B------:R-:W-:-:S07]  /*15e0*/  @P3 SEL R4, R14, R7, P2 ;  /* 0x000000070e043207 */ /* 0x000fce0001000000 */
.L_x_90:
[----:B------:R-:W-:Y:S05]  /*15f0*/  BSYNC.RECONVERGENT B1 ;  /* 0x0000000000017941 */ /* 0x000fea0003800200 */
.L_x_89:
        /* <DEDUP_REMOVED lines=18> */
.L_x_92:
[----:B------:R-:W-:Y:S05]  /*1720*/  BSYNC.RECONVERGENT B1 ;  /* 0x0000000000017941 */ /* 0x000fea0003800200 */
.L_x_91:
[----:B-1----:R-:W-:Y:S01]  /*1730*/  FSETP.GEU.AND P0, PT, R2, R9, PT ;  /* 0x000000090200720b */ /* 0x002fe20003f0e000 */
        /* <DEDUP_REMOVED lines=17> */
.L_x_94:
[----:B------:R-:W-:Y:S05]  /*1850*/  BSYNC.RECONVERGENT B1 ;  /* 0x0000000000017941 */ /* 0x000fea0003800200 */
.L_x_93:
        /* <DEDUP_REMOVED lines=18> */
.L_x_96:
[----:B------:R-:W-:Y:S05]  /*1980*/  BSYNC.RECONVERGENT B1 ;  /* 0x0000000000017941 */ /* 0x000fea0003800200 */
.L_x_95:
[----:B------:R-:W-:Y:S01]  /*1990*/  FSETP.GEU.AND P0, PT, R7, R0, PT ;  /* 0x000000000700720b */ /* 0x000fe20003f0e000 */
[----:B------:R-:W-:Y:S02]  /*19a0*/  IMAD.MOV.U32 R2, RZ, RZ, R7 ;  /* 0x000000ffff027224 */ /* 0x000fe400078e0007 */
[----:B------:R-:W-:Y:S02]  /*19b0*/  IMAD.MOV.U32 R3, RZ, RZ, R9 ;  /* 0x000000ffff037224 */ /* 0x000fe400078e0009 */
[----:B------:R-:W-:-:S08]  /*19c0*/  IMAD.MOV.U32 R4, RZ, RZ, R6 ;  /* 0x000000ffff047224 */ /* 0x000fd000078e0006 */
[----:B------:R-:W-:Y:S05]  /*19d0*/  @!P0 BRA `(.L_x_84) ;  /* 0x0000004800bc8947 */ /* 0x000fea0003800000 */
[----:B------:R-:W0:Y:S01]  /*19e0*/  LDS.64 R10, [R8+0x80] ;  /* 0x00008000080a7984 */ /* 0x000e220000000a00 */
[----:B------:R-:W-:Y:S01]  /*19f0*/  FSETP.GEU.AND P0, PT, R0, R7, PT ;  /* 0x000000070000720b */ /* 0x000fe20003f0e000 */
[----:B------:R-:W-:Y:S02]  /*1a00*/  IMAD.MOV.U32 R2, RZ, RZ, R0 ;  /* 0x000000ffff027224 */ /* 0x000fe400078e0000 */
[----:B0-----:R-:W-:Y:S02]  /*1a10*/  IMAD.MOV.U32 R3, RZ, RZ, R10 ;  /* 0x000000ffff037224 */ /* 0x001fe400078e000a */
[----:B------:R-:W-:-:S08]  /*1a20*/  IMAD.MOV.U32 R4, RZ, RZ, R11 ;  /* 0x000000ffff047224 */ /* 0x000fd000078e000b */
[----:B------:R-:W-:Y:S05]  /*1a30*/  @!P0 BRA `(.L_x_84) ;  /* 0x0000004800a48947 */ /* 0x000fea0003800000 */
[CC--:B------:R-:W-:Y:S02]  /*1a40*/  ISETP.GE.U32.AND P0, PT, R9.reuse, R10.reuse, PT ;  /* 0x0000000a0900720c */ /* 0x0c0fe40003f06070 */
[----:B------:R-:W-:Y:S02]  /*1a50*/  ISETP.LT.U32.AND P2, PT, R9, R10, PT ;  /* 0x0000000a0900720c */ /* 0x000fe40003f41070 */
[CC--:B------:R-:W-:Y:S02]  /*1a60*/  ISETP.GE.AND.EX P0, PT, R6.reuse, R11.reuse, PT, P0 ;  /* 0x0000000b0600720c */ /* 0x0c0fe40003f06300 */
[----:B------:R-:W-:Y:S02]  /*1a70*/  ISETP.LT.AND.EX P2, PT, R6, R11, PT, P2 ;  /* 0x0000000b0600720c */ /* 0x000fe40003f41320 */
[----:B------:R-:W-:Y:S02]  /*1a80*/  FSEL R2, R7, R0, !P0 ;  /* 0x0000000007027208 */ /* 0x000fe40004000000 */
[----:B------:R-:W-:-:S02]  /*1a90*/  SEL R3, R9, R10, P2 ;  /* 0x0000000a09037207 */ /* 0x000fc40001000000 */
[----:B------:R-:W-:Y:S01]  /*1aa0*/  SEL R4, R6, R11, P2 ;  /* 0x0000000b06047207 */ /* 0x000fe20001000000 */
[----:B------:R-:W-:Y:S06]  /*1ab0*/  BRA `(.L_x_84) ;  /* 0x0000004800847947 */ /* 0x000fec0003800000 */
.L_x_71:
[----:B------:R-:W-:Y:S01]  /*1ac0*/  LOP3.LUT R4, R0, 0x3e0, RZ, 0xc0, !PT ;  /* 0x000003e000047812 */ /* 0x000fe200078ec0ff */
[----:B------:R-:W-:Y:S01]  /*1ad0*/  BSSY.RECONVERGENT B1, `(.L_x_97) ;  /* 0x000001b000017945 */ /* 0x000fe20003800200 */
[----:B-----5:R-:W-:Y:S02]  /*1ae0*/  IMAD.MOV.U32 R12, RZ, RZ, R2 ;  /* 0x000000ffff0c7224 */ /* 0x020fe400078e0002 */
[----:B------:R-:W-:Y:S02]  /*1af0*/  IMAD.MOV.U32 R14, RZ, RZ, R3 ;  /* 0x000000ffff0e7224 */ /* 0x000fe400078e0003 */
[----:B01----:R-:W-:Y:S01]  /*1b00*/  VIADD R6, R4, 0x20 ;  /* 0x0000002004067836 */ /* 0x003fe20000000000 */
[----:B------:R-:W-:-:S04]  /*1b10*/  LOP3.LUT R4, RZ, R4, RZ, 0x33, !PT ;  /* 0x00000004ff047212 */ /* 0x000fc800078e33ff */
[----:B------:R-:W-:Y:S01]  /*1b20*/  ISETP.GT.AND P0, PT, R6, UR4, PT ;  /* 0x0000000406007c0c */ /* 0x000fe2000bf04270 */
[----:B------:R-:W-:Y:S02]  /*1b30*/  VIADD R4, R4, UR4 ;  /* 0x0000000404047c36 */ /* 0x000fe40008000000 */
[----:B------:R-:W-:-:S03]  /*1b40*/  IMAD.MOV.U32 R6, RZ, RZ, R5 ;  /* 0x000000ffff067224 */ /* 0x000fc600078e0005 */
[----:B------:R-:W-:Y:S02]  /*1b50*/  SEL R7, R4, 0x1f, P0 ;  /* 0x0000001f04077807 */ /* 0x000fe40000000000 */
[----:B------:R-:W0:Y:S03]  /*1b60*/  S2R R4, SR_LANEID ;  /* 0x0000000000047919 */ /* 0x000e260000000000 */
[----:B------:R-:W1:Y:S04]  /*1b70*/  SHFL.DOWN PT, R8, R5, 0x1, R7 ;  /* 0x0820000005087989 */ /* 0x000e6800000e0007 */
[----:B------:R2:W3:Y:S04]  /*1b80*/  SHFL.DOWN PT, R9, R2, 0x1, R7 ;  /* 0x0820000002097989 */ /* 0x0004e800000e0007 */
[----:B------:R2:W4:Y:S01]  /*1b90*/  SHFL.DOWN PT, R11, R3, 0x1, R7 ;  /* 0x08200000030b7989 */ /* 0x00052200000e0007 */
[----:B-1----:R-:W-:-:S04]  /*1ba0*/  FSETP.GEU.AND P0, PT, R5, R8, PT ;  /* 0x000000080500720b */ /* 0x002fc80003f0e000 */
[----:B0-----:R-:W-:-:S13]  /*1bb0*/  ISETP.GE.OR P0, PT, R4, R7, !P0 ;  /* 0x000000070400720c */ /* 0x001fda0004706670 */
[----:B--234-:R-:W-:Y:S05]  /*1bc0*/  @P0 BRA `(.L_x_98) ;  /* 0x00000000002c0947 */ /* 0x01cfea0003800000 */
        /* <DEDUP_REMOVED lines=11> */
.L_x_98:
[----:B------:R-:W-:Y:S05]  /*1c80*/  BSYNC.RECONVERGENT B1 ;  /* 0x0000000000017941 */ /* 0x000fea0003800200 */
.L_x_97:
[----:B------:R-:W0:Y:S01]  /*1c90*/  SHFL.DOWN PT, R3, R6, 0x2, R7 ;  /* 0x0840000006037989 */ /* 0x000e2200000e0007 */
[----:B------:R-:W-:Y:S01]  /*1ca0*/  VIADD R2, R4, 0x2 ;  /* 0x0000000204027836 */ /* 0x000fe20000000000 */
[----:B------:R-:W-:Y:S01]  /*1cb0*/  BSSY.RECONVERGENT B1, `(.L_x_99) ;  /* 0x0000014000017945 */ /* 0x000fe20003800200 */
[----:B------:R-:W-:Y:S01]  /*1cc0*/  IMAD.MOV.U32 R8, RZ, RZ, R12 ;  /* 0x000000ffff087224 */ /* 0x000fe200078e000c */
[----:B------:R1:W2:Y:S01]  /*1cd0*/  SHFL.DOWN PT, R5, R12, 0x2, R7 ;  /* 0x084000000c057989 */ /* 0x0002a200000e0007 */
[----:B------:R-:W-:-:S03]  /*1ce0*/  IMAD.MOV.U32 R10, RZ, RZ, R14 ;  /* 0x000000ffff0a7224 */ /* 0x000fc600078e000e */
[----:B------:R1:W3:Y:S01]  /*1cf0*/  SHFL.DOWN PT, R9, R14, 0x2, R7 ;  /* 0x084000000e097989 */ /* 0x0002e200000e0007 */
[----:B0-----:R-:W-:-:S04]  /*1d00*/  FSETP.GEU.AND P0, PT, R6, R3, PT ;  /* 0x000000030600720b */ /* 0x001fc80003f0e000 */
[----:B------:R-:W-:Y:S01]  /*1d10*/  ISETP.GT.OR P0, PT, R2, R7, !P0 ;  /* 0x000000070200720c */ /* 0x000fe20004704670 */
[----:B------:R-:W-:-:S12]  /*1d20*/  IMAD.MOV.U32 R2, RZ, RZ, R6 ;  /* 0x000000ffff027224 */ /* 0x000fd800078e0006 */
        /* <DEDUP_REMOVED lines=12> */
.L_x_100:
[----:B------:R-:W-:Y:S05]  /*1df0*/  BSYNC.RECONVERGENT B1 ;  /* 0x0000000000017941 */ /* 0x000fea0003800200 */
.L_x_99:
        /* <DEDUP_REMOVED lines=22> */
.L_x_102:
[----:B------:R-:W-:Y:S05]  /*1f60*/  BSYNC.RECONVERGENT B1 ;  /* 0x0000000000017941 */ /* 0x000fea0003800200 */
.L_x_101:
[----:B------:R-:W0:Y:S01]  /*1f70*/  SHFL.DOWN PT, R3, R6, 0x8, R7 ;  /* 0x0900000006037989 */ /* 0x000e2200000e0007 */
[----:B------:R-:W-:Y:S01]  /*1f80*/  VIADD R2, R4, 0x8 ;  /* 0x0000000804027836 */ /* 0x000fe20000000000 */
[----:B------:R-:W-:Y:S01]  /*1f90*/  BSSY.RECONVERGENT B1, `(.L_x_103) ;  /* 0x0000014000017945 */ /* 0x000fe20003800200 */
[----:B------:R-:W-:Y:S01]  /*1fa0*/  IMAD.MOV.U32 R8, RZ, RZ, R6 ;  /* 0x000000ffff087224 */ /* 0x000fe200078e0006 */
[----:B------:R1:W2:Y:S01]  /*1fb0*/  SHFL.DOWN PT, R5, R14, 0x8, R7 ;  /* 0x090000000e057989 */ /* 0x0002a200000e0007 */
[----:B------:R-:W-:Y:S02]  /*1fc0*/  IMAD.MOV.U32 R10, RZ, RZ, R14 ;  /* 0x000000ffff0a7224 */ /* 0x000fe400078e000e */
[----:B------:R-:W-:Y:S01]  /*1fd0*/  IMAD.MOV.U32 R12, RZ, RZ, R16 ;  /* 0x000000ffff0c7224 */ /* 0x000fe200078e0010 */
[----:B------:R1:W3:Y:S01]  /*1fe0*/  SHFL.DOWN PT, R9, R16, 0x8, R7 ;  /* 0x0900000010097989 */ /* 0x0002e200000e0007 */
[----:B0-----:R-:W-:-:S04]  /*1ff0*/  FSETP.GEU.AND P0, PT, R6, R3, PT ;  /* 0x000000030600720b */ /* 0x001fc80003f0e000 */
[----:B------:R-:W-:-:S13]  /*2000*/  ISETP.GT.OR P0, PT, R2, R7, !P0 ;  /* 0x000000070200720c */ /* 0x000fda0004704670 */
        /* <DEDUP_REMOVED lines=12> */
.L_x_104:
[----:B------:R-:W-:Y:S05]  /*20d0*/  BSYNC.RECONVERGENT B1 ;  /* 0x0000000000017941 */ /* 0x000fea0003800200 */
.L_x_103:
[----:B------:R-:W0:Y:S01]  /*20e0*/  SHFL.DOWN PT, R5, R8, 0x10, R7 ;  /* 0x0a00000008057989 */ /* 0x000e2200000e0007 */
[C---:B------:R-:W-:Y:S01]  /*20f0*/  VIADD R2, R4.reuse, 0x10 ;  /* 0x0000001004027836 */ /* 0x040fe20000000000 */
[----:B------:R-:W-:Y:S01]  /*2100*/  BSSY.RECONVERGENT B1, `(.L_x_105) ;  /* 0x0000015000017945 */ /* 0x000fe20003800200 */
[----:B------:R-:W-:Y:S01]  /*2110*/  ISETP.NE.AND P2, PT, R4, RZ, PT ;  /* 0x000000ff0400720c */ /* 0x000fe20003f45270 */
[----:B------:R1:W2:Y:S01]  /*2120*/  SHFL.DOWN PT, R9, R10, 0x10, R7 ;  /* 0x0a0000000a097989 */ /* 0x0002a200000e0007 */
[----:B------:R-:W-:Y:S02]  /*2130*/  IMAD.MOV.U32 R3, RZ, RZ, R10 ;  /* 0x000000ffff037224 */ /* 0x000fe400078e000a */
[----:B------:R-:W-:Y:S01]  /*2140*/  IMAD.MOV.U32 R4, RZ, RZ, R12 ;  /* 0x000000ffff047224 */ /* 0x000fe200078e000c */
        /* <DEDUP_REMOVED lines=16> */
.L_x_106:
[----:B------:R-:W-:Y:S05]  /*2250*/  BSYNC.RECONVERGENT B1 ;  /* 0x0000000000017941 */ /* 0x000fea0003800200 */
.L_x_105:
        /* <DEDUP_REMOVED lines=12> */
.L_x_108:
[----:B------:R-:W-:Y:S05]  /*2320*/  BSYNC.RECONVERGENT B1 ;  /* 0x0000000000017941 */ /* 0x000fea0003800200 */
.L_x_107:
[----:B------:R-:W-:Y:S01]  /*2330*/  BAR.SYNC.DEFER_BLOCKING 0x0 ;  /* 0x0000000000007b1d */ /* 0x000fe20000010000 */
[----:B------:R-:W-:-:S13]  /*2340*/  ISETP.NE.AND P1, PT, R0, RZ, PT ;  /* 0x000000ff0000720c */ /* 0x000fda0003f25270 */
[----:B------:R-:W-:Y:S05]  /*2350*/  @P1 BRA `(.L_x_84) ;  /* 0x00000040005c1947 */ /* 0x000fea0003800000 */
[----:B------:R-:W-:Y:S01]  /*2360*/  UISETP.GE.AND UP0, UPT, UR4, 0x21, UPT ;  /* 0x000000210400788c */ /* 0x000fe2000bf06270 */
[----:B------:R-:W-:Y:S02]  /*2370*/  IMAD.MOV.U32 R0, RZ, RZ, R2 ;  /* 0x000000ffff007224 */ /* 0x000fe400078e0002 */
[----:B0-----:R-:W-:Y:S02]  /*2380*/  IMAD.MOV.U32 R7, RZ, RZ, R3 ;  /* 0x000000ffff077224 */ /* 0x001fe400078e0003 */
[----:B------:R-:W-:-:S04]  /*2390*/  IMAD.MOV.U32 R8, RZ, RZ, R4 ;  /* 0x000000ffff087224 */ /* 0x000fc800078e0004 */
[----:B------:R-:W-:Y:S05]  /*23a0*/  BRA.U !UP0, `(.L_x_109) ;  /* 0x00000001085c7547 */ /* 0x000fea000b800000 */
[----:B------:R-:W0:Y:S01]  /*23b0*/  S2R R5, SR_CgaCtaId ;  /* 0x0000000000057919 */ /* 0x000e220000008800 */
[----:B------:R-:W-:Y:S01]  /*23c0*/  MOV R0, 0x400 ;  /* 0x0000040000007802 */ /* 0x000fe20000000f00 */
[----:B------:R-:W-:Y:S01]  /*23d0*/  BSSY.RECONVERGENT B1, `(.L_x_109) ;  /* 0x0000014000017945 */ /* 0x000fe20003800200 */
[----:B------:R-:W-:Y:S02]  /*23e0*/  IMAD.MOV.U32 R7, RZ, RZ, R3 ;  /* 0x000000ffff077224 */ /* 0x000fe400078e0003 */
[----:B------:R-:W-:Y:S01]  /*23f0*/  IMAD.MOV.U32 R8, RZ, RZ, R4 ;  /* 0x000000ffff087224 */ /* 0x000fe200078e0004 */
[----:B0-----:R-:W-:Y:S01]  /*2400*/  LEA R6, R5, R0, 0x18 ;  /* 0x0000000005067211 */ /* 0x001fe200078ec0ff */
[----:B------:R-:W-:-:S04]  /*2410*/  IMAD.MOV.U32 R0, RZ, RZ, R2 ;  /* 0x000000ffff007224 */ /* 0x000fc800078e0002 */
[----:B------:R-:W0:Y:S02]  /*2420*/  LDS R5, [R6+0x18] ;  /* 0x0000180006057984 */ /* 0x000e240000000800 */
[----:B0-----:R-:W-:-:S13]  /*2430*/  FSETP.GEU.AND P0, PT, R2, R5, PT ;  /* 0x000000050200720b */ /* 0x001fda0003f0e000 */
        /* <DEDUP_REMOVED lines=13> */
.L_x_110:
[----:B------:R-:W-:Y:S05]  /*2510*/  BSYNC.RECONVERGENT B1 ;  /* 0x0000000000017941 */ /* 0x000fea0003800200 */
.L_x_109:
[----:B------:R-:W-:Y:S01]  /*2520*/  UISETP.GE.AND UP0, UPT, UR4, 0x41, UPT ;  /* 0x000000410400788c */ /* 0x000fe2000bf06270 */
[----:B------:R-:W-:Y:S02]  /*2530*/  IMAD.MOV.U32 R2, RZ, RZ, R0 ;  /* 0x000000ffff027224 */ /* 0x000fe400078e0000 */
[----:B------:R-:W-:Y:S02]  /*2540*/  IMAD.MOV.U32 R5, RZ, RZ, R7 ;  /* 0x000000ffff057224 */ /* 0x000fe400078e0007 */
        /* <DEDUP_REMOVED lines=24> */
.L_x_112:
[----:B------:R-:W-:Y:S05]  /*26d0*/  BSYNC.RECONVERGENT B1 ;  /* 0x0000000000017941 */ /* 0x000fea0003800200 */
.L_x_111:
        /* <DEDUP_REMOVED lines=27> */
.L_x_114:
[----:B------:R-:W-:Y:S05]  /*2890*/  BSYNC.RECONVERGENT B1 ;  /* 0x0000000000017941 */ /* 0x000fea0003800200 */
.L_x_113:
        /* <DEDUP_REMOVED lines=27> */
.L_x_116:
[----:B------:R-:W-:Y:S05]  /*2a50*/  BSYNC.RECONVERGENT B1 ;  /* 0x0000000000017941 */ /* 0x000fea0003800200 */
.L_x_115:
        /* <DEDUP_REMOVED lines=27> */
.L_x_118:
[----:B------:R-:W-:Y:S05]  /*2c10*/  BSYNC.RECONVERGENT B1 ;  /* 0x0000000000017941 */ /* 0x000fea0003800200 */
.L_x_117:
        /* <DEDUP_REMOVED lines=9> */
[----:B------:R-:W-:Y:S02]  /*2cb0*/  IMAD.MOV.U32 R7, RZ, RZ, R9 ;  /* 0x000000ffff077224 */ /* 0x000fe400078e0009 */
[----:B------:R-:W-:Y:S01]  /*2cc0*/  IMAD.MOV.U32 R6, RZ, RZ, R4 ;  /* 0x000000ffff067224 */ /* 0x000fe200078e0004 */
[----:B0-----:R-:W-:-:S05]  /*2cd0*/  LEA R2, R3, R2, 0x18 ;  /* 0x0000000203027211 */ /* 0x001fca00078ec0ff */
        /* <DEDUP_REMOVED lines=15> */
.L_x_120:
[----:B------:R-:W-:Y:S05]  /*2dd0*/  BSYNC.RECONVERGENT B1 ;  /* 0x0000000000017941 */ /* 0x000fea0003800200 */
.L_x_119:
[----:B------:R-:W-:Y:S01]  /*2de0*/  UISETP.GE.AND UP0, UPT, UR4, 0xe1, UPT ;  /* 0x000000e10400788c */ /* 0x000fe2000bf06270 */
[----:B------:R-:W-:Y:S02]  /*2df0*/  IMAD.MOV.U32 R2, RZ, RZ, R5 ;  /* 0x000000ffff027224 */ /* 0x000fe400078e0005 */
[----:B------:R-:W-:Y:S02]  /*2e00*/  IMAD.MOV.U32 R3, RZ, RZ, R7 ;  /* 0x000000ffff037224 */ /* 0x000fe400078e0007 */
[----:B------:R-:W-:-:S04]  /*2e10*/  IMAD.MOV.U32 R4, RZ, RZ, R6 ;  /* 0x000000ffff047224 */ /* 0x000fc800078e0006 */
[----:B------:R-:W-:Y:S05]  /*2e20*/  BRA.U !UP0, `(.L_x_84) ;  /* 0x0000003508a87547 */ /* 0x000fea000b800000 */
[----:B------:R-:W0:Y:S01]  /*2e30*/  S2R R3, SR_CgaCtaId ;  /* 0x0000000000037919 */ /* 0x000e220000008800 */
[----:B------:R-:W-:Y:S01]  /*2e40*/  MOV R0, 0x400 ;  /* 0x0000040000007802 */ /* 0x000fe20000000f00 */
        /* <DEDUP_REMOVED lines=21> */
.L_x_52:
[----:B------:R-:W1:Y:S01]  /*2fa0*/  S2R R0, SR_TID.X ;  /* 0x0000000000007919 */ /* 0x000e620000002100 */
[----:B------:R-:W1:Y:S02]  /*2fb0*/  LDC.64 R2, c[0x0][0x380] ;  /* 0x0000e000ff027b82 */ /* 0x000e640000000a00 */
[----:B-1----:R-:W-:-:S05]  /*2fc0*/  IMAD.WIDE.U32 R12, R0, 0x10, R2 ;  /* 0x00000010000c7825 */ /* 0x002fca00078e0002 */
[----:B0-----:R-:W2:Y:S04]  /*2fd0*/  LDG.E.CONSTANT R21, desc[UR10][R12.64] ;  /* 0x0000000a0c157981 */ /* 0x001ea8000c1e9900 */
[----:B------:R-:W3:Y:S04]  /*2fe0*/  LDG.E.CONSTANT R10, desc[UR10][R12.64+0x1000] ;  /* 0x0010000a0c0a7981 */ /* 0x000ee8000c1e9900 */
[----:B------:R-:W4:Y:S04]  /*2ff0*/  LDG.E.64.CONSTANT R14, desc[UR10][R12.64+0x8] ;  /* 0x0000080a0c0e7981 */ /* 0x000f28000c1e9b00 */
[----:B------:R0:W5:Y:S04]  /*3000*/  LDG.E.CONSTANT R16, desc[UR10][R12.64+0x2000] ;  /* 0x0020000a0c107981 */ /* 0x000168000c1e9900 */
[----:B------:R0:W5:Y:S04]  /*3010*/  LDG.E.CONSTANT R17, desc[UR10][R12.64+0x3000] ;  /* 0x0030000a0c117981 */ /* 0x000168000c1e9900 */
[----:B------:R0:W5:Y:S04]  /*3020*/  LDG.E.CONSTANT R11, desc[UR10][R12.64+0x4000] ;  /* 0x0040000a0c0b7981 */ /* 0x000168000c1e9900 */
[----:B------:R0:W5:Y:S04]  /*3030*/  LDG.E.64.CONSTANT R6, desc[UR10][R12.64+0x2008] ;  /* 0x0020080a0c067981 */ /* 0x000168000c1e9b00 */
[----:B------:R0:W5:Y:S04]  /*3040*/  LDG.E.64.CONSTANT R4, desc[UR10][R12.64+0x3008] ;  /* 0x0030080a0c047981 */ /* 0x000168000c1e9b00 */
[----:B------:R0:W5:Y:S01]  /*3050*/  LDG.E.64.CONSTANT R2, desc[UR10][R12.64+0x4008] ;  /* 0x0040080a0c027981 */ /* 0x000162000c1e9b00 */
[----:B------:R-:W-:Y:S01]  /*3060*/  BSSY.RECONVERGENT B1, `(.L_x_121) ;  /* 0x0000012000017945 */ /* 0x000fe20003800200 */
[----:B--2---:R-:W-:Y:S01]  /*3070*/  IMAD.MOV.U32 R19, RZ, RZ, R21 ;  /* 0x000000ffff137224 */ /* 0x004fe200078e0015 */
[----:B---3--:R-:W-:Y:S01]  /*3080*/  FSETP.GEU.AND P0, PT, R21, R10, PT ;  /* 0x0000000a1500720b */ /* 0x008fe20003f0e000 */
[----:B----4-:R-:W-:-:S02]  /*3090*/  IMAD.MOV.U32 R8, RZ, RZ, R14 ;  /* 0x000000ffff087224 */ /* 0x010fc400078e000e */
[----:B------:R-:W-:-:S10]  /*30a0*/  IMAD.MOV.U32 R9, RZ, RZ, R15 ;  /* 0x000000ffff097224 */ /* 0x000fd400078e000f */
[----:B0-----:R-:W-:Y:S05]  /*30b0*/  @!P0 BRA `(.L_x_122) ;  /* 0x0000000000308947 */ /* 0x001fea0003800000 */
[----:B------:R-:W2:Y:S01]  /*30c0*/  LDG.E.64.CONSTANT R8, desc[UR10][R12.64+0x1008] ;  /* 0x0010080a0c087981 */ /* 0x000ea2000c1e9b00 */
[----:B------:R-:W-:Y:S01]  /*30d0*/  FSETP.GEU.AND P2, PT, R10, R21, PT ;  /* 0x000000150a00720b */ /* 0x000fe20003f4e000 */
[----:B------:R-:W-:-:S12]  /*30e0*/  IMAD.MOV.U32 R19, RZ, RZ, R10 ;  /* 0x000000ffff137224 */ /* 0x000fd800078e000a */
[CC--:B--2---:R-:W-:Y:S02]  /*30f0*/  @P2 ISETP.GE.U32.AND P0, PT, R14.reuse, R8.reuse, PT ;  /* 0x000000080e00220c */ /* 0x0c4fe40003f06070 */
[C---:B------:R-:W-:Y:S02]  /*3100*/  @P2 ISETP.LT.U32.AND P1, PT, R14.reuse, R8, PT ;  /* 0x000000080e00220c */ /* 0x040fe40003f21070 */
[CC--:B------:R-:W-:Y:S02]  /*3110*/  @P2 ISETP.GE.AND.EX P0, PT, R15.reuse, R9.reuse, PT, P0 ;  /* 0x000000090f00220c */ /* 0x0c0fe40003f06300 */
[----:B------:R-:W-:Y:S02]  /*3120*/  @P2 ISETP.LT.AND.EX P1, PT, R15, R9, PT, P1 ;  /* 0x000000090f00220c */ /* 0x000fe40003f21310 */
[----:B------:R-:W-:Y:S02]  /*3130*/  @P2 FSEL R19, R21, R10, !P0 ;  /* 0x0000000a15132208 */ /* 0x000fe40004000000 */
[----:B------:R-:W-:-:S02]  /*3140*/  @P2 SEL R10, R14, R8, P1 ;  /* 0x000000080e0a2207 */ /* 0x000fc40000800000 */
[----:B------:R-:W-:-:S03]  /*3150*/  @P2 SEL R15, R15, R9, P1 ;  /* 0x000000090f0f2207 */ /* 0x000fc60000800000 */
[----:B------:R-:W-:Y:S02]  /*3160*/  @P2 IMAD.MOV.U32 R8, RZ, RZ, R10 ;  /* 0x000000ffff082224 */ /* 0x000fe400078e000a */
[----:B------:R-:W-:-:S07]  /*3170*/  @P2 IMAD.MOV.U32 R9, RZ, RZ, R15 ;  /* 0x000000ffff092224 */ /* 0x000fce00078e000f */
.L_x_122:
[----:B------:R-:W-:Y:S05]  /*3180*/  BSYNC.RECONVERGENT B1 ;  /* 0x0000000000017941 */ /* 0x000fea0003800200 */
.L_x_121:
[----:B-----5:R-:W-:Y:S01]  /*3190*/  FSETP.GEU.AND P0, PT, R19, R16, PT ;  /* 0x000000101300720b */ /* 0x020fe20003f0e000 */
[----:B------:R-:W-:Y:S01]  /*31a0*/  BSSY.RECONVERGENT B1, `(.L_x_123) ;  /* 0x0000010000017945 */ /* 0x000fe20003800200 */
[----:B------:R-:W-:Y:S02]  /*31b0*/  IMAD.MOV.U32 R10, RZ, RZ, R19 ;  /* 0x000000ffff0a7224 */ /* 0x000fe400078e0013 */
[----:B------:R-:W-:Y:S02]  /*31c0*/  IMAD.MOV.U32 R13, RZ, RZ, R8 ;  /* 0x000000ffff0d7224 */ /* 0x000fe400078e0008 */
[----:B------:R-:W-:-:S07]  /*31d0*/  IMAD.MOV.U32 R14, RZ, RZ, R9 ;  /* 0x000000ffff0e7224 */ /* 0x000fce00078e0009 */
[----:B------:R-:W-:Y:S05]  /*31e0*/  @!P0 BRA `(.L_x_124) ;  /* 0x00000000002c8947 */ /* 0x000fea0003800000 */
[----:B------:R-:W-:Y:S01]  /*31f0*/  FSETP.GEU.AND P2, PT, R16, R19, PT ;  /* 0x000000131000720b */ /* 0x000fe20003f4e000 */
[----:B------:R-:W-:Y:S02]  /*3200*/  IMAD.MOV.U32 R13, RZ, RZ, R6 ;  /* 0x000000ffff0d7224 */ /* 0x000fe400078e0006 */
[----:B------:R-:W-:Y:S02]  /*3210*/  IMAD.MOV.U32 R14, RZ, RZ, R7 ;  /* 0x000000ffff0e7224 */ /* 0x000fe400078e0007 */
[----:B------:R-:W-:-:S08]  /*3220*/  IMAD.MOV.U32 R10, RZ, RZ, R16 ;  /* 0x000000ffff0a7224 */ /* 0x000fd000078e0010 */
[CC--:B------:R-:W-:Y:S02]  /*3230*/  @P2 ISETP.GE.U32.AND P0, PT, R8.reuse, R6.reuse, PT ;  /* 0x000000060800220c */ /* 0x0c0fe40003f06070 */
[C---:B------:R-:W-:Y:S02]  /*3240*/  @P2 ISETP.LT.U32.AND P1, PT, R8.reuse, R6, PT ;  /* 0x000000060800220c */ /* 0x040fe40003f21070 */
[CC--:B------:R-:W-:Y:S02]  /*3250*/  @P2 ISETP.GE.AND.EX P0, PT, R9.reuse, R7.reuse, PT, P0 ;  /* 0x000000070900220c */ /* 0x0c0fe40003f06300 */
[----:B------:R-:W-:Y:S02]  /*3260*/  @P2 ISETP.LT.AND.EX P1, PT, R9, R7, PT, P1 ;  /* 0x000000070900220c */ /* 0x000fe40003f21310 */
[----:B------:R-:W-:Y:S02]  /*3270*/  @P2 FSEL R10, R19, R16, !P0 ;  /* 0x00000010130a2208 */ /* 0x000fe40004000000 */
[----:B------:R-:W-:-:S02]  /*3280*/  @P2 SEL R13, R8, R6, P1 ;  /* 0x00000006080d2207 */ /* 0x000fc40000800000 */
[----:B------:R-:W-:-:S07]  /*3290*/  @P2 SEL R14, R9, R7, P1 ;  /* 0x00000007090e2207 */ /* 0x000fce0000800000 */
.L_x_124:
[----:B------:R-:W-:Y:S05]  /*32a0*/  BSYNC.RECONVERGENT B1 ;  /* 0x0000000000017941 */ /* 0x000fea0003800200 */
.L_x_123:
[----:B------:R-:W-:Y:S01]  /*32b0*/  FSETP.GEU.AND P0, PT, R10, R17, PT ;  /* 0x000000110a00720b */ /* 0x000fe20003f0e000 */
        /* <DEDUP_REMOVED lines=10> */
[CC--:B------:R-:W-:Y:S02]  /*3360*/  @P2 ISETP.LT.U32.AND P1, PT, R13.reuse, R4.reuse, PT ;  /* 0x000000040d00220c */ /* 0x0c0fe40003f21070 */
[CC--:B------:R-:W-:Y:S02]  /*3370*/  @P2 ISETP.GE.AND.EX P0, PT, R14.reuse, R5.reuse, PT, P0 ;  /* 0x000000050e00220c */ /* 0x0c0fe40003f06300 */
[----:B------:R-:W-:Y:S02]  /*3380*/  @P2 ISETP.LT.AND.EX P1, PT, R14, R5, PT, P1 ;  /* 0x000000050e00220c */ /* 0x000fe40003f21310 */
[----:B------:R-:W-:Y:S02]  /*3390*/  @P2 FSEL R6, R10, R17, !P0 ;  /* 0x000000110a062208 */ /* 0x000fe40004000000 */
[----:B------:R-:W-:-:S02]  /*33a0*/  @P2 SEL R7, R13, R4, P1 ;  /* 0x000000040d072207 */ /* 0x000fc40000800000 */
[----:B------:R-:W-:-:S07]  /*33b0*/  @P2 SEL R12, R14, R5, P1 ;  /* 0x000000050e0c2207 */ /* 0x000fce0000800000 */
.L_x_126:
[----:B------:R-:W-:Y:S05]  /*33c0*/  BSYNC.RECONVERGENT B1 ;  /* 0x0000000000017941 */ /* 0x000fea0003800200 */
.L_x_125:
        /* <DEDUP_REMOVED lines=17> */
.L_x_128:
[----:B------:R-:W-:Y:S05]  /*34e0*/  BSYNC.RECONVERGENT B1 ;  /* 0x0000000000017941 */ /* 0x000fea0003800200 */
.L_x_127:
[----:B------:R-:W-:Y:S01]  /*34f0*/  UISETP.GE.U32.AND UP0, UPT, UR8, 0xa00, UPT ;  /* 0x00000a000800788c */ /* 0x000fe2000bf06070 */
[----:B------:R-:W-:Y:S02]  /*3500*/  IMAD.MOV.U32 R5, RZ, RZ, 0x500 ;  /* 0x00000500ff057424 */ /* 0x000fe400078e00ff */
[----:B------:R-:W-:-:S06]  /*3510*/  IMAD.MOV.U32 R4, RZ, RZ, RZ ;  /* 0x000000ffff047224 */ /* 0x000fcc00078e00ff */
[----:B------:R-:W-:Y:S05]  /*3520*/  BRA.U !UP0, `(.L_x_129) ;  /* 0x0000001508647547 */ /* 0x000fea000b800000 */
[----:B------:R-:W-:Y:S01]  /*3530*/  UIADD3 UR9, UP0, UPT, UR8, -0xa00, URZ ;  /* 0xfffff60008097890 */ /* 0x000fe2000ff1e0ff */
[----:B------:R-:W-:Y:S02]  /*3540*/  IMAD.MOV.U32 R5, RZ, RZ, 0x500 ;  /* 0x00000500ff057424 */ /* 0x000fe400078e00ff */
[----:B------:R-:W-:Y:S01]  /*3550*/  IMAD.MOV.U32 R4, RZ, RZ, RZ ;  /* 0x000000ffff047224 */ /* 0x000fe200078e00ff */
[----:B------:R-:W-:Y:S02]  /*3560*/  ULEA.HI.X.SX32 UR8, UR8, 0xffffffff, 0x1, UP0 ;  /* 0xffffffff08087891 */ /* 0x000fe400080f0eff */
[----:B------:R-:W-:Y:S02]  /*3570*/  UIMAD.WIDE.U32 UR12, UR9, -0x33333333, URZ ;  /* 0xcccccccd090c78a5 */ /* 0x000fe4000f8e00ff */
[----:B------:R-:W-:-:S04]  /*3580*/  UIMAD.WIDE.U32 UR4, UR8, -0x33333333, URZ ;  /* 0xcccccccd080478a5 */ /* 0x000fc8000f8e00ff */
[----:B------:R-:W-:-:S04]  /*3590*/  UIMAD.WIDE.U32 UR4, UP0, UR9, -0x33333334, UR4 ;  /* 0xcccccccc090478a5 */ /* 0x000fc8000f800004 */
[----:B------:R-:W-:Y:S02]  /*35a0*/  UIADD3.X UR7, UPT, UPT, URZ, URZ, URZ, UP0, !UPT ;  /* 0x000000ffff077290 */ /* 0x000fe400087fe4ff */
[----:B------:R-:W-:Y:S01]  /*35b0*/  UIADD3 URZ, UP0, UPT, UR13, UR4, URZ ;  /* 0x000000040dff7290 */ /* 0x000fe2000ff1e0ff */
[----:B------:R-:W-:-:S03]  /*35c0*/  UMOV UR6, UR5 ;  /* 0x0000000500067c82 */ /* 0x000fc60008000000 */
[----:B------:R-:W-:Y:S02]  /*35d0*/  UIMAD.WIDE.U32.X UR4, UR8, -0x33333334, UR6, UP0 ;  /* 0xcccccccc080478a5 */ /* 0x000fe400080e0406 */
[----:B------:R-:W-:Y:S02]  /*35e0*/  UISETP.GE.U32.AND UP0, UPT, UR9, 0x500, UPT ;  /* 0x000005000900788c */ /* 0x000fe4000bf06070 */
[----:B------:R-:W-:Y:S02]  /*35f0*/  USHF.R.U64 UR6, UR4, 0xa, UR5 ;  /* 0x0000000a04067899 */ /* 0x000fe40008001205 */
[----:B------:R-:W-:-:S09]  /*3600*/  UISETP.GE.U32.AND.EX UP0, UPT, UR8, URZ, UPT, UP0 ;  /* 0x000000ff0800728c */ /* 0x000fd2000bf06100 */
[----:B------:R-:W-:Y:S05]  /*3610*/  BRA.U !UP0, `(.L_x_130) ;  /* 0x0000000d08707547 */ /* 0x000fea000b800000 */
[----:B------:R-:W0:Y:S01]  /*3620*/  LDCU.64 UR8, c[0x0][0x380] ;  /* 0x00007000ff0877ac */ /* 0x000e220008000a00 */
[----:B------:R-:W-:Y:S02]  /*3630*/  IMAD.MOV.U32 R5, RZ, RZ, 0x500 ;  /* 0x00000500ff057424 */ /* 0x000fe400078e00ff */
[----:B------:R-:W-:Y:S01]  /*3640*/  IMAD.MOV.U32 R4, RZ, RZ, RZ ;  /* 0x000000ffff047224 */ /* 0x000fe200078e00ff */
[----:B------:R-:W-:-:S04]  /*3650*/  UIADD3 UR4, UP0, UPT, UR6, 0x1, URZ ;  /* 0x0000000106047890 */ /* 0x000fc8000ff1e0ff */
[----:B------:R-:W-:Y:S02]  /*3660*/  ULEA.HI.X UR5, UR5, URZ, URZ, 0x16, UP0 ;  /* 0x000000ff05057291 */ /* 0x000fe400080fb4ff */
[----:B------:R-:W-:Y:S02]  /*3670*/  ULOP3.LUT UR4, UR4, 0xfffffffe, URZ, 0xc0, !UPT ;  /* 0xfffffffe04047892 */ /* 0x000fe4000f8ec0ff */
[----:B------:R-:W-:Y:S01]  /*3680*/  ULOP3.LUT UR5, UR5, 0x7fffff, URZ, 0xc0, !UPT ;  /* 0x007fffff05057892 */ /* 0x000fe2000f8ec0ff */
[----:B0-----:R-:W-:-:S04]  /*3690*/  LEA R2, P0, R0, UR8, 0x4 ;  /* 0x0000000800027c11 */ /* 0x001fc8000f8020ff */
[----:B------:R-:W-:Y:S02]  /*36a0*/  IADD3 R2, P1, PT, R2, 0xe008, RZ ;  /* 0x0000e00802027810 */ /* 0x000fe40007f3e0ff */
[----:B------:R-:W-:-:S05]  /*36b0*/  LEA.HI.X R3, R0, UR9, RZ, 0x4, P0 ;  /* 0x0000000900037c11 */ /* 0x000fca00080f24ff */
[----:B------:R-:W-:-:S07]  /*36c0*/  IMAD.X R3, RZ, RZ, R3, P1 ;  /* 0x000000ffff037224 */ /* 0x000fce00008e0603 */
.L_x_151:
[----:B------:R-:W2:Y:S04]  /*36d0*/  LDG.E.CONSTANT R15, desc[UR10][R2.64+-0x9008] ;  /* 0xff6ff80a020f7981 */ /* 0x000ea8000c1e9900 */
[----:B------:R0:W5:Y:S04]  /*36e0*/  LDG.E.CONSTANT R23, desc[UR10][R2.64+-0x8008] ;  /* 0xff7ff80a02177981 */ /* 0x000168000c1e9900 */
[----:B------:R0:W5:Y:S04]  /*36f0*/  LDG.E.CONSTANT R11, desc[UR10][R2.64+-0x7008] ;  /* 0xff8ff80a020b7981 */ /* 0x000168000c1e9900 */
[----:B------:R0:W5:Y:S04]  /*3700*/  LDG.E.CONSTANT R7, desc[UR10][R2.64+-0x6008] ;  /* 0xff9ff80a02077981 */ /* 0x000168000c1e9900 */
[----:B------:R0:W5:Y:S04]  /*3710*/  LDG.E.CONSTANT R6, desc[UR10][R2.64+-0x5008] ;  /* 0xffaff80a02067981 */ /* 0x000168000c1e9900 */
[----:B------:R0:W5:Y:S04]  /*3720*/  LDG.E.CONSTANT R16, desc[UR10][R2.64+-0x4008] ;  /* 0xffbff80a02107981 */ /* 0x000168000c1e9900 */
[----:B------:R0:W5:Y:S01]  /*3730*/  LDG.E.CONSTANT R17, desc[UR10][R2.64+-0x3008] ;  /* 0xffcff80a02117981 */ /* 0x000162000c1e9900 */
[----:B------:R-:W-:Y:S01]  /*3740*/  UIADD3 UR4, UP0, UPT, UR4, -0x2, URZ ;  /* 0xfffffffe04047890 */ /* 0x000fe2000ff1e0ff */
[----:B------:R-:W-:Y:S01]  /*3750*/  BSSY.RECONVERGENT B1, `(.L_x_131) ;  /* 0x0000015000017945 */ /* 0x000fe20003800200 */
[----:B------:R-:W-:-:S02]  /*3760*/  IMAD.MOV.U32 R14, RZ, RZ, R10 ;  /* 0x000000ffff0e7224 */ /* 0x000fc400078e000a */
[----:B------:R-:W-:Y:S01]  /*3770*/  UIADD3.X UR5, UPT, UPT, UR5, -0x1, URZ, UP0, !UPT ;  /* 0xffffffff05057890 */ /* 0x000fe200087fe4ff */
[----:B------:R-:W-:Y:S01]  /*3780*/  IMAD.MOV.U32 R19, RZ, RZ, R8 ;  /* 0x000000ffff137224 */ /* 0x000fe200078e0008 */
[----:B------:R-:W-:Y:S01]  /*3790*/  UISETP.NE.U32.AND UP0, UPT, UR4, URZ, UPT ;  /* 0x000000ff0400728c */ /* 0x000fe2000bf05070 */
[----:B------:R-:W-:-:S03]  /*37a0*/  IMAD.MOV.U32 R21, RZ, RZ, R9 ;  /* 0x000000ffff157224 */ /* 0x000fc600078e0009 */
[----:B------:R-:W-:Y:S01]  /*37b0*/  UISETP.NE.AND.EX UP0, UPT, UR5, URZ, UPT, UP0 ;  /* 0x000000ff0500728c */ /* 0x000fe2000bf05300 */
[----:B--2---:R-:W-:-:S13]  /*37c0*/  FSETP.GEU.AND P0, PT, R10, R15, PT ;  /* 0x0000000f0a00720b */ /* 0x004fda0003f0e000 */
[----:B0-----:R-:W-:Y:S05]  /*37d0*/  @!P0 BRA `(.L_x_132) ;  /* 0x0000000000308947 */ /* 0x001fea0003800000 */
[----:B------:R-:W2:Y:S01]  /*37e0*/  LDG.E.64.CONSTANT R12, desc[UR10][R2.64+-0x9000] ;  /* 0xff70000a020c7981 */ /* 0x000ea2000c1e9b00 */
[----:B------:R-:W-:Y:S01]  /*37f0*/  FSETP.GEU.AND P2, PT, R15, R10, PT ;  /* 0x0000000a0f00720b */ /* 0x000fe20003f4e000 */
[----:B------:R-:W-:-:S12]  /*3800*/  IMAD.MOV.U32 R14, RZ, RZ, R15 ;  /* 0x000000ffff0e7224 */ /* 0x000fd800078e000f */
[CC--:B--2---:R-:W-:Y:S01]  /*3810*/  @P2 ISETP.GE.U32.AND P0, PT, R8.reuse, R12.reuse, PT ;  /* 0x0000000c0800220c */ /* 0x0c4fe20003f06070 */
        /* <DEDUP_REMOVED lines=8> */
.L_x_132:
[----:B------:R-:W-:Y:S05]  /*38a0*/  BSYNC.RECONVERGENT B1 ;  /* 0x0000000000017941 */ /* 0x000fea0003800200 */
.L_x_131:
[----:B------:R0:W5:Y:S02]  /*38b0*/  LDG.E.64.CONSTANT R8, desc[UR10][R2.64+-0x8000] ;  /* 0xff80000a02087981 */ /* 0x000164000c1e9b00 */
[----:B-----5:R-:W-:Y:S01]  /*38c0*/  FSETP.GEU.AND P0, PT, R14, R23, PT ;  /* 0x000000170e00720b */ /* 0x020fe20003f0e000 */
[----:B------:R-:W-:Y:S01]  /*38d0*/  BSSY.RECONVERGENT B1, `(.L_x_133) ;  /* 0x0000010000017945 */ /* 0x000fe20003800200 */
[----:B------:R-:W-:Y:S02]  /*38e0*/  IMAD.MOV.U32 R10, RZ, RZ, R14 ;  /* 0x000000ffff0a7224 */ /* 0x000fe400078e000e */
[----:B------:R-:W-:Y:S02]  /*38f0*/  IMAD.MOV.U32 R13, RZ, RZ, R19 ;  /* 0x000000ffff0d7224 */ /* 0x000fe400078e0013 */
[----:B------:R-:W-:-:S07]  /*3900*/  IMAD.MOV.U32 R15, RZ, RZ, R21 ;  /* 0x000000ffff0f7224 */ /* 0x000fce00078e0015 */
[----:B0-----:R-:W-:Y:S05]  /*3910*/  @!P0 BRA `(.L_x_134) ;  /* 0x00000000002c8947 */ /* 0x001fea0003800000 */
[----:B------:R-:W-:Y:S01]  /*3920*/  FSETP.GEU.AND P2, PT, R23, R14, PT ;  /* 0x0000000e1700720b */ /* 0x000fe20003f4e000 */
[----:B------:R-:W-:Y:S02]  /*3930*/  IMAD.MOV.U32 R13, RZ, RZ, R8 ;  /* 0x000000ffff0d7224 */ /* 0x000fe400078e0008 */
[----:B------:R-:W-:Y:S02]  /*3940*/  IMAD.MOV.U32 R15, RZ, RZ, R9 ;  /* 0x000000ffff0f7224 */ /* 0x000fe400078e0009 */
[----:B------:R-:W-:-:S08]  /*3950*/  IMAD.MOV.U32 R10, RZ, RZ, R23 ;  /* 0x000000ffff0a7224 */ /* 0x000fd000078e0017 */
[CC--:B------:R-:W-:Y:S02]  /*3960*/  @P2 ISETP.GE.U32.AND P0, PT, R19.reuse, R8.reuse, PT ;  /* 0x000000081300220c */ /* 0x0c0fe40003f06070 */
[-C--:B------:R-:W-:Y:S02]  /*3970*/  @P2 ISETP.LT.U32.AND P1, PT, R19, R8.reuse, PT ;  /* 0x000000081300220c */ /* 0x080fe40003f21070 */
[CC--:B------:R-:W-:Y:S02]  /*3980*/  @P2 ISETP.GE.AND.EX P0, PT, R21.reuse, R9.reuse, PT, P0 ;  /* 0x000000091500220c */ /* 0x0c0fe40003f06300 */
[----:B------:R-:W-:Y:S02]  /*3990*/  @P2 ISETP.LT.AND.EX P1, PT, R21, R9, PT, P1 ;  /* 0x000000091500220c */ /* 0x000fe40003f21310 */
[----:B------:R-:W-:Y:S02]  /*39a0*/  @P2 FSEL R10, R14, R23, !P0 ;  /* 0x000000170e0a2208 */ /* 0x000fe40004000000 */
[----:B------:R-:W-:-:S02]  /*39b0*/  @P2 SEL R13, R19, R8, P1 ;  /* 0x00000008130d2207 */ /* 0x000fc40000800000 */
[----:B------:R-:W-:-:S07]  /*39c0*/  @P2 SEL R15, R21, R9, P1 ;  /* 0x00000009150f2207 */ /* 0x000fce0000800000 */
.L_x_134:
[----:B------:R-:W-:Y:S05]  /*39d0*/  BSYNC.RECONVERGENT B1 ;  /* 0x0000000000017941 */ /* 0x000fea0003800200 */
.L_x_133:
[----:B------:R0:W5:Y:S01]  /*39e0*/  LDG.E.64.CONSTANT R8, desc[UR10][R2.64+-0x7000] ;  /* 0xff90000a02087981 */ /* 0x000162000c1e9b00 */
[----:B------:R-:W-:Y:S01]  /*39f0*/  FSETP.GEU.AND P0, PT, R10, R11, PT ;  /* 0x0000000b0a00720b */ /* 0x000fe20003f0e000 */
[----:B------:R-:W-:Y:S01]  /*3a00*/  BSSY.RECONVERGENT B1, `(.L_x_135) ;  /* 0x0000010000017945 */ /* 0x000fe20003800200 */
[----:B------:R-:W-:Y:S02]  /*3a10*/  IMAD.MOV.U32 R12, RZ, RZ, R10 ;  /* 0x000000ffff0c7224 */ /* 0x000fe400078e000a */
[----:B------:R-:W-:Y:S02]  /*3a20*/  IMAD.MOV.U32 R19, RZ, RZ, R13 ;  /* 0x000000ffff137224 */ /* 0x000fe400078e000d */
[----:B------:R-:W-:-:S07]  /*3a30*/  IMAD.MOV.U32 R21, RZ, RZ, R15 ;  /* 0x000000ffff157224 */ /* 0x000fce00078e000f */
[----:B0-----:R-:W-:Y:S05]  /*3a40*/  @!P0 BRA `(.L_x_136) ;  /* 0x00000000002c8947 */ /* 0x001fea0003800000 */
[----:B------:R-:W-:Y:S01]  /*3a50*/  FSETP.GEU.AND P2, PT, R11, R10, PT ;  /* 0x0000000a0b00720b */ /* 0x000fe20003f4e000 */
[----:B-----5:R-:W-:Y:S02]  /*3a60*/  IMAD.MOV.U32 R19, RZ, RZ, R8 ;  /* 0x000000ffff137224 */ /* 0x020fe400078e0008 */
        /* <DEDUP_REMOVED lines=9> */
.L_x_136:
[----:B------:R-:W-:Y:S05]  /*3b00*/  BSYNC.RECONVERGENT B1 ;  /* 0x0000000000017941 */ /* 0x000fea0003800200 */
.L_x_135:
[----:B-----5:R0:W5:Y:S01]  /*3b10*/  LDG.E.64.CONSTANT R8, desc[UR10][R2.64+-0x6000] ;  /* 0xffa0000a02087981 */ /* 0x020162000c1e9b00 */
        /* <DEDUP_REMOVED lines=17> */
.L_x_138:
[----:B------:R-:W-:Y:S05]  /*3c30*/  BSYNC.RECONVERGENT B1 ;  /* 0x0000000000017941 */ /* 0x000fea0003800200 */
.L_x_137:
        /* <DEDUP_REMOVED lines=12> */
[----:B------:R-:W-:Y:S02]  /*3d00*/  @P2 ISETP.LT.U32.AND P1, PT, R13, R8, PT ;  /* 0x000000080d00220c */ /* 0x000fe40003f21070 */
[CC--:B------:R-:W-:Y:S02]  /*3d10*/  @P2 ISETP.GE.AND.EX P0, PT, R15.reuse, R9.reuse, PT, P0 ;  /* 0x000000090f00220c */ /* 0x0c0fe40003f06300 */
[----:B------:R-:W-:Y:S02]  /*3d20*/  @P2 ISETP.LT.AND.EX P1, PT, R15, R9, PT, P1 ;  /* 0x000000090f00220c */ /* 0x000fe40003f21310 */
[----:B------:R-:W-:Y:S02]  /*3d30*/  @P2 FSEL R25, R11, R6, !P0 ;  /* 0x000000060b192208 */ /* 0x000fe40004000000 */
[----:B------:R-:W-:-:S02]  /*3d40*/  @P2 SEL R23, R13, R8, P1 ;  /* 0x000000080d172207 */ /* 0x000fc40000800000 */
[----:B------:R-:W-:-:S07]  /*3d50*/  @P2 SEL R21, R15, R9, P1 ;  /* 0x000000090f152207 */ /* 0x000fce0000800000 */
.L_x_140:
[----:B------:R-:W-:Y:S05]  /*3d60*/  BSYNC.RECONVERGENT B1 ;  /* 0x0000000000017941 */ /* 0x000fea0003800200 */
.L_x_139:
[----:B------:R0:W5:Y:S04]  /*3d70*/  LDG.E.CONSTANT R20, desc[UR10][R2.64+-0x2008] ;  /* 0xffdff80a02147981 */ /* 0x000168000c1e9900 */
[----:B------:R0:W5:Y:S04]  /*3d80*/  LDG.E.CONSTANT R19, desc[UR10][R2.64+-0x1008] ;  /* 0xffeff80a02137981 */ /* 0x000168000c1e9900 */
[----:B------:R0:W5:Y:S04]  /*3d90*/  LDG.E.CONSTANT R18, desc[UR10][R2.64+-0x8] ;  /* 0xfffff80a02127981 */ /* 0x000168000c1e9900 */
[----:B-----5:R0:W5:Y:S04]  /*3da0*/  LDG.E.64.CONSTANT R8, desc[UR10][R2.64+-0x3000] ;  /* 0xffd0000a02087981 */ /* 0x020168000c1e9b00 */
[----:B------:R0:W5:Y:S04]  /*3db0*/  LDG.E.64.CONSTANT R10, desc[UR10][R2.64+-0x2000] ;  /* 0xffe0000a020a7981 */ /* 0x000168000c1e9b00 */
[----:B------:R0:W5:Y:S04]  /*3dc0*/  LDG.E.64.CONSTANT R12, desc[UR10][R2.64+-0x1000] ;  /* 0xfff0000a020c7981 */ /* 0x000168000c1e9b00 */
[----:B------:R0:W5:Y:S01]  /*3dd0*/  LDG.E.64.CONSTANT R6, desc[UR10][R2.64] ;  /* 0x0000000a02067981 */ /* 0x000162000c1e9b00 */
[----:B------:R-:W-:Y:S01]  /*3de0*/  FSETP.GEU.AND P0, PT, R25, R16, PT ;  /* 0x000000101900720b */ /* 0x000fe20003f0e000 */
[----:B------:R-:W-:Y:S01]  /*3df0*/  BSSY.RECONVERGENT B1, `(.L_x_141) ;  /* 0x0000011000017945 */ /* 0x000fe20003800200 */
[----:B------:R-:W-:-:S02]  /*3e00*/  IMAD.MOV.U32 R14, RZ, RZ, R25 ;  /* 0x000000ffff0e7224 */ /* 0x000fc400078e0019 */
[----:B------:R-:W-:Y:S02]  /*3e10*/  IMAD.MOV.U32 R27, RZ, RZ, R23 ;  /* 0x000000ffff1b7224 */ /* 0x000fe400078e0017 */
[----:B------:R-:W-:-:S07]  /*3e20*/  IMAD.MOV.U32 R29, RZ, RZ, R21 ;  /* 0x000000ffff1d7224 */ /* 0x000fce00078e0015 */
[----:B0-----:R-:W-:Y:S05]  /*3e30*/  @!P0 BRA `(.L_x_142) ;  /* 0x0000000000308947 */ /* 0x001fea0003800000 */
[----:B------:R-:W2:Y:S01]  /*3e40*/  LDG.E.64.CONSTANT R14, desc[UR10][R2.64+-0x4000] ;  /* 0xffc0000a020e7981 */ /* 0x000ea2000c1e9b00 */
[----:B------:R-:W-:-:S13]  /*3e50*/  FSETP.GEU.AND P2, PT, R16, R25, PT ;  /* 0x000000191000720b */ /* 0x000fda0003f4e000 */
[CC--:B--2---:R-:W-:Y:S01]  /*3e60*/  @P2 ISETP.LT.U32.AND P1, PT, R23.reuse, R14.reuse, PT ;  /* 0x0000000e1700220c */ /* 0x0c4fe20003f21070 */
[----:B------:R-:W-:Y:S01]  /*3e70*/  IMAD.MOV.U32 R27, RZ, RZ, R14 ;  /* 0x000000ffff1b7224 */ /* 0x000fe200078e000e */
[-C--:B------:R-:W-:Y:S01]  /*3e80*/  @P2 ISETP.GE.U32.AND P0, PT, R23, R14.reuse, PT ;  /* 0x0000000e1700220c */ /* 0x080fe20003f06070 */
[----:B------:R-:W-:Y:S01]  /*3e90*/  IMAD.MOV.U32 R29, RZ, RZ, R15 ;  /* 0x000000ffff1d7224 */ /* 0x000fe200078e000f */
[CC--:B------:R-:W-:Y:S02]  /*3ea0*/  @P2 ISETP.LT.AND.EX P1, PT, R21.reuse, R15.reuse, PT, P1 ;  /* 0x0000000f1500220c */ /* 0x0c0fe40003f21310 */
[-C--:B------:R-:W-:Y:S02]  /*3eb0*/  @P2 ISETP.GE.AND.EX P0, PT, R21, R15.reuse, PT, P0 ;  /* 0x0000000f1500220c */ /* 0x080fe40003f06300 */
[----:B------:R-:W-:Y:S01]  /*3ec0*/  @P2 SEL R27, R23, R14, P1 ;  /* 0x0000000e171b2207 */ /* 0x000fe20000800000 */
[----:B------:R-:W-:Y:S01]  /*3ed0*/  IMAD.MOV.U32 R14, RZ, RZ, R16 ;  /* 0x000000ffff0e7224 */ /* 0x000fe200078e0010 */
[----:B------:R-:W-:-:S02]  /*3ee0*/  @P2 SEL R29, R21, R15, P1 ;  /* 0x0000000f151d2207 */ /* 0x000fc40000800000 */
[----:B------:R-:W-:-:S07]  /*3ef0*/  @P2 FSEL R14, R25, R16, !P0 ;  /* 0x00000010190e2208 */ /* 0x000fce0004000000 */
.L_x_142:
[----:B------:R-:W-:Y:S05]  /*3f00*/  BSYNC.RECONVERGENT B1 ;  /* 0x0000000000017941 */ /* 0x000fea0003800200 */
.L_x_141:
[----:B------:R-:W-:Y:S01]  /*3f10*/  FSETP.GEU.AND P0, PT, R14, R17, PT ;  /* 0x000000110e00720b */ /* 0x000fe20003f0e000 */
[----:B------:R-:W-:Y:S01]  /*3f20*/  BSSY.RECONVERGENT B1, `(.L_x_143) ;  /* 0x0000010000017945 */ /* 0x000fe20003800200 */
[----:B------:R-:W-:Y:S02]  /*3f30*/  IMAD.MOV.U32 R15, RZ, RZ, R14 ;  /* 0x000000ffff0f7224 */ /* 0x000fe400078e000e */
[----:B------:R-:W-:Y:S02]  /*3f40*/  IMAD.MOV.U32 R23, RZ, RZ, R27 ;  /* 0x000000ffff177224 */ /* 0x000fe400078e001b */
[----:B------:R-:W-:-:S07]  /*3f50*/  IMAD.MOV.U32 R25, RZ, RZ, R29 ;  /* 0x000000ffff197224 */ /* 0x000fce00078e001d */
[----:B------:R-:W-:Y:S05]  /*3f60*/  @!P0 BRA `(.L_x_144) ;  /* 0x00000000002c8947 */ /* 0x000fea0003800000 */
        /* <DEDUP_REMOVED lines=11> */
.L_x_144:
[----:B------:R-:W-:Y:S05]  /*4020*/  BSYNC.RECONVERGENT B1 ;  /* 0x0000000000017941 */ /* 0x000fea0003800200 */
.L_x_143:
[----:B------:R-:W-:Y:S01]  /*4030*/  FSETP.GEU.AND P0, PT, R15, R20, PT ;  /* 0x000000140f00720b */ /* 0x000fe20003f0e000 */
[----:B------:R-:W-:Y:S01]  /*4040*/  BSSY.RECONVERGENT B1, `(.L_x_145) ;  /* 0x0000010000017945 */ /* 0x000fe20003800200 */
[----:B-----5:R-:W-:Y:S02]  /*4050*/  IMAD.MOV.U32 R8, RZ, RZ, R15 ;  /* 0x000000ffff087224 */ /* 0x020fe400078e000f */
        /* <DEDUP_REMOVED lines=14> */
.L_x_146:
[----:B------:R-:W-:Y:S05]  /*4140*/  BSYNC.RECONVERGENT B1 ;  /* 0x0000000000017941 */ /* 0x000fea0003800200 */
.L_x_145:
        /* <DEDUP_REMOVED lines=17> */
.L_x_148:
[----:B------:R-:W-:Y:S05]  /*4260*/  BSYNC.RECONVERGENT B1 ;  /* 0x0000000000017941 */ /* 0x000fea0003800200 */
.L_x_147:
        /* <DEDUP_REMOVED lines=17> */
.L_x_150:
[----:B------:R-:W-:Y:S05]  /*4380*/  BSYNC.RECONVERGENT B1 ;  /* 0x0000000000017941 */ /* 0x000fea0003800200 */
.L_x_149:
[----:B------:R-:W-:Y:S02]  /*4390*/  IADD3 R5, P0, PT, R5, 0xa00, RZ ;  /* 0x00000a0005057810 */ /* 0x000fe40007f1e0ff */
[----:B------:R-:W-:-:S03]  /*43a0*/  IADD3 R2, P1, PT, R2, 0xa000, RZ ;  /* 0x0000a00002027810 */ /* 0x000fc60007f3e0ff */
[----:B------:R-:W-:Y:S02]  /*43b0*/  IMAD.X R4, RZ, RZ, R4, P0 ;  /* 0x000000ffff047224 */ /* 0x000fe400000e0604 */
[----:B------:R-:W-:Y:S01]  /*43c0*/  IMAD.X R3, RZ, RZ, R3, P1 ;  /* 0x000000ffff037224 */ /* 0x000fe200008e0603 */
[----:B------:R-:W-:Y:S07]  /*43d0*/  BRA.U UP0, `(.L_x_151) ;  /* 0xfffffff100bc7547 */ /* 0x000fee000b83ffff */
.L_x_130:
[----:B------:R-:W-:-:S04]  /*43e0*/  ULOP3.LUT UR4, UR6, 0x1, URZ, 0xc0, !UPT ;  /* 0x0000000106047892 */ /* 0x000fc8000f8ec0ff */
[----:B------:R-:W-:-:S04]  /*43f0*/  UISETP.NE.U32.AND UP0, UPT, UR4, 0x1, UPT ;  /* 0x000000010400788c */ /* 0x000fc8000bf05070 */
[----:B------:R-:W-:-:S09]  /*4400*/  UISETP.NE.U32.AND.EX UP0, UPT, URZ, URZ, UPT, UP0 ;  /* 0x000000ffff00728c */ /* 0x000fd2000bf05100 */
[----:B------:R-:W-:Y:S05]  /*4410*/  BRA.U !UP0, `(.L_x_129) ;  /* 0x0000000508a87547 */ /* 0x000fea000b800000 */
[----:B------:R-:W0:Y:S02]  /*4420*/  LDC.64 R2, c[0x0][0x380] ;  /* 0x0000e000ff027b82 */ /* 0x000e240000000a00 */
[----:B0-----:R-:W-:-:S03]  /*4430*/  IMAD.WIDE.U32 R2, R0, 0x10, R2 ;  /* 0x0000001000027825 */ /* 0x001fc600078e0002 */
[----:B------:R-:W-:-:S04]  /*4440*/  LEA R16, P0, R5, R2, 0x4 ;  /* 0x0000000205107211 */ /* 0x000fc800078020ff */
[----:B------:R-:W-:-:S05]  /*4450*/  LEA.HI.X R17, R5, R3, R4, 0x4, P0 ;  /* 0x0000000305117211 */ /* 0x000fca00000f2404 */
[----:B------:R-:W2:Y:S04]  /*4460*/  LDG.E.CONSTANT R23, desc[UR10][R16.64] ;  /* 0x0000000a10177981 */ /* 0x000ea8000c1e9900 */
[----:B------:R0:W5:Y:S04]  /*4470*/  LDG.E.CONSTANT R27, desc[UR10][R16.64+0x1000] ;  /* 0x0010000a101b7981 */ /* 0x000168000c1e9900 */
[----:B------:R0:W5:Y:S04]  /*4480*/  LDG.E.CONSTANT R19, desc[UR10][R16.64+0x2000] ;  /* 0x0020000a10137981 */ /* 0x000168000c1e9900 */
[----:B------:R0:W5:Y:S04]  /*4490*/  LDG.E.CONSTANT R18, desc[UR10][R16.64+0x3000] ;  /* 0x0030000a10127981 */ /* 0x000168000c1e9900 */
[----:B------:R0:W5:Y:S04]  /*44a0*/  LDG.E.CONSTANT R11, desc[UR10][R16.64+0x4000] ;  /* 0x0040000a100b7981 */ /* 0x000168000c1e9900 */
[----:B------:R0:W5:Y:S04]  /*44b0*/  LDG.E.64.CONSTANT R2, desc[UR10][R16.64+0x1008] ;  /* 0x0010080a10027981 */ /* 0x000168000c1e9b00 */
[----:B------:R0:W5:Y:S04]  /*44c0*/  LDG.E.64.CONSTANT R6, desc[UR10][R16.64+0x2008] ;  /* 0x0020080a10067981 */ /* 0x000168000c1e9b00 */
[----:B------:R0:W5:Y:S04]  /*44d0*/  LDG.E.64.CONSTANT R12, desc[UR10][R16.64+0x3008] ;  /* 0x0030080a100c7981 */ /* 0x000168000c1e9b00 */
[----:B------:R0:W5:Y:S01]  /*44e0*/  LDG.E.64.CONSTANT R14, desc[UR10][R16.64+0x4008] ;  /* 0x0040080a100e7981 */ /* 0x000162000c1e9b00 */
        /* <DEDUP_REMOVED lines=18> */
.L_x_153:
[----:B------:R-:W-:Y:S05]  /*4610*/  BSYNC.RECONVERGENT B1 ;  /* 0x0000000000017941 */ /* 0x000fea0003800200 */
.L_x_152:
        /* <DEDUP_REMOVED lines=17> */
.L_x_155:
[----:B------:R-:W-:Y:S05]  /*4730*/  BSYNC.RECONVERGENT B1 ;  /* 0x0000000000017941 */ /* 0x000fea0003800200 */
.L_x_154:
        /* <DEDUP_REMOVED lines=17> */
.L_x_157:
[----:B------:R-:W-:Y:S05]  /*4850*/  BSYNC.RECONVERGENT B1 ;  /* 0x0000000000017941 */ /* 0x000fea0003800200 */
.L_x_156:
        /* <DEDUP_REMOVED lines=17> */
.L_x_159:
[----:B------:R-:W-:Y:S05]  /*4970*/  BSYNC.RECONVERGENT B1 ;  /* 0x0000000000017941 */ /* 0x000fea0003800200 */
.L_x_158:
[----:B------:R-:W-:Y:S01]  /*4980*/  FSETP.GEU.AND P0, PT, R2, R11, PT ;  /* 0x0000000b0200720b */ /* 0x000fe20003f0e000 */
[----:B------:R-:W-:Y:S01]  /*4990*/  BSSY.RECONVERGENT B1, `(.L_x_160) ;  /* 0x0000011000017945 */ /* 0x000fe20003800200 */
[----:B------:R-:W-:Y:S01]  /*49a0*/  IADD3 R5, P2, PT, R5, 0x500, RZ ;  /* 0x0000050005057810 */ /* 0x000fe20007f5e0ff */
[----:B------:R-:W-:Y:S02]  /*49b0*/  IMAD.MOV.U32 R10, RZ, RZ, R2 ;  /* 0x000000ffff0a7224 */ /* 0x000fe400078e0002 */
[----:B------:R-:W-:Y:S02]  /*49c0*/  IMAD.MOV.U32 R8, RZ, RZ, R7 ;  /* 0x000000ffff087224 */ /* 0x000fe400078e0007 */
[----:B------:R-:W-:-:S06]  /*49d0*/  IMAD.MOV.U32 R9, RZ, RZ, R17 ;  /* 0x000000ffff097224 */ /* 0x000fcc00078e0011 */
        /* <DEDUP_REMOVED lines=12> */
.L_x_161:
[----:B------:R-:W-:Y:S05]  /*4aa0*/  BSYNC.RECONVERGENT B1 ;  /* 0x0000000000017941 */ /* 0x000fea0003800200 */
.L_x_160:
[----:B------:R-:W-:-:S07]  /*4ab0*/  IMAD.X R4, RZ, RZ, R4, P2 ;  /* 0x000000ffff047224 */ /* 0x000fce00010e0604 */
.L_x_129:
[----:B------:R-:W0:Y:S02]  /*4ac0*/  LDCU UR4, c[0x0][0x390] ;  /* 0x00007200ff0477ac */ /* 0x000e240008000800 */
[----:B0-----:R-:W-:Y:S02]  /*4ad0*/  USHF.R.S32.HI UR5, URZ, 0x1f, UR4 ;  /* 0x0000001fff057899 */ /* 0x001fe40008011404 */
[----:B------:R-:W-:-:S04]  /*4ae0*/  ISETP.GE.U32.AND P0, PT, R5, UR4, PT ;  /* 0x0000000405007c0c */ /* 0x000fc8000bf06070 */
[----:B------:R-:W-:-:S13]  /*4af0*/  ISETP.GE.AND.EX P0, PT, R4, UR5, PT, P0 ;  /* 0x0000000504007c0c */ /* 0x000fda000bf06300 */
[----:B------:R-:W-:Y:S05]  /*4b00*/  @P0 BRA `(.L_x_162) ;  /* 0x00000008003c0947 */ /* 0x000fea0003800000 */
[----:B------:R-:W-:Y:S01]  /*4b10*/  IADD3 R3, PT, PT, -R5, UR4, RZ ;  /* 0x0000000405037c10 */ /* 0x000fe2000fffe1ff */
[----:B------:R-:W-:Y:S03]  /*4b20*/  BSSY.RECONVERGENT B1, `(.L_x_162) ;  /* 0x000008d000017945 */ /* 0x000fe60003800200 */
[----:B------:R-:W-:-:S13]  /*4b30*/  ISETP.GE.AND P0, PT, R0, R3, PT ;  /* 0x000000030000720c */ /* 0x000fda0003f06270 */
[----:B------:R-:W-:Y:S05]  /*4b40*/  @P0 BRA `(.L_x_163) ;  /* 0x0000000800280947 */ /* 0x000fea0003800000 */
[----:B------:R-:W-:Y:S01]  /*4b50*/  LOP3.LUT R2, RZ, R0, RZ, 0x33, !PT ;  /* 0x00000000ff027212 */ /* 0x000fe200078e33ff */
[----:B------:R-:W-:Y:S03]  /*4b60*/  BSSY.RECONVERGENT B2, `(.L_x_164) ;  /* 0x000002a000027945 */ /* 0x000fe60003800200 */
[----:B------:R-:W-:-:S04]  /*4b70*/  IADD3 R18, PT, PT, -R5, UR4, R2 ;  /* 0x0000000405127c10 */ /* 0x000fc8000fffe102 */
[----:B------:R-:W-:-:S04]  /*4b80*/  LOP3.LUT R2, R18, 0x300, RZ, 0xc0, !PT ;  /* 0x0000030012027812 */ /* 0x000fc800078ec0ff */
[----:B------:R-:W-:Y:S01]  /*4b90*/  ISETP.NE.AND P0, PT, R2, 0x300, PT ;  /* 0x000003000200780c */ /* 0x000fe20003f05270 */
[----:B------:R-:W-:-:S12]  /*4ba0*/  IMAD.MOV.U32 R2, RZ, RZ, R0 ;  /* 0x000000ffff027224 */ /* 0x000fd800078e0000 */
[----:B------:R-:W-:Y:S05]  /*4bb0*/  @!P0 BRA `(.L_x_165) ;  /* 0x0000000000908947 */ /* 0x000fea0003800000 */
[----:B------:R-:W0:Y:S01]  /*4bc0*/  LDCU.64 UR6, c[0x0][0x380] ;  /* 0x00007000ff0677ac */ /* 0x000e220008000a00 */
[----:B------:R-:W-:Y:S02]  /*4bd0*/  IADD3 R7, P0, PT, R0, R5, RZ ;  /* 0x0000000500077210 */ /* 0x000fe40007f1e0ff */
[----:B------:R-:W-:-:S03]  /*4be0*/  LEA.HI R2, R18, 0x1, RZ, 0x18 ;  /* 0x0000000112027811 */ /* 0x000fc600078fc0ff */
[----:B------:R-:W-:Y:S01]  /*4bf0*/  IMAD.X R12, RZ, RZ, R4, P0 ;  /* 0x000000ffff0c7224 */ /* 0x000fe200000e0604 */
[----:B------:R-:W-:Y:S01]  /*4c00*/  LOP3.LUT R6, R2, 0x3, RZ, 0xc0, !PT ;  /* 0x0000000302067812 */ /* 0x000fe200078ec0ff */
[----:B------:R-:W-:-:S04]  /*4c10*/  IMAD.MOV.U32 R2, RZ, RZ, R0 ;  /* 0x000000ffff027224 */ /* 0x000fc800078e0000 */
[----:B------:R-:W-:Y:S01]  /*4c20*/  IMAD.MOV R11, RZ, RZ, -R6 ;  /* 0x000000ffff0b7224 */ /* 0x000fe200078e0a06 */
[----:B0-----:R-:W-:-:S04]  /*4c30*/  LEA R16, P1, R7, UR6, 0x4 ;  /* 0x0000000607107c11 */ /* 0x001fc8000f8220ff */
[----:B------:R-:W-:-:S09]  /*4c40*/  LEA.HI.X R7, R7, UR7, R12, 0x4, P1 ;  /* 0x0000000707077c11 */ /* 0x000fd200088f240c */
.L_x_168:
[----:B------:R-:W-:-:S05]  /*4c50*/  IMAD.MOV.U32 R6, RZ, RZ, R16 ;  /* 0x000000ffff067224 */ /* 0x000fca00078e0010 */
[----:B------:R-:W2:Y:S01]  /*4c60*/  LDG.E.CONSTANT R19, desc[UR10][R6.64] ;  /* 0x0000000a06137981 */ /* 0x000ea2000c1e9900 */
[----:B------:R-:W-:Y:S01]  /*4c70*/  VIADD R11, R11, 0x1 ;  /* 0x000000010b0b7836 */ /* 0x000fe20000000000 */
[----:B------:R-:W-:Y:S01]  /*4c80*/  BSSY.RECONVERGENT B3, `(.L_x_166) ;  /* 0x0000014000037945 */ /* 0x000fe20003800200 */
[----:B------:R-:W-:-:S03]  /*4c90*/  IADD3 R16, P3, PT, R6, 0x1000, RZ ;  /* 0x0000100006107810 */ /* 0x000fc60007f7e0ff */
[----:B------:R-:W-:Y:S02]  /*4ca0*/  ISETP.NE.AND P2, PT, R11, RZ, PT ;  /* 0x000000ff0b00720c */ /* 0x000fe40003f45270 */
[----:B--2---:R-:W-:-:S13]  /*4cb0*/  FSETP.GEU.AND P0, PT, R10, R19, PT ;  /* 0x000000130a00720b */ /* 0x004fda0003f0e000 */
[----:B------:R-:W-:Y:S05]  /*4cc0*/  @!P0 BRA `(.L_x_167) ;  /* 0x00000000003c8947 */ /* 0x000fea0003800000 */
[----:B------:R-:W2:Y:S01]  /*4cd0*/  LDG.E.64.CONSTANT R12, desc[UR10][R6.64+0x8] ;  /* 0x0000080a060c7981 */ /* 0x000ea2000c1e9b00 */
[----:B------:R-:W-:Y:S01]  /*4ce0*/  FSETP.GEU.AND P4, PT, R19, R10, PT ;  /* 0x0000000a1300720b */ /* 0x000fe20003f8e000 */
[----:B------:R-:W-:Y:S02]  /*4cf0*/  IMAD.MOV.U32 R15, RZ, RZ, R8 ;  /* 0x000000ffff0f7224 */ /* 0x000fe400078e0008 */
[----:B------:R-:W-:Y:S02]  /*4d00*/  IMAD.MOV.U32 R17, RZ, RZ, R9 ;  /* 0x000000ffff117224 */ /* 0x000fe400078e0009 */
[----:B------:R-:W-:Y:S02]  /*4d10*/  IMAD.MOV.U32 R14, RZ, RZ, R10 ;  /* 0x000000ffff0e7224 */ /* 0x000fe400078e000a */
[----:B------:R-:W-:-:S06]  /*4d20*/  IMAD.MOV.U32 R10, RZ, RZ, R19 ;  /* 0x000000ffff0a7224 */ /* 0x000fcc00078e0013 */
        /* <DEDUP_REMOVED lines=9> */
.L_x_167:
[----:B------:R-:W-:Y:S05]  /*4dc0*/  BSYNC.RECONVERGENT B3 ;  /* 0x0000000000037941 */ /* 0x000fea0003800200 */
.L_x_166:
[----:B------:R-:W-:Y:S02]  /*4dd0*/  IMAD.X R7, RZ, RZ, R7, P3 ;  /* 0x000000ffff077224 */ /* 0x000fe400018e0607 */
[----:B------:R-:W-:Y:S01]  /*4de0*/  VIADD R2, R2, 0x100 ;  /* 0x0000010002027836 */ /* 0x000fe20000000000 */
[----:B------:R-:W-:Y:S06]  /*4df0*/  @P2 BRA `(.L_x_168) ;  /* 0xfffffffc00942947 */ /* 0x000fec000383ffff */
.L_x_165:
[----:B------:R-:W-:Y:S05]  /*4e00*/  BSYNC.RECONVERGENT B2 ;  /* 0x0000000000027941 */ /* 0x000fea0003800200 */
.L_x_164:
[----:B------:R-:W-:-:S13]  /*4e10*/  ISETP.GE.U32.AND P0, PT, R18, 0x300, PT ;  /* 0x000003001200780c */ /* 0x000fda0003f06070 */
[----:B------:R-:W-:Y:S05]  /*4e20*/  @!P0 BRA `(.L_x_163) ;  /* 0x0000000400708947 */ /* 0x000fea0003800000 */
[----:B------:R-:W0:Y:S01]  /*4e30*/  LDCU.64 UR6, c[0x0][0x380] ;  /* 0x00007000ff0677ac */ /* 0x000e220008000a00 */
[----:B------:R-:W-:-:S05]  /*4e40*/  IADD3 R6, P0, PT, R2, R5, RZ ;  /* 0x0000000502067210 */ /* 0x000fca0007f1e0ff */
[----:B------:R-:W-:Y:S01]  /*4e50*/  IMAD.X R7, RZ, RZ, R4, P0 ;  /* 0x000000ffff077224 */ /* 0x000fe200000e0604 */
[----:B0-----:R-:W-:-:S04]  /*4e60*/  LEA R5, P1, R6, UR6, 0x4 ;  /* 0x0000000606057c11 */ /* 0x001fc8000f8220ff */
[----:B------:R-:W-:Y:S02]  /*4e70*/  IADD3 R4, P0, PT, R5, 0x3008, RZ ;  /* 0x0000300805047810 */ /* 0x000fe40007f1e0ff */
[----:B------:R-:W-:-:S05]  /*4e80*/  LEA.HI.X R5, R6, UR7, R7, 0x4, P1 ;  /* 0x0000000706057c11 */ /* 0x000fca00088f2407 */
[----:B------:R-:W-:-:S07]  /*4e90*/  IMAD.X R5, RZ, RZ, R5, P0 ;  /* 0x000000ffff057224 */ /* 0x000fce00000e0605 */
.L_x_177:
[----:B------:R-:W2:Y:S04]  /*4ea0*/  LDG.E.CONSTANT R17, desc[UR10][R4.64+-0x3008] ;  /* 0xffcff80a04117981 */ /* 0x000ea8000c1e9900 */
[----:B------:R0:W5:Y:S04]  /*4eb0*/  LDG.E.CONSTANT R12, desc[UR10][R4.64+-0x2008] ;  /* 0xffdff80a040c7981 */ /* 0x000168000c1e9900 */
        /* <DEDUP_REMOVED lines=20> */
.L_x_170:
[----:B------:R-:W-:Y:S05]  /*5000*/  BSYNC.RECONVERGENT B2 ;  /* 0x0000000000027941 */ /* 0x000fea0003800200 */
.L_x_169:
        /* <DEDUP_REMOVED lines=18> */
.L_x_172:
[----:B------:R-:W-:Y:S05]  /*5130*/  BSYNC.RECONVERGENT B2 ;  /* 0x0000000000027941 */ /* 0x000fea0003800200 */
.L_x_171:
        /* <DEDUP_REMOVED lines=18> */
.L_x_174:
[----:B------:R-:W-:Y:S05]  /*5260*/  BSYNC.RECONVERGENT B2 ;  /* 0x0000000000027941 */ /* 0x000fea0003800200 */
.L_x_173:
        /* <DEDUP_REMOVED lines=18> */
.L_x_176:
[----:B------:R-:W-:Y:S05]  /*5390*/  BSYNC.RECONVERGENT B2 ;  /* 0x0000000000027941 */ /* 0x000fea0003800200 */
.L_x_175:
[----:B------:R-:W-:Y:S01]  /*53a0*/  VIADD R2, R2, 0x400 ;  /* 0x0000040002027836 */ /* 0x000fe20000000000 */
[----:B------:R-:W-:-:S04]  /*53b0*/  IADD3 R4, P1, PT, R4, 0x4000, RZ ;  /* 0x0000400004047810 */ /* 0x000fc80007f3e0ff */
[----:B------:R-:W-:Y:S01]  /*53c0*/  ISETP.GE.AND P0, PT, R2, R3, PT ;  /* 0x000000030200720c */ /* 0x000fe20003f06270 */
[----:B------:R-:W-:-:S12]  /*53d0*/  IMAD.X R5, RZ, RZ, R5, P1 ;  /* 0x000000ffff057224 */ /* 0x000fd800008e0605 */
[----:B------:R-:W-:Y:S05]  /*53e0*/  @!P0 BRA `(.L_x_177) ;  /* 0xfffffff800ac8947 */ /* 0x000fea000383ffff */
.L_x_163:
[----:B------:R-:W-:Y:S05]  /*53f0*/  BSYNC.RECONVERGENT B1 ;  /* 0x0000000000017941 */ /* 0x000fea0003800200 */
.L_x_162:
[----:B------:R-:W0:Y:S01]  /*5400*/  S2R R13, SR_LANEID ;  /* 0x00000000000d7919 */ /* 0x000e220000000000 */
[----:B------:R-:W-:Y:S01]  /*5410*/  BSSY.RECONVERGENT B1, `(.L_x_178) ;  /* 0x0000015000017945 */ /* 0x000fe20003800200 */
[----:B------:R-:W-:Y:S01]  /*5420*/  IMAD.MOV.U32 R2, RZ, RZ, R10 ;  /* 0x000000ffff027224 */ /* 0x000fe200078e000a */
[----:B------:R-:W1:Y:S01]  /*5430*/  SHFL.DOWN PT, R3, R10, 0x1, 0x1f ;  /* 0x08201f000a037f89 */ /* 0x000e6200000e0000 */
[----:B------:R-:W-:Y:S02]  /*5440*/  IMAD.MOV.U32 R4, RZ, RZ, R8 ;  /* 0x000000ffff047224 */ /* 0x000fe400078e0008 */
[----:B------:R-:W-:Y:S01]  /*5450*/  IMAD.MOV.U32 R7, RZ, RZ, R9 ;  /* 0x000000ffff077224 */ /* 0x000fe200078e0009 */
[----:B------:R2:W3:Y:S04]  /*5460*/  SHFL.DOWN PT, R5, R8, 0x1, 0x1f ;  /* 0x08201f0008057f89 */ /* 0x0004e800000e0000 */
[----:B------:R2:W4:Y:S01]  /*5470*/  SHFL.DOWN PT, R6, R9, 0x1, 0x1f ;  /* 0x08201f0009067f89 */ /* 0x00052200000e0000 */
[----:B-1----:R-:W-:-:S04]  /*5480*/  FSETP.GEU.AND P0, PT, R10, R3, PT ;  /* 0x000000030a00720b */ /* 0x002fc80003f0e000 */
[----:B0-----:R-:W-:-:S13]  /*5490*/  ISETP.GT.OR P0, PT, R13, 0x1e, !P0 ;  /* 0x0000001e0d00780c */ /* 0x001fda0004704670 */
[----:B--234-:R-:W-:Y:S05]  /*54a0*/  @P0 BRA `(.L_x_179) ;  /* 0x00000000002c0947 */ /* 0x01cfea0003800000 */
        /* <DEDUP_REMOVED lines=11> */
.L_x_179:
[----:B------:R-:W-:Y:S05]  /*5560*/  BSYNC.RECONVERGENT B1 ;  /* 0x0000000000017941 */ /* 0x000fea0003800200 */
.L_x_178:
        /* <DEDUP_REMOVED lines=21> */
.L_x_181:
[----:B------:R-:W-:Y:S05]  /*56c0*/  BSYNC.RECONVERGENT B1 ;  /* 0x0000000000017941 */ /* 0x000fea0003800200 */
.L_x_180:
        /* <DEDUP_REMOVED lines=21> */
.L_x_183:
[----:B------:R-:W-:Y:S05]  /*5820*/  BSYNC.RECONVERGENT B1 ;  /* 0x0000000000017941 */ /* 0x000fea0003800200 */
.L_x_182:
        /* <DEDUP_REMOVED lines=21> */
.L_x_185:
[----:B------:R-:W-:Y:S05]  /*5980*/  BSYNC.RECONVERGENT B1 ;  /* 0x0000000000017941 */ /* 0x000fea0003800200 */
.L_x_184:
        /* <DEDUP_REMOVED lines=22> */
.L_x_187:
[----:B------:R-:W-:Y:S05]  /*5af0*/  BSYNC.RECONVERGENT B1 ;  /* 0x0000000000017941 */ /* 0x000fea0003800200 */
.L_x_186:
        /* <DEDUP_REMOVED lines=12> */
.L_x_189:
[----:B------:R-:W-:Y:S05]  /*5bc0*/  BSYNC.RECONVERGENT B1 ;  /* 0x0000000000017941 */ /* 0x000fea0003800200 */
.L_x_188:
        /* <DEDUP_REMOVED lines=31> */
.L_x_191:
[----:B------:R-:W-:Y:S05]  /*5dc0*/  BSYNC.RECONVERGENT B1 ;  /* 0x0000000000017941 */ /* 0x000fea0003800200 */
.L_x_190:
        /* <DEDUP_REMOVED lines=18> */
.L_x_193:
[----:B------:R-:W-:Y:S05]  /*5ef0*/  BSYNC.RECONVERGENT B1 ;  /* 0x0000000000017941 */ /* 0x000fea0003800200 */
.L_x_192:
        /* <DEDUP_REMOVED lines=18> */
.L_x_195:
[----:B------:R-:W-:Y:S05]  /*6020*/  BSYNC.RECONVERGENT B1 ;  /* 0x0000000000017941 */ /* 0x000fea0003800200 */
.L_x_194:
        /* <DEDUP_REMOVED lines=18> */
.L_x_197:
[----:B------:R-:W-:Y:S05]  /*6150*/  BSYNC.RECONVERGENT B1 ;  /* 0x0000000000017941 */ /* 0x000fea0003800200 */
.L_x_196:
        /* <DEDUP_REMOVED lines=18> */
.L_x_199:
[----:B------:R-:W-:Y:S05]  /*6280*/  BSYNC.RECONVERGENT B1 ;  /* 0x0000000000017941 */ /* 0x000fea0003800200 */
.L_x_198:
        /* <DEDUP_REMOVED lines=18> */
.L_x_201:
[----:B------:R-:W-:Y:S05]  /*63b0*/  BSYNC.RECONVERGENT B1 ;  /* 0x0000000000017941 */ /* 0x000fea0003800200 */
.L_x_200:
[----:B------:R-:W-:Y:S01]  /*63c0*/  FSETP.GEU.AND P0, PT, R7, R0, PT ;  /* 0x000000000700720b */ /* 0x000fe20003f0e000 */
[----:B------:R-:W-:Y:S02]  /*63d0*/  IMAD.MOV.U32 R2, RZ, RZ, R7 ;  /* 0x000000ffff027224 */ /* 0x000fe400078e0007 */
[----:B------:R-:W-:Y:S02]  /*63e0*/  IMAD.MOV.U32 R3, RZ, RZ, R9 ;  /* 0x000000ffff037224 */ /* 0x000fe400078e0009 */
[----:B------:R-:W-:-:S08]  /*63f0*/  IMAD.MOV.U32 R4, RZ, RZ, R8 ;  /* 0x000000ffff047224 */ /* 0x000fd000078e0008 */
        /* <DEDUP_REMOVED lines=13> */
.L_x_84:
[----:B------:R-:W-:Y:S05]  /*64d0*/  BSYNC.RECONVERGENT B0 ;  /* 0x0000000000007941 */ /* 0x000fea0003800200 */
.L_x_51:
[----:B------:R-:W-:Y:S05]  /*64e0*/  @P1 EXIT ;  /* 0x000000000000194d */ /* 0x000fea0003800000 */
[----:B0-----:R-:W0:Y:S01]  /*64f0*/  LDC.64 R6, c[0x0][0x388] ;  /* 0x0000e200ff067b82 */ /* 0x001e220000000a00 */
[----:B------:R-:W-:Y:S02]  /*6500*/  IMAD.MOV.U32 R5, RZ, RZ, R4 ;  /* 0x000000ffff057224 */ /* 0x000fe400078e0004 */
[----:B------:R-:W-:-:S05]  /*6510*/  IMAD.MOV.U32 R4, RZ, RZ, R3 ;  /* 0x000000ffff047224 */ /* 0x000fca00078e0003 */
[----:B0-----:R-:W-:Y:S04]  /*6520*/  STG.E.64 desc[UR10][R6.64+0x8], R4 ;  /* 0x0000080406007986 */ /* 0x001fe8000c101b0a */
[----:B------:R-:W-:Y:S01]  /*6530*/  STG.E desc[UR10][R6.64], R2 ;  /* 0x0000000206007986 */ /* 0x000fe2000c10190a */
[----:B------:R-:W-:Y:S05]  /*6540*/  EXIT ;  /* 0x000000000000794d */ /* 0x000fea0003800000 */
.L_x_202:
        /* <DEDUP_REMOVED lines=11> */
.L_x_857:


//--------------------- .text._ZN6thrust24THRUST_300001_SM_1000_NS8cuda_cub4core6detail13_kernel_agentINS1_8__reduce10DrainAgentIlEEJN3cub18CUB_300001_SM_10009GridQueueIyEElEEEvDpT0_ --------------------------
	.section	.text._ZN6thrust24THRUST_300001_SM_1000_NS8cuda_cub4core6detail13_kernel_agentINS1_8__reduce10DrainAgentIlEEJN3cub18CUB_300001_SM_10009GridQueueIyEElEEEvDpT0_,"ax",@progbits
	.align	128
        .global         _ZN6thrust24THRUST_300001_SM_1000_NS8cuda_cub4core6detail13_kernel_agentINS1_8__reduce10DrainAgentIlEEJN3cub18CUB_300001_SM_10009GridQueueIyEElEEEvDpT0_
        .type           _ZN6thrust24THRUST_300001_SM_1000_NS8cuda_cub4core6detail13_kernel_agentINS1_8__reduce10DrainAgentIlEEJN3cub18CUB_300001_SM_10009GridQueueIyEElEEEvDpT0_,@function
        .size           _ZN6thrust24THRUST_300001_SM_1000_NS8cuda_cub4core6detail13_kernel_agentINS1_8__reduce10DrainAgentIlEEJN3cub18CUB_300001_SM_10009GridQueueIyEElEEEvDpT0_,(.L_x_858 - _ZN6thrust24THRUST_300001_SM_1000_NS8cuda_cub4core6detail13_kernel_agentINS1_8__reduce10DrainAgentIlEEJN3cub18CUB_300001_SM_10009GridQueueIyEElEEEvDpT0_)
        .other          _ZN6thrust24THRUST_300001_SM_1000_NS8cuda_cub4core6detail13_kernel_agentINS1_8__reduce10DrainAgentIlEEJN3cub18CUB_300001_SM_10009GridQueueIyEElEEEvDpT0_,@"STO_CUDA_ENTRY STV_DEFAULT"
_ZN6thrust24THRUST_300001_SM_1000_NS8cuda_cub4core6detail13_kernel_agentINS1_8__reduce10DrainAgentIlEEJN3cub18CUB_300001_SM_10009GridQueueIyEElEEEvDpT0_:
.text._ZN6thrust24THRUST_300001_SM_1000_NS8cuda_cub4core6detail13_kernel_agentINS1_8__reduce10DrainAgentIlEEJN3cub18CUB_300001_SM_10009GridQueueIyEElEEEvDpT0_:
[----:B------:R-:W-:Y:S08]  /*0000*/  LDC R1, c[0x0][0x37c] ;  /* 0x0000df00ff017b82 */ /* 0x000ff00000000800 */
[----:B------:R-:W0:Y:S01]  /*0010*/  LDC.64 R2, c[0x0][0x380] ;  /* 0x0000e000ff027b82 */ /* 0x000e220000000a00 */
[----:B------:R-:W0:Y:S07]  /*0020*/  LDCU.64 UR4, c[0x0][0x358] ;  /* 0x00006b00ff0477ac */ /* 0x000e2e0008000a00 */
[----:B------:R-:W1:Y:S01]  /*0030*/  LDC.64 R4, c[0x0][0x388] ;  /* 0x0000e200ff047b82 */ /* 0x000e620000000a00 */
[----:B0-----:R-:W-:Y:S04]  /*0040*/  STG.E.64 desc[UR4][R2.64+0x8], RZ ;  /* 0x000008ff02007986 */ /* 0x001fe8000c101b04 */
[----:B-1----:R-:W-:Y:S01]  /*0050*/  STG.E.64 desc[UR4][R2.64], R4 ;  /* 0x0000000402007986 */ /* 0x002fe2000c101b04 */
[----:B------:R-:W-:Y:S05]  /*0060*/  EXIT ;  /* 0x000000000000794d */ /* 0x000fea0003800000 */
.L_x_203:
        /* <DEDUP_REMOVED lines=9> */
.L_x_858:


//--------------------- .text._ZN6thrust24THRUST_300001_SM_1000_NS8cuda_cub4core6detail13_kernel_agentINS1_8__reduce11ReduceAgentINS0_12zip_iteratorIN4cuda3std3__45tupleIJNS0_6detail15normal_iteratorINS0_10device_ptrIfEEEENS0_17counting_iteratorIlNS0_11use_defaultESI_SI_EEEEEEEPNSB_IJflEEESM_lNS1_9__extrema9arg_min_fIflNSA_4lessIfEEEEEEJSL_SN_lN3cub18CUB_300001_SM_100013GridEvenShareIlEENSV_9GridQueueIyEESS_EEEvDpT0_ --------------------------
	.section	.text._ZN6thrust24THRUST_300001_SM_1000_NS8cuda_cub4core6detail13_kernel_agentINS1_8__reduce11ReduceAgentINS0_12zip_iteratorIN4cuda3std3__45tupleIJNS0_6detail15normal_iteratorINS0_10device_ptrIfEEEENS0_17counting_iteratorIlNS0_11use_defaultESI_SI_EEEEEEEPNSB_IJflEEESM_lNS1_9__extrema9arg_min_fIflNSA_4lessIfEEEEEEJSL_SN_lN3cub18CUB_300001_SM_100013GridEvenShareIlEENSV_9GridQueueIyEESS_EEEvDpT0_,"ax",@progbits
	.align	128
        .global         _ZN6thrust24THRUST_300001_SM_1000_NS8cuda_cub4core6detail13_kernel_agentINS1_8__reduce11ReduceAgentINS0_12zip_iteratorIN4cuda3std3__45tupleIJNS0_6detail15normal_iteratorINS0_10device_ptrIfEEEENS0_17counting_iteratorIlNS0_11use_defaultESI_SI_EEEEEEEPNSB_IJflEEESM_lNS1_9__extrema9arg_min_fIflNSA_4lessIfEEEEEEJSL_SN_lN3cub18CUB_300001_SM_100013GridEvenShareIlEENSV_9GridQueueIyEESS_EEEvDpT0_
        .type           _ZN6thrust24THRUST_300001_SM_1000_NS8cuda_cub4core6detail13_kernel_agentINS1_8__reduce11ReduceAgentINS0_12zip_iteratorIN4cuda3std3__45tupleIJNS0_6detail15normal_iteratorINS0_10device_ptrIfEEEENS0_17counting_iteratorIlNS0_11use_defaultESI_SI_EEEEEEEPNSB_IJflEEESM_lNS1_9__extrema9arg_min_fIflNSA_4lessIfEEEEEEJSL_SN_lN3cub18CUB_300001_SM_100013GridEvenShareIlEENSV_9GridQueueIyEESS_EEEvDpT0_,@function
        .size           _ZN6thrust24THRUST_300001_SM_1000_NS8cuda_cub4core6detail13_kernel_agentINS1_8__reduce11ReduceAgentINS0_12zip_iteratorIN4cuda3std3__45tupleIJNS0_6detail15normal_iteratorINS0_10device_ptrIfEEEENS0_17counting_iteratorIlNS0_11use_defaultESI_SI_EEEEEEEPNSB_IJflEEESM_lNS1_9__extrema9arg_min_fIflNSA_4lessIfEEEEEEJSL_SN_lN3cub18CUB_300001_SM_100013GridEvenShareIlEENSV_9GridQueueIyEESS_EEEvDpT0_,(.L_x_859 - _ZN6thrust24THRUST_300001_SM_1000_NS8cuda_cub4core6detail13_kernel_agentINS1_8__reduce11ReduceAgentINS0_12zip_iteratorIN4cuda3std3__45tupleIJNS0_6detail15normal_iteratorINS0_10device_ptrIfEEEENS0_17counting_iteratorIlNS0_11use_defaultESI_SI_EEEEEEEPNSB_IJflEEESM_lNS1_9__extrema9arg_min_fIflNSA_4lessIfEEEEEEJSL_SN_lN3cub18CUB_300001_SM_100013GridEvenShareIlEENSV_9GridQueueIyEESS_EEEvDpT0_)
        .other          _ZN6thrust24THRUST_300001_SM_1000_NS8cuda_cub4core6detail13_kernel_agentINS1_8__reduce11ReduceAgentINS0_12zip_iteratorIN4cuda3std3__45tupleIJNS0_6detail15normal_iteratorINS0_10device_ptrIfEEEENS0_17counting_iteratorIlNS0_11use_defaultESI_SI_EEEEEEEPNSB_IJflEEESM_lNS1_9__extrema9arg_min_fIflNSA_4lessIfEEEEEEJSL_SN_lN3cub18CUB_300001_SM_100013GridEvenShareIlEENSV_9GridQueueIyEESS_EEEvDpT0_,@"STO_CUDA_ENTRY STV_DEFAULT"
_ZN6thrust24THRUST_300001_SM_1000_NS8cuda_cub4core6detail13_kernel_agentINS1_8__reduce11ReduceAgentINS0_12zip_iteratorIN4cuda3std3__45tupleIJNS0_6detail15normal_iteratorINS0_10device_ptrIfEEEENS0_17counting_iteratorIlNS0_11use_defaultESI_SI_EEEEEEEPNSB_IJflEEESM_lNS1_9__extrema9arg_min_fIflNSA_4lessIfEEEEEEJSL_SN_lN3cub18CUB_300001_SM_100013GridEvenShareIlEENSV_9GridQueueIyEESS_EEEvDpT0_:
.text._ZN6thrust24THRUST_300001_SM_1000_NS8cuda_cub4core6detail13_kernel_agentINS1_8__reduce11ReduceAgentINS0_12zip_iteratorIN4cuda3std3__45tupleIJNS0_6detail15normal_iteratorINS0_10device_ptrIfEEEENS0_17counting_iteratorIlNS0_11use_defaultESI_SI_EEEEEEEPNSB_IJflEEESM_lNS1_9__extrema9arg_min_fIflNSA_4lessIfEEEEEEJSL_SN_lN3cub18CUB_300001_SM_100013GridEvenShareIlEENSV_9GridQueueIyEESS_EEEvDpT0_:
[----:B------:R-:W-:Y:S01]  /*0000*/  LDC R1, c[0x0][0x37c] ;  /* 0x0000df00ff017b82 */ /* 0x000fe20000000800 */
[----:B------:R-:W0:Y:S01]  /*0010*/  S2R R0, SR_CTAID.X ;  /* 0x0000000000007919 */ /* 0x000e220000002500 */
[----:B------:R-:W1:Y:S01]  /*0020*/  LDCU.64 UR4, c[0x0][0x398] ;  /* 0x00007300ff0477ac */ /* 0x000e620008000a00 */
[----:B------:R-:W-:Y:S01]  /*0030*/  BSSY.RECONVERGENT B0, `(.L_x_204) ;  /* 0x00005a6000007945 */ /* 0x000fe20003800200 */
[----:B------:R-:W2:Y:S01]  /*0040*/  LDCU UR6, c[0x0][0x370] ;  /* 0x00006e00ff0677ac */ /* 0x000ea20008000800 */
[----:B------:R-:W3:Y:S01]  /*0050*/  LDCU.64 UR10, c[0x0][0x358] ;  /* 0x00006b00ff0a77ac */ /* 0x000ee20008000a00 */
[----:B-1----:R-:W-:Y:S02]  /*0060*/  IMAD.U32 R15, RZ, RZ, UR4 ;  /* 0x00000004ff0f7e24 */ /* 0x002fe4000f8e00ff */
[----:B------:R-:W-:Y:S01]  /*0070*/  IMAD.U32 R12, RZ, RZ, UR5 ;  /* 0x00000005ff0c7e24 */ /* 0x000fe2000f8e00ff */
[----:B--2---:R-:W-:Y:S01]  /*0080*/  UIMAD UR6, UR6, 0x500, URZ ;  /* 0x00000500060678a4 */ /* 0x004fe2000f8e02ff */
[----:B0-----:R-:W-:-:S05]  /*0090*/  IMAD R7, R0, 0x500, RZ ;  /* 0x0000050000077824 */ /* 0x001fca00078e02ff */
[----:B------:R-:W-:-:S04]  /*00a0*/  IADD3 R2, P1, PT, R7, 0x500, RZ ;  /* 0x0000050007027810 */ /* 0x000fc80007f3e0ff */
[----:B------:R-:W-:Y:S01]  /*00b0*/  ISETP.GT.U32.AND P0, PT, R2, R15, PT ;  /* 0x0000000f0200720c */ /* 0x000fe20003f04070 */
[----:B------:R-:W-:-:S05]  /*00c0*/  IMAD.X R3, RZ, RZ, RZ, P1 ;  /* 0x000000ffff037224 */ /* 0x000fca00008e06ff */
[----:B------:R-:W-:-:S13]  /*00d0*/  ISETP.GT.AND.EX P0, PT, R3, R12, PT, P0 ;  /* 0x0000000c0300720c */ /* 0x000fda0003f04300 */
[----:B---3--:R-:W-:Y:S05]  /*00e0*/  @!P0 BRA `(.L_x_205) ;  /* 0x0000003000288947 */ /* 0x008fea0003800000 */
[----:B------:R-:W0:Y:S01]  /*00f0*/  S2R R6, SR_TID.X ;  /* 0x0000000000067919 */ /* 0x000e220000002100 */
[----:B------:R-:W-:Y:S01]  /*0100*/  IMAD.IADD R9, R15, 0x1, -R7 ;  /* 0x000000010f097824 */ /* 0x000fe200078e0a07 */
[----:B------:R-:W-:Y:S01]  /*0110*/  BSSY.RECONVERGENT B1, `(.L_x_206) ;  /* 0x000000f000017945 */ /* 0x000fe20003800200 */
[----:B------:R-:W-:Y:S01]  /*0120*/  IMAD.MOV.U32 R8, RZ, RZ, RZ ;  /* 0x000000ffff087224 */ /* 0x000fe200078e00ff */
[----:B------:R-:W-:Y:S02]  /*0130*/  CS2R R10, SRZ ;  /* 0x00000000000a7805 */ /* 0x000fe4000001ff00 */
[----:B0-----:R-:W-:Y:S01]  /*0140*/  ISETP.GE.AND P0, PT, R6, R9, PT ;  /* 0x000000090600720c */ /* 0x001fe20003f06270 */
[----:B------:R-:W-:-:S12]  /*0150*/  IMAD.MOV.U32 R12, RZ, RZ, R6 ;  /* 0x000000ffff0c7224 */ /* 0x000fd800078e0006 */
[----:B------:R-:W-:Y:S05]  /*0160*/  @P0 BRA `(.L_x_207) ;  /* 0x0000000000240947 */ /* 0x000fea0003800000 */
[----:B------:R-:W0:Y:S01]  /*0170*/  LDCU.128 UR4, c[0x0][0x380] ;  /* 0x00007000ff0477ac */ /* 0x000e220008000c00 */
[----:B------:R-:W-:-:S05]  /*0180*/  IADD3 R10, P0, PT, R7, R6, RZ ;  /* 0x00000006070a7210 */ /* 0x000fca0007f1e0ff */
[----:B------:R-:W-:Y:S01]  /*0190*/  IMAD.X R11, RZ, RZ, RZ, P0 ;  /* 0x000000ffff0b7224 */ /* 0x000fe200000e06ff */
[----:B0-----:R-:W-:-:S04]  /*01a0*/  LEA R2, P1, R10, UR4, 0x2 ;  /* 0x000000040a027c11 */ /* 0x001fc8000f8210ff */
[----:B------:R-:W-:-:S05]  /*01b0*/  LEA.HI.X R3, R10, UR5, R11, 0x2, P1 ;  /* 0x000000050a037c11 */ /* 0x000fca00088f140b */
[----:B------:R0:W5:Y:S01]  /*01c0*/  LDG.E R8, desc[UR10][R2.64] ;  /* 0x0000000a02087981 */ /* 0x000162000c1e1900 */
[----:B------:R-:W-:Y:S01]  /*01d0*/  IADD3 R10, P0, PT, R10, UR6, RZ ;  /* 0x000000060a0a7c10 */ /* 0x000fe2000ff1e0ff */
[----:B------:R-:W-:-:S03]  /*01e0*/  VIADD R12, R6, 0x100 ;  /* 0x00000100060c7836 */ /* 0x000fc60000000000 */
[----:B------:R-:W-:-:S09]  /*01f0*/  IADD3.X R11, PT, PT, R11, UR7, RZ, P0, !PT ;  /* 0x000000070b0b7c10 */ /* 0x000fd200087fe4ff */
.L_x_207:
[----:B------:R-:W-:Y:S05]  /*0200*/  BSYNC.RECONVERGENT B1 ;  /* 0x0000000000017941 */ /* 0x000fea0003800200 */
.L_x_206:
[----:B------:R-:W-:Y:S01]  /*0210*/  ISETP.GE.AND P0, PT, R12, R9, PT ;  /* 0x000000090c00720c */ /* 0x000fe20003f06270 */
[----:B------:R-:W-:-:S12]  /*0220*/  BSSY.RECONVERGENT B1, `(.L_x_208) ;  /* 0x0000097000017945 */ /* 0x000fd80003800200 */
[----:B------:R-:W-:Y:S05]  /*0230*/  @P0 BRA `(.L_x_209) ;  /* 0x0000000800540947 */ /* 0x000fea0003800000 */
[----:B0-----:R-:W-:Y:S01]  /*0240*/  LOP3.LUT R2, RZ, R12, RZ, 0x33, !PT ;  /* 0x0000000cff027212 */ /* 0x001fe200078e33ff */
[----:B------:R-:W-:Y:S03]  /*0250*/  BSSY.RECONVERGENT B2, `(.L_x_210) ;  /* 0x000002c000027945 */ /* 0x000fe60003800200 */
[----:B------:R-:W-:-:S04]  /*0260*/  IADD3 R15, PT, PT, -R7, R15, R2 ;  /* 0x0000000f070f7210 */ /* 0x000fc80007ffe102 */
[----:B------:R-:W-:-:S04]  /*0270*/  LOP3.LUT R2, R15, 0x300, RZ, 0xc0, !PT ;  /* 0x000003000f027812 */ /* 0x000fc800078ec0ff */
[----:B------:R-:W-:-:S13]  /*0280*/  ISETP.NE.AND P0, PT, R2, 0x300, PT ;  /* 0x000003000200780c */ /* 0x000fda0003f05270 */
[----:B------:R-:W-:Y:S05]  /*0290*/  @!P0 BRA `(.L_x_211) ;  /* 0x00000000009c8947 */ /* 0x000fea0003800000 */
[----:B------:R-:W0:Y:S01]  /*02a0*/  LDCU.128 UR4, c[0x0][0x380] ;  /* 0x00007000ff0477ac */ /* 0x000e220008000c00 */
[----:B------:R-:W-:Y:S02]  /*02b0*/  IADD3 R14, P0, PT, R7, R12, RZ ;  /* 0x0000000c070e7210 */ /* 0x000fe40007f1e0ff */
[----:B------:R-:W-:-:S03]  /*02c0*/  LEA.HI R2, R15, 0x1, RZ, 0x18 ;  /* 0x000000010f027811 */ /* 0x000fc600078fc0ff */
[----:B------:R-:W-:Y:S01]  /*02d0*/  IMAD.X R3, RZ, RZ, RZ, P0 ;  /* 0x000000ffff037224 */ /* 0x000fe200000e06ff */
[----:B------:R-:W-:-:S05]  /*02e0*/  LOP3.LUT R2, R2, 0x3, RZ, 0xc0, !PT ;  /* 0x0000000302027812 */ /* 0x000fca00078ec0ff */
[----:B------:R-:W-:Y:S01]  /*02f0*/  IMAD.MOV R4, RZ, RZ, -R2 ;  /* 0x000000ffff047224 */ /* 0x000fe200078e0a02 */
[C---:B0-----:R-:W-:Y:S02]  /*0300*/  IADD3 R16, P1, PT, R14.reuse, UR6, RZ ;  /* 0x000000060e107c10 */ /* 0x041fe4000ff3e0ff */
[C---:B------:R-:W-:Y:S02]  /*0310*/  LEA R13, P2, R14.reuse, UR4, 0x2 ;  /* 0x000000040e0d7c11 */ /* 0x040fe4000f8410ff */
[----:B------:R-:W-:Y:S02]  /*0320*/  IADD3.X R18, PT, PT, R3, UR7, RZ, P1, !PT ;  /* 0x0000000703127c10 */ /* 0x000fe40008ffe4ff */
[----:B------:R-:W-:-:S09]  /*0330*/  LEA.HI.X R14, R14, UR5, R3, 0x2, P2 ;  /* 0x000000050e0e7c11 */ /* 0x000fd200090f1403 */
.L_x_214:
[----:B------:R-:W-:Y:S02]  /*0340*/  IMAD.MOV.U32 R2, RZ, RZ, R13 ;  /* 0x000000ffff027224 */ /* 0x000fe400078e000d */
[----:B------:R-:W-:-:S05]  /*0350*/  IMAD.MOV.U32 R3, RZ, RZ, R14 ;  /* 0x000000ffff037224 */ /* 0x000fca00078e000e */
[----:B------:R-:W2:Y:S01]  /*0360*/  LDG.E R17, desc[UR10][R2.64] ;  /* 0x0000000a02117981 */ /* 0x000ea2000c1e1900 */
[----:B------:R-:W-:Y:S01]  /*0370*/  VIADD R4, R4, 0x1 ;  /* 0x0000000104047836 */ /* 0x000fe20000000000 */
[----:B------:R-:W-:Y:S01]  /*0380*/  BSSY.RECONVERGENT B3, `(.L_x_212) ;  /* 0x0000013000037945 */ /* 0x000fe20003800200 */
[----:B------:R-:W-:-:S03]  /*0390*/  IADD3 R13, P3, PT, R13, 0x400, RZ ;  /* 0x000004000d0d7810 */ /* 0x000fc60007f7e0ff */
[----:B------:R-:W-:Y:S02]  /*03a0*/  ISETP.NE.AND P2, PT, R4, RZ, PT ;  /* 0x000000ff0400720c */ /* 0x000fe40003f45270 */
[----:B--2--5:R-:W-:-:S13]  /*03b0*/  FSETP.GEU.AND P0, PT, R8, R17, PT ;  /* 0x000000110800720b */ /* 0x024fda0003f0e000 */
[----:B------:R-:W-:Y:S05]  /*03c0*/  @!P0 BRA `(.L_x_213) ;  /* 0x0000000000388947 */ /* 0x000fea0003800000 */
[----:B------:R-:W-:Y:S01]  /*03d0*/  FSETP.GEU.AND P4, PT, R17, R8, PT ;  /* 0x000000081100720b */ /* 0x000fe20003f8e000 */
[----:B------:R-:W-:Y:S02]  /*03e0*/  IMAD.MOV.U32 R3, RZ, RZ, R10 ;  /* 0x000000ffff037224 */ /* 0x000fe400078e000a */
[----:B------:R-:W-:Y:S02]  /*03f0*/  IMAD.MOV.U32 R5, RZ, RZ, R11 ;  /* 0x000000ffff057224 */ /* 0x000fe400078e000b */
[----:B------:R-:W-:Y:S02]  /*0400*/  IMAD.MOV.U32 R2, RZ, RZ, R8 ;  /* 0x000000ffff027224 */ /* 0x000fe400078e0008 */
[----:B------:R-:W-:Y:S02]  /*0410*/  IMAD.MOV.U32 R8, RZ, RZ, R17 ;  /* 0x000000ffff087224 */ /* 0x000fe400078e0011 */
[----:B------:R-:W-:Y:S02]  /*0420*/  IMAD.MOV.U32 R10, RZ, RZ, R16 ;  /* 0x000000ffff0a7224 */ /* 0x000fe400078e0010 */
[----:B------:R-:W-:-:S02]  /*0430*/  IMAD.MOV.U32 R11, RZ, RZ, R18 ;  /* 0x000000ffff0b7224 */ /* 0x000fc400078e0012 */
[CC--:B------:R-:W-:Y:S02]  /*0440*/  @P4 ISETP.GE.U32.AND P0, PT, R3.reuse, R16.reuse, PT ;  /* 0x000000100300420c */ /* 0x0c0fe40003f06070 */
[----:B------:R-:W-:Y:S02]  /*0450*/  @P4 ISETP.LT.U32.AND P1, PT, R3, R16, PT ;  /* 0x000000100300420c */ /* 0x000fe40003f21070 */
[CC--:B------:R-:W-:Y:S02]  /*0460*/  @P4 ISETP.GE.AND.EX P0, PT, R5.reuse, R18.reuse, PT, P0 ;  /* 0x000000120500420c */ /* 0x0c0fe40003f06300 */
[----:B------:R-:W-:Y:S02]  /*0470*/  @P4 ISETP.LT.AND.EX P1, PT, R5, R18, PT, P1 ;  /* 0x000000120500420c */ /* 0x000fe40003f21310 */
[----:B------:R-:W-:Y:S02]  /*0480*/  @P4 FSEL R8, R2, R17, !P0 ;  /* 0x0000001102084208 */ /* 0x000fe40004000000 */
[----:B------:R-:W-:-:S02]  /*0490*/  @P4 SEL R10, R3, R16, P1 ;  /* 0x00000010030a4207 */ /* 0x000fc40000800000 */
[----:B------:R-:W-:-:S07]  /*04a0*/  @P4 SEL R11, R5, R18, P1 ;  /* 0x00000012050b4207 */ /* 0x000fce0000800000 */
.L_x_213:
[----:B------:R-:W-:Y:S05]  /*04b0*/  BSYNC.RECONVERGENT B3 ;  /* 0x0000000000037941 */ /* 0x000fea0003800200 */
.L_x_212:
[----:B------:R-:W-:Y:S01]  /*04c0*/  IADD3 R16, P0, PT, R16, 0x100, RZ ;  /* 0x0000010010107810 */ /* 0x000fe20007f1e0ff */
[----:B------:R-:W-:Y:S02]  /*04d0*/  VIADD R12, R12, 0x100 ;  /* 0x000001000c0c7836 */ /* 0x000fe40000000000 */
[----:B------:R-:W-:Y:S02]  /*04e0*/  IMAD.X R14, RZ, RZ, R14, P3 ;  /* 0x000000ffff0e7224 */ /* 0x000fe400018e060e */
[----:B------:R-:W-:Y:S01]  /*04f0*/  IMAD.X R18, RZ, RZ, R18, P0 ;  /* 0x000000ffff127224 */ /* 0x000fe200000e0612 */
[----:B------:R-:W-:Y:S07]  /*0500*/  @P2 BRA `(.L_x_214) ;  /* 0xfffffffc008c2947 */ /* 0x000fee000383ffff */
.L_x_211:
[----:B------:R-:W-:Y:S05]  /*0510*/  BSYNC.RECONVERGENT B2 ;  /* 0x0000000000027941 */ /* 0x000fea0003800200 */
.L_x_210:
[----:B------:R-:W-:-:S13]  /*0520*/  ISETP.GE.U32.AND P0, PT, R15, 0x300, PT ;  /* 0x000003000f00780c */ /* 0x000fda0003f06070 */
[----:B------:R-:W-:Y:S05]  /*0530*/  @!P0 BRA `(.L_x_209) ;  /* 0x0000000400948947 */ /* 0x000fea0003800000 */
[----:B------:R-:W0:Y:S01]  /*0540*/  LDC.64 R4, c[0x0][0x380] ;  /* 0x0000e000ff047b82 */ /* 0x000e220000000a00 */
[----:B------:R-:W-:-:S07]  /*0550*/  VIADD R12, R12, 0x200 ;  /* 0x000002000c0c7836 */ /* 0x000fce0000000000 */
[----:B------:R-:W1:Y:S02]  /*0560*/  LDC.64 R2, c[0x0][0x388] ;  /* 0x0000e200ff027b82 */ /* 0x000e640000000a00 */
.L_x_223:
[----:B------:R-:W-:-:S05]  /*0570*/  VIADD R14, R12, 0xfffffe00 ;  /* 0xfffffe000c0e7836 */ /* 0x000fca0000000000 */
[----:B------:R-:W-:-:S04]  /*0580*/  IADD3 R19, P0, PT, R7, R14, RZ ;  /* 0x0000000e07137210 */ /* 0x000fc80007f1e0ff */
[----:B------:R-:W-:Y:S02]  /*0590*/  LEA.HI.X.SX32 R22, R14, RZ, 0x1, P0 ;  /* 0x000000ff0e167211 */ /* 0x000fe400000f0eff */
[----:B0-----:R-:W-:-:S04]  /*05a0*/  LEA R16, P0, R19, R4, 0x2 ;  /* 0x0000000413107211 */ /* 0x001fc800078010ff */
[----:B------:R-:W-:-:S05]  /*05b0*/  LEA.HI.X R17, R19, R5, R22, 0x2, P0 ;  /* 0x0000000513117211 */ /* 0x000fca00000f1416 */
[----:B------:R-:W2:Y:S04]  /*05c0*/  LDG.E R25, desc[UR10][R16.64] ;  /* 0x0000000a10197981 */ /* 0x000ea8000c1e1900 */
[----:B-----5:R0:W5:Y:S04]  /*05d0*/  LDG.E R15, desc[UR10][R16.64+0x400] ;  /* 0x0004000a100f7981 */ /* 0x020168000c1e1900 */
[----:B------:R0:W5:Y:S04]  /*05e0*/  LDG.E R13, desc[UR10][R16.64+0x800] ;  /* 0x0008000a100d7981 */ /* 0x000168000c1e1900 */
[----:B------:R0:W5:Y:S01]  /*05f0*/  LDG.E R14, desc[UR10][R16.64+0xc00] ;  /* 0x000c000a100e7981 */ /* 0x000162000c1e1900 */
[----:B-1----:R-:W-:Y:S01]  /*0600*/  IADD3 R23, P1, PT, R19, R2, RZ ;  /* 0x0000000213177210 */ /* 0x002fe20007f3e0ff */
[----:B------:R-:W-:Y:S01]  /*0610*/  BSSY.RECONVERGENT B2, `(.L_x_215) ;  /* 0x0000013000027945 */ /* 0x000fe20003800200 */
[----:B------:R-:W-:-:S02]  /*0620*/  IMAD.MOV.U32 R18, RZ, RZ, R10 ;  /* 0x000000ffff127224 */ /* 0x000fc400078e000a */
[----:B------:R-:W-:Y:S02]  /*0630*/  IMAD.MOV.U32 R21, RZ, RZ, R11 ;  /* 0x000000ffff157224 */ /* 0x000fe400078e000b */
[----:B------:R-:W-:Y:S02]  /*0640*/  IMAD.MOV.U32 R20, RZ, RZ, R8 ;  /* 0x000000ffff147224 */ /* 0x000fe400078e0008 */
[----:B------:R-:W-:Y:S02]  /*0650*/  VIADD R19, R12, 0xffffff00 ;  /* 0xffffff000c137836 */ /* 0x000fe40000000000 */
[----:B------:R-:W-:Y:S01]  /*0660*/  IMAD.X R22, R22, 0x1, R3, P1 ;  /* 0x0000000116167824 */ /* 0x000fe200008e0603 */
[----:B--2---:R-:W-:-:S13]  /*0670*/  FSETP.GEU.AND P0, PT, R8, R25, PT ;  /* 0x000000190800720b */ /* 0x004fda0003f0e000 */
[----:B0-----:R-:W-:Y:S05]  /*0680*/  @!P0 BRA `(.L_x_216) ;  /* 0x00000000002c8947 */ /* 0x001fea0003800000 */
        /* <DEDUP_REMOVED lines=11> */
.L_x_216:
[----:B------:R-:W-:Y:S05]  /*0740*/  BSYNC.RECONVERGENT B2 ;  /* 0x0000000000027941 */ /* 0x000fea0003800200 */
.L_x_215:
[----:B-----5:R-:W-:Y:S01]  /*0750*/  FSETP.GEU.AND P0, PT, R20, R15, PT ;  /* 0x0000000f1400720b */ /* 0x020fe20003f0e000 */
[----:B------:R-:W-:Y:S01]  /*0760*/  BSSY.RECONVERGENT B2, `(.L_x_217) ;  /* 0x0000013000027945 */ /* 0x000fe20003800200 */
[----:B------:R-:W-:Y:S01]  /*0770*/  SHF.R.S32.HI R8, RZ, 0x1f, R19 ;  /* 0x0000001fff087819 */ /* 0x000fe20000011413 */
[----:B------:R-:W-:Y:S01]  /*0780*/  IMAD.MOV.U32 R11, RZ, RZ, R18 ;  /* 0x000000ffff0b7224 */ /* 0x000fe200078e0012 */
[----:B------:R-:W-:Y:S01]  /*0790*/  IADD3 R17, P1, P2, R19, R2, R7 ;  /* 0x0000000213117210 */ /* 0x000fe20007a3e007 */
[----:B------:R-:W-:-:S03]  /*07a0*/  IMAD.MOV.U32 R19, RZ, RZ, R21 ;  /* 0x000000ffff137224 */ /* 0x000fc600078e0015 */
[----:B------:R-:W-:Y:S01]  /*07b0*/  IADD3.X R10, PT, PT, R8, R3, RZ, P1, P2 ;  /* 0x00000003080a7210 */ /* 0x000fe20000fe44ff */
[----:B------:R-:W-:-:S04]  /*07c0*/  IMAD.MOV.U32 R8, RZ, RZ, R20 ;  /* 0x000000ffff087224 */ /* 0x000fc800078e0014 */
        /* <DEDUP_REMOVED lines=12> */
.L_x_218:
[----:B------:R-:W-:Y:S05]  /*0890*/  BSYNC.RECONVERGENT B2 ;  /* 0x0000000000027941 */ /* 0x000fea0003800200 */
.L_x_217:
[----:B------:R-:W-:Y:S01]  /*08a0*/  FSETP.GEU.AND P0, PT, R8, R13, PT ;  /* 0x0000000d0800720b */ /* 0x000fe20003f0e000 */
[C---:B------:R-:W-:Y:S01]  /*08b0*/  VIADD R10, R12.reuse, 0x100 ;  /* 0x000001000c0a7836 */ /* 0x040fe20000000000 */
[----:B------:R-:W-:Y:S01]  /*08c0*/  SHF.R.S32.HI R16, RZ, 0x1f, R12 ;  /* 0x0000001fff107819 */ /* 0x000fe2000001140c */
[----:B------:R-:W-:Y:S01]  /*08d0*/  BSSY.RECONVERGENT B2, `(.L_x_219) ;  /* 0x0000013000027945 */ /* 0x000fe20003800200 */
[----:B------:R-:W-:Y:S01]  /*08e0*/  IADD3 R20, P1, P2, R12, R2, R7 ;  /* 0x000000020c147210 */ /* 0x000fe20007a3e007 */
[----:B------:R-:W-:Y:S02]  /*08f0*/  IMAD.MOV.U32 R17, RZ, RZ, R11 ;  /* 0x000000ffff117224 */ /* 0x000fe400078e000b */
[----:B------:R-:W-:Y:S01]  /*0900*/  IMAD.MOV.U32 R18, RZ, RZ, R19 ;  /* 0x000000ffff127224 */ /* 0x000fe200078e0013 */
[----:B------:R-:W-:Y:S01]  /*0910*/  IADD3.X R22, PT, PT, R16, R3, RZ, P1, P2 ;  /* 0x0000000310167210 */ /* 0x000fe20000fe44ff */
[----:B------:R-:W-:Y:S01]  /*0920*/  IMAD.MOV.U32 R15, RZ, RZ, R8 ;  /* 0x000000ffff0f7224 */ /* 0x000fe200078e0008 */
[----:B------:R-:W-:-:S03]  /*0930*/  SHF.R.S32.HI R16, RZ, 0x1f, R10 ;  /* 0x0000001fff107819 */ /* 0x000fc6000001140a */
        /* <DEDUP_REMOVED lines=12> */
.L_x_220:
[----:B------:R-:W-:Y:S05]  /*0a00*/  BSYNC.RECONVERGENT B2 ;  /* 0x0000000000027941 */ /* 0x000fea0003800200 */
.L_x_219:
[----:B------:R-:W-:Y:S01]  /*0a10*/  FSETP.GEU.AND P0, PT, R15, R14, PT ;  /* 0x0000000e0f00720b */ /* 0x000fe20003f0e000 */
[----:B------:R-:W-:Y:S01]  /*0a20*/  BSSY.RECONVERGENT B2, `(.L_x_221) ;  /* 0x0000012000027945 */ /* 0x000fe20003800200 */
[----:B------:R-:W-:Y:S01]  /*0a30*/  IADD3 R20, P1, P2, R10, R2, R7 ;  /* 0x000000020a147210 */ /* 0x000fe20007a3e007 */
[----:B------:R-:W-:Y:S02]  /*0a40*/  IMAD.MOV.U32 R10, RZ, RZ, R17 ;  /* 0x000000ffff0a7224 */ /* 0x000fe400078e0011 */
[----:B------:R-:W-:Y:S01]  /*0a50*/  IMAD.MOV.U32 R11, RZ, RZ, R18 ;  /* 0x000000ffff0b7224 */ /* 0x000fe200078e0012 */
[----:B------:R-:W-:Y:S01]  /*0a60*/  IADD3.X R13, PT, PT, R16, R3, RZ, P1, P2 ;  /* 0x00000003100d7210 */ /* 0x000fe20000fe44ff */
[----:B------:R-:W-:-:S06]  /*0a70*/  IMAD.MOV.U32 R8, RZ, RZ, R15 ;  /* 0x000000ffff087224 */ /* 0x000fcc00078e000f */
        /* <DEDUP_REMOVED lines=12> */
.L_x_222:
[----:B------:R-:W-:Y:S05]  /*0b40*/  BSYNC.RECONVERGENT B2 ;  /* 0x0000000000027941 */ /* 0x000fea0003800200 */
.L_x_221:
[C---:B------:R-:W-:Y:S02]  /*0b50*/  VIADD R14, R12.reuse, 0x200 ;  /* 0x000002000c0e7836 */ /* 0x040fe40000000000 */
[----:B------:R-:W-:-:S03]  /*0b60*/  VIADD R12, R12, 0x400 ;  /* 0x000004000c0c7836 */ /* 0x000fc60000000000 */
[----:B------:R-:W-:-:S13]  /*0b70*/  ISETP.GE.AND P0, PT, R14, R9, PT ;  /* 0x000000090e00720c */ /* 0x000fda0003f06270 */
[----:B------:R-:W-:Y:S05]  /*0b80*/  @!P0 BRA `(.L_x_223) ;  /* 0xfffffff800788947 */ /* 0x000fea000383ffff */
.L_x_209:
[----:B------:R-:W-:Y:S05]  /*0b90*/  BSYNC.RECONVERGENT B1 ;  /* 0x0000000000017941 */ /* 0x000fea0003800200 */
.L_x_208:
[----:B------:R-:W-:-:S13]  /*0ba0*/  ISETP.GE.AND P0, PT, R9, 0x100, PT ;  /* 0x000001000900780c */ /* 0x000fda0003f06270 */
[----:B------:R-:W-:Y:S05]  /*0bb0*/  @!P0 BRA `(.L_x_224) ;  /* 0x00000010003c8947 */ /* 0x000fea0003800000 */
[----:B------:R-:W1:Y:S01]  /*0bc0*/  S2R R14, SR_LANEID ;  /* 0x00000000000e7919 */ /* 0x000e620000000000 */
[----:B------:R-:W-:Y:S01]  /*0bd0*/  BSSY.RECONVERGENT B1, `(.L_x_225) ;  /* 0x0000015000017945 */ /* 0x000fe20003800200 */
[----:B------:R-:W-:Y:S01]  /*0be0*/  IMAD.MOV.U32 R4, RZ, RZ, R10 ;  /* 0x000000ffff047224 */ /* 0x000fe200078e000a */
[----:B0----5:R-:W0:Y:S01]  /*0bf0*/  SHFL.DOWN PT, R3, R8, 0x1, 0x1f ;  /* 0x08201f0008037f89 */ /* 0x021e2200000e0000 */
[----:B------:R-:W-:Y:S02]  /*0c00*/  IMAD.MOV.U32 R9, RZ, RZ, R11 ;  /* 0x000000ffff097224 */ /* 0x000fe400078e000b */
[----:B------:R-:W-:Y:S01]  /*0c10*/  IMAD.MOV.U32 R2, RZ, RZ, R8 ;  /* 0x000000ffff027224 */ /* 0x000fe200078e0008 */
[----:B------:R2:W3:Y:S04]  /*0c20*/  SHFL.DOWN PT, R5, R10, 0x1, 0x1f ;  /* 0x08201f000a057f89 */ /* 0x0004e800000e0000 */
[----:B------:R2:W4:Y:S01]  /*0c30*/  SHFL.DOWN PT, R12, R11, 0x1, 0x1f ;  /* 0x08201f000b0c7f89 */ /* 0x00052200000e0000 */
[----:B0-----:R-:W-:-:S04]  /*0c40*/  FSETP.GEU.AND P0, PT, R8, R3, PT ;  /* 0x000000030800720b */ /* 0x001fc80003f0e000 */
[----:B-1----:R-:W-:-:S13]  /*0c50*/  ISETP.GT.OR P0, PT, R14, 0x1e, !P0 ;  /* 0x0000001e0e00780c */ /* 0x002fda0004704670 */
        /* <DEDUP_REMOVED lines=12> */
.L_x_226:
[----:B------:R-:W-:Y:S05]  /*0d20*/  BSYNC.RECONVERGENT B1 ;  /* 0x0000000000017941 */ /* 0x000fea0003800200 */
.L_x_225:
        /* <DEDUP_REMOVED lines=21> */
.L_x_228:
[----:B------:R-:W-:Y:S05]  /*0e80*/  BSYNC.RECONVERGENT B1 ;  /* 0x0000000000017941 */ /* 0x000fea0003800200 */
.L_x_227:
        /* <DEDUP_REMOVED lines=21> */
.L_x_230:
[----:B------:R-:W-:Y:S05]  /*0fe0*/  BSYNC.RECONVERGENT B1 ;  /* 0x0000000000017941 */ /* 0x000fea0003800200 */
.L_x_229:
        /* <DEDUP_REMOVED lines=21> */
.L_x_232:
[----:B------:R-:W-:Y:S05]  /*1140*/  BSYNC.RECONVERGENT B1 ;  /* 0x0000000000017941 */ /* 0x000fea0003800200 */
.L_x_231:
        /* <DEDUP_REMOVED lines=22> */
.L_x_234:
[----:B------:R-:W-:Y:S05]  /*12b0*/  BSYNC.RECONVERGENT B1 ;  /* 0x0000000000017941 */ /* 0x000fea0003800200 */
.L_x_233:
[----:B------:R-:W-:Y:S04]  /*12c0*/  BSSY.RECONVERGENT B1, `(.L_x_235) ;  /* 0x000000c000017945 */ /* 0x000fe80003800200 */
[----:B------:R-:W-:Y:S05]  /*12d0*/  @P3 BRA `(.L_x_236) ;  /* 0x0000000000283947 */ /* 0x000fea0003800000 */
[----:B------:R-:W0:Y:S01]  /*12e0*/  S2R R8, SR_CgaCtaId ;  /* 0x0000000000087919 */ /* 0x000e220000008800 */
[----:B------:R-:W-:Y:S01]  /*12f0*/  MOV R7, 0x400 ;  /* 0x0000040000077802 */ /* 0x000fe20000000f00 */
[----:B------:R-:W-:Y:S01]  /*1300*/  IMAD.MOV.U32 R9, RZ, RZ, R2 ;  /* 0x000000ffff097224 */ /* 0x000fe200078e0002 */
[----:B------:R-:W-:-:S04]  /*1310*/  SHF.R.U32.HI R5, RZ, 0x1, R6 ;  /* 0x00000001ff057819 */ /* 0x000fc80000011606 */
[----:B------:R-:W-:Y:S02]  /*1320*/  LOP3.LUT R5, R5, 0x1f0, RZ, 0xc0, !PT ;  /* 0x000001f005057812 */ /* 0x000fe400078ec0ff */
[----:B0-----:R-:W-:-:S05]  /*1330*/  LEA R8, R8, R7, 0x18 ;  /* 0x0000000708087211 */ /* 0x001fca00078ec0ff */
[----:B------:R-:W-:Y:S02]  /*1340*/  IMAD.IADD R5, R5, 0x1, R8 ;  /* 0x0000000105057824 */ /* 0x000fe400078e0208 */
[----:B------:R-:W-:-:S03]  /*1350*/  IMAD.MOV.U32 R8, RZ, RZ, R3 ;  /* 0x000000ffff087224 */ /* 0x000fc600078e0003 */
[----:B------:R0:W-:Y:S04]  /*1360*/  STS [R5+0x8], R4 ;  /* 0x0000080405007388 */ /* 0x0001e80000000800 */
[----:B------:R0:W-:Y:S02]  /*1370*/  STS.64 [R5+0x10], R8 ;  /* 0x0000100805007388 */ /* 0x0001e40000000a00 */
.L_x_236:
[----:B------:R-:W-:Y:S05]  /*1380*/  BSYNC.RECONVERGENT B1 ;  /* 0x0000000000017941 */ /* 0x000fea0003800200 */
.L_x_235:
[----:B------:R-:W-:Y:S01]  /*1390*/  BAR.SYNC.DEFER_BLOCKING 0x0 ;  /* 0x0000000000007b1d */ /* 0x000fe20000010000 */
[----:B------:R-:W-:-:S13]  /*13a0*/  ISETP.NE.AND P2, PT, R6, RZ, PT ;  /* 0x000000ff0600720c */ /* 0x000fda0003f45270 */
[----:B------:R-:W-:Y:S05]  /*13b0*/  @P2 BRA `(.L_x_237) ;  /* 0x0000004400b42947 */ /* 0x000fea0003800000 */
[----:B------:R-:W1:Y:S01]  /*13c0*/  S2R R6, SR_CgaCtaId ;  /* 0x0000000000067919 */ /* 0x000e620000008800 */
[----:B0-----:R-:W-:Y:S01]  /*13d0*/  MOV R9, 0x400 ;  /* 0x0000040000097802 */ /* 0x001fe20000000f00 */
[----:B------:R-:W-:Y:S01]  /*13e0*/  BSSY.RECONVERGENT B1, `(.L_x_238) ;  /* 0x000001a000017945 */ /* 0x000fe20003800200 */
[----:B------:R-:W-:Y:S02]  /*13f0*/  IMAD.MOV.U32 R12, RZ, RZ, R4 ;  /* 0x000000ffff0c7224 */ /* 0x000fe400078e0004 */
[----:B------:R-:W-:Y:S01]  /*1400*/  IMAD.MOV.U32 R7, RZ, RZ, R2 ;  /* 0x000000ffff077224 */ /* 0x000fe200078e0002 */
[----:B-1----:R-:W-:Y:S01]  /*1410*/  LEA R9, R6, R9, 0x18 ;  /* 0x0000000906097211 */ /* 0x002fe200078ec0ff */
[----:B------:R-:W-:-:S04]  /*1420*/  IMAD.MOV.U32 R6, RZ, RZ, R3 ;  /* 0x000000ffff067224 */ /* 0x000fc800078e0003 */
        /* <DEDUP_REMOVED lines=21> */
.L_x_239:
[----:B------:R-:W-:Y:S05]  /*1580*/  BSYNC.RECONVERGENT B1 ;  /* 0x0000000000017941 */ /* 0x000fea0003800200 */
.L_x_238:
        /* <DEDUP_REMOVED lines=18> */
.L_x_241:
[----:B------:R-:W-:Y:S05]  /*16b0*/  BSYNC.RECONVERGENT B1 ;  /* 0x0000000000017941 */ /* 0x000fea0003800200 */
.L_x_240:
        /* <DEDUP_REMOVED lines=18> */
.L_x_243:
[----:B------:R-:W-:Y:S05]  /*17e0*/  BSYNC.RECONVERGENT B1 ;  /* 0x0000000000017941 */ /* 0x000fea0003800200 */
.L_x_242:
        /* <DEDUP_REMOVED lines=18> */
.L_x_245:
[----:B------:R-:W-:Y:S05]  /*1910*/  BSYNC.RECONVERGENT B1 ;  /* 0x0000000000017941 */ /* 0x000fea0003800200 */
.L_x_244:
        /* <DEDUP_REMOVED lines=18> */
.L_x_247:
[----:B------:R-:W-:Y:S05]  /*1a40*/  BSYNC.RECONVERGENT B1 ;  /* 0x0000000000017941 */ /* 0x000fea0003800200 */
.L_x_246:
        /* <DEDUP_REMOVED lines=18> */
.L_x_249:
[----:B------:R-:W-:Y:S05]  /*1b70*/  BSYNC.RECONVERGENT B1 ;  /* 0x0000000000017941 */ /* 0x000fea0003800200 */
.L_x_248:
        /* <DEDUP_REMOVED lines=12> */
[CC--:B------:R-:W-:Y:S02]  /*1c40*/  ISETP.LT.U32.AND P1, PT, R11.reuse, R8.reuse, PT ;  /* 0x000000080b00720c */ /* 0x0c0fe40003f21070 */
[CC--:B------:R-:W-:Y:S02]  /*1c50*/  ISETP.GE.AND.EX P0, PT, R10.reuse, R9.reuse, PT, P0 ;  /* 0x000000090a00720c */ /* 0x0c0fe40003f06300 */
[----:B------:R-:W-:Y:S02]  /*1c60*/  ISETP.LT.AND.EX P1, PT, R10, R9, PT, P1 ;  /* 0x000000090a00720c */ /* 0x000fe40003f21310 */
[----:B------:R-:W-:Y:S02]  /*1c70*/  FSEL R4, R6, R5, !P0 ;  /* 0x0000000506047208 */ /* 0x000fe40004000000 */
[----:B------:R-:W-:-:S02]  /*1c80*/  SEL R3, R11, R8, P1 ;  /* 0x000000080b037207 */ /* 0x000fc40000800000 */
[----:B------:R-:W-:Y:S01]  /*1c90*/  SEL R2, R10, R9, P1 ;  /* 0x000000090a027207 */ /* 0x000fe20000800000 */
[----:B------:R-:W-:Y:S06]  /*1ca0*/  BRA `(.L_x_237) ;  /* 0x0000003c00787947 */ /* 0x000fec0003800000 */
.L_x_224:
[----:B0-----:R-:W-:Y:S01]  /*1cb0*/  LOP3.LUT R2, R6, 0x3e0, RZ, 0xc0, !PT ;  /* 0x000003e006027812 */ /* 0x001fe200078ec0ff */
[----:B------:R-:W-:Y:S01]  /*1cc0*/  BSSY.RECONVERGENT B1, `(.L_x_250) ;  /* 0x000001b000017945 */ /* 0x000fe20003800200 */
[----:B------:R-:W-:Y:S02]  /*1cd0*/  IMAD.MOV.U32 R14, RZ, RZ, R10 ;  /* 0x000000ffff0e7224 */ /* 0x000fe400078e000a */
[----:B------:R-:W-:Y:S02]  /*1ce0*/  IMAD.MOV.U32 R16, RZ, RZ, R11 ;  /* 0x000000ffff107224 */ /* 0x000fe400078e000b */
[----:B------:R-:W-:Y:S01]  /*1cf0*/  VIADD R4, R2, 0x20 ;  /* 0x0000002002047836 */ /* 0x000fe20000000000 */
[----:B------:R-:W-:-:S04]  /*1d00*/  LOP3.LUT R2, RZ, R2, RZ, 0x33, !PT ;  /* 0x00000002ff027212 */ /* 0x000fc800078e33ff */
[----:B------:R-:W-:Y:S01]  /*1d10*/  ISETP.GT.AND P0, PT, R4, R9, PT ;  /* 0x000000090400720c */ /* 0x000fe20003f04270 */
[----:B------:R-:W-:Y:S02]  /*1d20*/  IMAD.IADD R2, R9, 0x1, R2 ;  /* 0x0000000109027824 */ /* 0x000fe400078e0202 */
[----:B-----5:R-:W-:-:S03]  /*1d30*/  IMAD.MOV.U32 R4, RZ, RZ, R8 ;  /* 0x000000ffff047224 */ /* 0x020fc600078e0008 */
        /* <DEDUP_REMOVED lines=19> */
.L_x_251:
[----:B------:R-:W-:Y:S05]  /*1e70*/  BSYNC.RECONVERGENT B1 ;  /* 0x0000000000017941 */ /* 0x000fea0003800200 */
.L_x_250:
        /* <DEDUP_REMOVED lines=22> */
.L_x_253:
[----:B------:R-:W-:Y:S05]  /*1fe0*/  BSYNC.RECONVERGENT B1 ;  /* 0x0000000000017941 */ /* 0x000fea0003800200 */
.L_x_252:
        /* <DEDUP_REMOVED lines=22> */
.L_x_255:
[----:B------:R-:W-:Y:S05]  /*2150*/  BSYNC.RECONVERGENT B1 ;  /* 0x0000000000017941 */ /* 0x000fea0003800200 */
.L_x_254:
        /* <DEDUP_REMOVED lines=22> */
.L_x_257:
[----:B------:R-:W-:Y:S05]  /*22c0*/  BSYNC.RECONVERGENT B1 ;  /* 0x0000000000017941 */ /* 0x000fea0003800200 */
.L_x_256:
        /* <DEDUP_REMOVED lines=23> */
.L_x_259:
[----:B------:R-:W-:Y:S05]  /*2440*/  BSYNC.RECONVERGENT B1 ;  /* 0x0000000000017941 */ /* 0x000fea0003800200 */
.L_x_258:
[----:B------:R-:W-:Y:S04]  /*2450*/  BSSY.RECONVERGENT B1, `(.L_x_260) ;  /* 0x000000c000017945 */ /* 0x000fe80003800200 */
[----:B------:R-:W-:Y:S05]  /*2460*/  @P3 BRA `(.L_x_261) ;  /* 0x0000000000283947 */ /* 0x000fea0003800000 */
[----:B------:R-:W0:Y:S01]  /*2470*/  S2R R8, SR_CgaCtaId ;  /* 0x0000000000087919 */ /* 0x000e220000008800 */
[----:B------:R-:W-:Y:S01]  /*2480*/  MOV R7, 0x400 ;  /* 0x0000040000077802 */ /* 0x000fe20000000f00 */
[----:B------:R-:W-:Y:S01]  /*2490*/  IMAD.MOV.U32 R10, RZ, RZ, R3 ;  /* 0x000000ffff0a7224 */ /* 0x000fe200078e0003 */
[----:B------:R-:W-:Y:S01]  /*24a0*/  SHF.R.U32.HI R5, RZ, 0x1, R6 ;  /* 0x00000001ff057819 */ /* 0x000fe20000011606 */
[----:B------:R-:W-:-:S03]  /*24b0*/  IMAD.MOV.U32 R11, RZ, RZ, R2 ;  /* 0x000000ffff0b7224 */ /* 0x000fc600078e0002 */
[----:B------:R-:W-:Y:S02]  /*24c0*/  LOP3.LUT R5, R5, 0x1f0, RZ, 0xc0, !PT ;  /* 0x000001f005057812 */ /* 0x000fe400078ec0ff */
[----:B0-----:R-:W-:-:S05]  /*24d0*/  LEA R8, R8, R7, 0x18 ;  /* 0x0000000708087211 */ /* 0x001fca00078ec0ff */
[----:B------:R-:W-:-:S05]  /*24e0*/  IMAD.IADD R5, R5, 0x1, R8 ;  /* 0x0000000105057824 */ /* 0x000fca00078e0208 */
[----:B------:R0:W-:Y:S04]  /*24f0*/  STS.64 [R5+0x10], R10 ;  /* 0x0000100a05007388 */ /* 0x0001e80000000a00 */
[----:B------:R0:W-:Y:S02]  /*2500*/  STS [R5+0x8], R4 ;  /* 0x0000080405007388 */ /* 0x0001e40000000800 */
.L_x_261:
[----:B------:R-:W-:Y:S05]  /*2510*/  BSYNC.RECONVERGENT B1 ;  /* 0x0000000000017941 */ /* 0x000fea0003800200 */
.L_x_260:
[----:B------:R-:W-:Y:S01]  /*2520*/  BAR.SYNC.DEFER_BLOCKING 0x0 ;  /* 0x0000000000007b1d */ /* 0x000fe20000010000 */
[----:B------:R-:W-:-:S13]  /*2530*/  ISETP.NE.AND P2, PT, R6, RZ, PT ;  /* 0x000000ff0600720c */ /* 0x000fda0003f45270 */
[----:B------:R-:W-:Y:S05]  /*2540*/  @P2 BRA `(.L_x_237) ;  /* 0x0000003400502947 */ /* 0x000fea0003800000 */
[C---:B------:R-:W-:Y:S01]  /*2550*/  ISETP.GE.AND P0, PT, R9.reuse, 0x21, PT ;  /* 0x000000210900780c */ /* 0x040fe20003f06270 */
[----:B0-----:R-:W-:Y:S01]  /*2560*/  IMAD.MOV.U32 R5, RZ, RZ, R4 ;  /* 0x000000ffff057224 */ /* 0x001fe200078e0004 */
[C---:B------:R-:W-:Y:S01]  /*2570*/  ISETP.GE.AND P5, PT, R9.reuse, 0x41, PT ;  /* 0x000000410900780c */ /* 0x040fe20003fa6270 */
[----:B------:R-:W-:Y:S01]  /*2580*/  IMAD.MOV.U32 R11, RZ, RZ, R3 ;  /* 0x000000ffff0b7224 */ /* 0x000fe200078e0003 */
[C---:B------:R-:W-:Y:S01]  /*2590*/  ISETP.GE.AND P4, PT, R9.reuse, 0x61, PT ;  /* 0x000000610900780c */ /* 0x040fe20003f86270 */
[----:B------:R-:W-:Y:S01]  /*25a0*/  IMAD.MOV.U32 R8, RZ, RZ, R2 ;  /* 0x000000ffff087224 */ /* 0x000fe200078e0002 */
[----:B------:R-:W-:-:S07]  /*25b0*/  ISETP.GE.AND P3, PT, R9, 0x81, PT ;  /* 0x000000810900780c */ /* 0x000fce0003f66270 */
[----:B------:R-:W-:Y:S06]  /*25c0*/  @!P0 BRA `(.L_x_262) ;  /* 0x00000000005c8947 */ /* 0x000fec0003800000 */
        /* <DEDUP_REMOVED lines=22> */
.L_x_263:
[----:B------:R-:W-:Y:S05]  /*2730*/  BSYNC.RECONVERGENT B1 ;  /* 0x0000000000017941 */ /* 0x000fea0003800200 */
.L_x_262:
[----:B------:R-:W-:Y:S02]  /*2740*/  IMAD.MOV.U32 R2, RZ, RZ, R5 ;  /* 0x000000ffff027224 */ /* 0x000fe400078e0005 */
[----:B------:R-:W-:Y:S02]  /*2750*/  IMAD.MOV.U32 R7, RZ, RZ, R11 ;  /* 0x000000ffff077224 */ /* 0x000fe400078e000b */
[----:B------:R-:W-:Y:S01]  /*2760*/  IMAD.MOV.U32 R6, RZ, RZ, R8 ;  /* 0x000000ffff067224 */ /* 0x000fe200078e0008 */
        /* <DEDUP_REMOVED lines=23> */
.L_x_265:
[----:B------:R-:W-:Y:S05]  /*28e0*/  BSYNC.RECONVERGENT B1 ;  /* 0x0000000000017941 */ /* 0x000fea0003800200 */
.L_x_264:
[C---:B------:R-:W-:Y:S01]  /*28f0*/  ISETP.GE.AND P1, PT, R9.reuse, 0xa1, PT ;  /* 0x000000a10900780c */ /* 0x040fe20003f26270 */
[----:B------:R-:W-:Y:S01]  /*2900*/  IMAD.MOV.U32 R3, RZ, RZ, R2 ;  /* 0x000000ffff037224 */ /* 0x000fe200078e0002 */
[C---:B------:R-:W-:Y:S01]  /*2910*/  ISETP.GE.AND P5, PT, R9.reuse, 0xc1, PT ;  /* 0x000000c10900780c */ /* 0x040fe20003fa6270 */
[----:B------:R-:W-:Y:S01]  /*2920*/  IMAD.MOV.U32 R8, RZ, RZ, R6 ;  /* 0x000000ffff087224 */ /* 0x000fe200078e0006 */
[----:B------:R-:W-:Y:S01]  /*2930*/  ISETP.GE.AND P6, PT, R9, 0xe1, PT ;  /* 0x000000e10900780c */ /* 0x000fe20003fc6270 */
[----:B------:R-:W-:Y:S01]  /*2940*/  IMAD.MOV.U32 R9, RZ, RZ, R7 ;  /* 0x000000ffff097224 */ /* 0x000fe200078e0007 */
[----:B------:R-:W-:Y:S11]  /*2950*/  @!P4 BRA `(.L_x_266) ;  /* 0x00000000005cc947 */ /* 0x000ff60003800000 */
        /* <DEDUP_REMOVED lines=13> */
[----:B0-----:R-:W-:Y:S01]  /*2a30*/  @P4 ISETP.GE.U32.AND P0, PT, R7, R10, PT ;  /* 0x0000000a0700420c */ /* 0x001fe20003f06070 */
[----:B------:R-:W-:Y:S02]  /*2a40*/  IMAD.MOV.U32 R9, RZ, RZ, R10 ;  /* 0x000000ffff097224 */ /* 0x000fe400078e000a */
[----:B------:R-:W-:Y:S01]  /*2a50*/  IMAD.MOV.U32 R8, RZ, RZ, R11 ;  /* 0x000000ffff087224 */ /* 0x000fe200078e000b */
[----:B------:R-:W-:-:S04]  /*2a60*/  @P4 ISETP.GE.AND.EX P0, PT, R6, R11, PT, P0 ;  /* 0x0000000b0600420c */ /* 0x000fc80003f06300 */
[----:B------:R-:W-:Y:S02]  /*2a70*/  @P4 FSEL R3, R2, R5, !P0 ;  /* 0x0000000502034208 */ /* 0x000fe40004000000 */
[----:B------:R-:W-:-:S04]  /*2a80*/  @P4 ISETP.LT.U32.AND P0, PT, R7, R10, PT ;  /* 0x0000000a0700420c */ /* 0x000fc80003f01070 */
[----:B------:R-:W-:-:S04]  /*2a90*/  @P4 ISETP.LT.AND.EX P0, PT, R6, R11, PT, P0 ;  /* 0x0000000b0600420c */ /* 0x000fc80003f01300 */
[----:B------:R-:W-:Y:S02]  /*2aa0*/  @P4 SEL R9, R7, R10, P0 ;  /* 0x0000000a07094207 */ /* 0x000fe40000000000 */
[----:B------:R-:W-:-:S07]  /*2ab0*/  @P4 SEL R8, R6, R11, P0 ;  /* 0x0000000b06084207 */ /* 0x000fce0000000000 */
.L_x_267:
[----:B------:R-:W-:Y:S05]  /*2ac0*/  BSYNC.RECONVERGENT B1 ;  /* 0x0000000000017941 */ /* 0x000fea0003800200 */
.L_x_266:
        /* <DEDUP_REMOVED lines=26> */
.L_x_269:
[----:B------:R-:W-:Y:S05]  /*2c70*/  BSYNC.RECONVERGENT B1 ;  /* 0x0000000000017941 */ /* 0x000fea0003800200 */
.L_x_268:
        /* <DEDUP_REMOVED lines=8> */
[----:B0-----:R-:W-:Y:S01]  /*2d00*/  LEA R8, R4, R3, 0x18 ;  /* 0x0000000304087211 */ /* 0x001fe200078ec0ff */
[----:B------:R-:W-:Y:S02]  /*2d10*/  IMAD.MOV.U32 R3, RZ, RZ, R2 ;  /* 0x000000ffff037224 */ /* 0x000fe400078e0002 */
[----:B------:R-:W-:Y:S02]  /*2d20*/  IMAD.MOV.U32 R4, RZ, RZ, R6 ;  /* 0x000000ffff047224 */ /* 0x000fe400078e0006 */
        /* <DEDUP_REMOVED lines=15> */
.L_x_271:
[----:B------:R-:W-:Y:S05]  /*2e20*/  BSYNC.RECONVERGENT B1 ;  /* 0x0000000000017941 */ /* 0x000fea0003800200 */
.L_x_270:
        /* <DEDUP_REMOVED lines=26> */
.L_x_273:
[----:B------:R-:W-:Y:S05]  /*2fd0*/  BSYNC.RECONVERGENT B1 ;  /* 0x0000000000017941 */ /* 0x000fea0003800200 */
.L_x_272:
[----:B------:R-:W-:Y:S02]  /*2fe0*/  IMAD.MOV.U32 R4, RZ, RZ, R5 ;  /* 0x000000ffff047224 */ /* 0x000fe400078e0005 */
[----:B------:R-:W-:Y:S02]  /*2ff0*/  IMAD.MOV.U32 R3, RZ, RZ, R7 ;  /* 0x000000ffff037224 */ /* 0x000fe400078e0007 */
[----:B------:R-:W-:Y:S01]  /*3000*/  IMAD.MOV.U32 R2, RZ, RZ, R8 ;  /* 0x000000ffff027224 */ /* 0x000fe200078e0008 */
[----:B------:R-:W-:Y:S06]  /*3010*/  @!P6 BRA `(.L_x_237) ;  /* 0x00000028009ce947 */ /* 0x000fec0003800000 */
[----:B------:R-:W0:Y:S01]  /*3020*/  S2R R3, SR_CgaCtaId ;  /* 0x0000000000037919 */ /* 0x000e220000008800 */
[----:B------:R-:W-:Y:S01]  /*3030*/  MOV R2, 0x400 ;  /* 0x0000040000027802 */ /* 0x000fe20000000f00 */
[----:B------:R-:W-:-:S03]  /*3040*/  IMAD.MOV.U32 R4, RZ, RZ, R5 ;  /* 0x000000ffff047224 */ /* 0x000fc600078e0005 */
        /* <DEDUP_REMOVED lines=20> */
.L_x_205:
[----:B------:R-:W0:Y:S01]  /*3190*/  S2R R5, SR_TID.X ;  /* 0x0000000000057919 */ /* 0x000e220000002100 */
[----:B------:R-:W1:Y:S02]  /*31a0*/  LDCU.128 UR12, c[0x0][0x380] ;  /* 0x00007000ff0c77ac */ /* 0x000e640008000c00 */
[----:B-1----:R-:W-:Y:S02]  /*31b0*/  IMAD.U32 R10, RZ, RZ, UR12 ;  /* 0x0000000cff0a7e24 */ /* 0x002fe4000f8e00ff */
[----:B------:R-:W-:Y:S01]  /*31c0*/  IMAD.U32 R11, RZ, RZ, UR13 ;  /* 0x0000000dff0b7e24 */ /* 0x000fe2000f8e00ff */
[----:B0-----:R-:W-:-:S05]  /*31d0*/  IADD3 R2, P0, PT, R7, R5, RZ ;  /* 0x0000000507027210 */ /* 0x001fca0007f1e0ff */
[----:B------:R-:W-:Y:S01]  /*31e0*/  IMAD.X R3, RZ, RZ, RZ, P0 ;  /* 0x000000ffff037224 */ /* 0x000fe200000e06ff */
[----:B------:R-:W-:-:S04]  /*31f0*/  LEA R8, P0, R2, R10, 0x2 ;  /* 0x0000000a02087211 */ /* 0x000fc800078010ff */
[----:B------:R-:W-:-:S05]  /*3200*/  LEA.HI.X R9, R2, R11, R3, 0x2, P0 ;  /* 0x0000000b02097211 */ /* 0x000fca00000f1403 */
[----:B------:R-:W2:Y:S04]  /*3210*/  LDG.E R3, desc[UR10][R8.64] ;  /* 0x0000000a08037981 */ /* 0x000ea8000c1e1900 */
[----:B------:R-:W2:Y:S04]  /*3220*/  LDG.E R4, desc[UR10][R8.64+0x400] ;  /* 0x0004000a08047981 */ /* 0x000ea8000c1e1900 */
[----:B------:R-:W3:Y:S04]  /*3230*/  LDG.E R6, desc[UR10][R8.64+0x800] ;  /* 0x0008000a08067981 */ /* 0x000ee8000c1e1900 */
[----:B------:R-:W4:Y:S04]  /*3240*/  LDG.E R16, desc[UR10][R8.64+0xc00] ;  /* 0x000c000a08107981 */ /* 0x000f28000c1e1900 */
[----:B------:R0:W5:Y:S01]  /*3250*/  LDG.E R2, desc[UR10][R8.64+0x1000] ;  /* 0x0010000a08027981 */ /* 0x000162000c1e1900 */
[----:B------:R-:W-:Y:S01]  /*3260*/  IMAD.U32 R13, RZ, RZ, UR14 ;  /* 0x0000000eff0d7e24 */ /* 0x000fe2000f8e00ff */
[----:B------:R-:W-:Y:S01]  /*3270*/  UMOV UR4, URZ ;  /* 0x000000ff00047c82 */ /* 0x000fe20008000000 */
[----:B------:R-:W-:Y:S01]  /*3280*/  IMAD.U32 R14, RZ, RZ, UR15 ;  /* 0x0000000fff0e7e24 */ /* 0x000fe2000f8e00ff */
[----:B------:R-:W-:Y:S01]  /*3290*/  BSSY.RECONVERGENT B1, `(.L_x_274) ;  /* 0x0000013000017945 */ /* 0x000fe20003800200 */
[----:B------:R-:W-:-:S02]  /*32a0*/  ISETP.LE.U32.AND P0, PT, R15, UR6, PT ;  /* 0x000000060f007c0c */ /* 0x000fc4000bf03070 */
[----:B------:R-:W-:Y:S02]  /*32b0*/  IADD3 R17, P4, PT, R7, R13, RZ ;  /* 0x0000000d07117210 */ /* 0x000fe40007f9e0ff */
[----:B--2---:R-:W-:-:S04]  /*32c0*/  FSETP.GEU.AND P1, PT, R4, R3, PT ;  /* 0x000000030400720b */ /* 0x004fc80003f2e000 */
[----:B------:R-:W-:Y:S01]  /*32d0*/  FSEL R3, R4, R3, !P1 ;  /* 0x0000000304037208 */ /* 0x000fe20004800000 */
[----:B------:R-:W-:-:S03]  /*32e0*/  VIADD R4, R5, 0x200 ;  /* 0x0000020005047836 */ /* 0x000fc60000000000 */
[----:B---3--:R-:W-:-:S04]  /*32f0*/  FSETP.GEU.AND P2, PT, R6, R3, PT ;  /* 0x000000030600720b */ /* 0x008fc80003f4e000 */
[----:B------:R-:W-:Y:S01]  /*3300*/  FSEL R3, R6, R3, !P2 ;  /* 0x0000000306037208 */ /* 0x000fe20005000000 */
[----:B------:R-:W-:-:S03]  /*3310*/  VIADD R6, R5, 0x100 ;  /* 0x0000010005067836 */ /* 0x000fc60000000000 */
[----:B----4-:R-:W-:Y:S01]  /*3320*/  FSETP.GEU.AND P3, PT, R3, R16, PT ;  /* 0x000000100300720b */ /* 0x010fe20003f6e000 */
[----:B------:R-:W-:-:S04]  /*3330*/  IMAD.MOV.U32 R7, RZ, RZ, R3 ;  /* 0x000000ffff077224 */ /* 0x000fc800078e0003 */
[----:B------:R-:W-:-:S05]  /*3340*/  @P2 SEL R4, R6, R5, !P1 ;  /* 0x0000000506042207 */ /* 0x000fca0004800000 */
[----:B------:R-:W-:-:S03]  /*3350*/  IMAD.MOV.U32 R6, RZ, RZ, R4 ;  /* 0x000000ffff067224 */ /* 0x000fc600078e0004 */
[----:B0-----:R-:W-:Y:S05]  /*3360*/  @!P3 BRA `(.L_x_275) ;  /* 0x000000000014b947 */ /* 0x001fea0003800000 */
[----:B------:R-:W-:Y:S01]  /*3370*/  FSETP.GEU.AND P1, PT, R16, R3, PT ;  /* 0x000000031000720b */ /* 0x000fe20003f2e000 */
[----:B------:R-:W-:Y:S02]  /*3380*/  IMAD.MOV.U32 R7, RZ, RZ, R16 ;  /* 0x000000ffff077224 */ /* 0x000fe400078e0010 */
[----:B------:R-:W-:-:S10]  /*3390*/  VIADD R6, R5, 0x300 ;  /* 0x0000030005067836 */ /* 0x000fd40000000000 */
[----:B------:R-:W-:Y:S02]  /*33a0*/  @P1 IMAD.MOV.U32 R7, RZ, RZ, R3 ;  /* 0x000000ffff071224 */ /* 0x000fe400078e0003 */
[----:B------:R-:W-:-:S07]  /*33b0*/  @P1 IMAD.MOV.U32 R6, RZ, RZ, R4 ;  /* 0x000000ffff061224 */ /* 0x000fce00078e0004 */
.L_x_275:
[----:B------:R-:W-:Y:S05]  /*33c0*/  BSYNC.RECONVERGENT B1 ;  /* 0x0000000000017941 */ /* 0x000fea0003800200 */
.L_x_274:
[----:B-----5:R-:W-:Y:S01]  /*33d0*/  FSETP.GEU.AND P1, PT, R7, R2, PT ;  /* 0x000000020700720b */ /* 0x020fe20003f2e000 */
[----:B------:R-:W-:Y:S01]  /*33e0*/  IMAD.X R4, RZ, RZ, R14, P4 ;  /* 0x000000ffff047224 */ /* 0x000fe200020e060e */
[----:B------:R-:W-:Y:S01]  /*33f0*/  LOP3.LUT R3, R5, 0x400, RZ, 0xfc, !PT ;  /* 0x0000040005037812 */ /* 0x000fe200078efcff */
[----:B------:R-:W-:Y:S01]  /*3400*/  BSSY.RECONVERGENT B1, `(.L_x_276) ;  /* 0x0000014000017945 */ /* 0x000fe20003800200 */
[-C--:B------:R-:W-:Y:S01]  /*3410*/  IADD3 R19, P3, PT, R6, R17.reuse, RZ ;  /* 0x0000001106137210 */ /* 0x080fe20007f7e0ff */
[----:B------:R-:W-:Y:S01]  /*3420*/  IMAD.MOV.U32 R9, RZ, RZ, R7 ;  /* 0x000000ffff097224 */ /* 0x000fe200078e0007 */
[----:B------:R-:W-:Y:S02]  /*3430*/  IADD3 R16, P2, PT, R3, R17, RZ ;  /* 0x0000001103107210 */ /* 0x000fe40007f5e0ff */
[----:B------:R-:W-:Y:S01]  /*3440*/  IADD3.X R18, PT, PT, R4, UR4, RZ, P3, !PT ;  /* 0x0000000404127c10 */ /* 0x000fe20009ffe4ff */
[----:B------:R-:W-:Y:S01]  /*3450*/  IMAD.MOV.U32 R8, RZ, RZ, R19 ;  /* 0x000000ffff087224 */ /* 0x000fe200078e0013 */
[----:B------:R-:W-:Y:S01]  /*3460*/  ISETP.GE.U32.AND.EX P0, PT, RZ, R12, PT, P0 ;  /* 0x0000000cff00720c */ /* 0x000fe20003f06100 */
[----:B------:R-:W-:-:S02]  /*3470*/  IMAD.X R17, RZ, RZ, R4, P2 ;  /* 0x000000ffff117224 */ /* 0x000fc400010e0604 */
[----:B------:R-:W-:Y:S01]  /*3480*/  IMAD.MOV.U32 R4, RZ, RZ, R18 ;  /* 0x000000ffff047224 */ /* 0x000fe200078e0012 */
[----:B------:R-:W-:Y:S09]  /*3490*/  @!P1 BRA `(.L_x_277) ;  /* 0x0000000000289947 */ /* 0x000ff20003800000 */
[----:B------:R-:W-:Y:S01]  /*34a0*/  FSETP.GEU.AND P2, PT, R2, R7, PT ;  /* 0x000000070200720b */ /* 0x000fe20003f4e000 */
[----:B------:R-:W-:Y:S02]  /*34b0*/  IMAD.U32 R4, RZ, RZ, UR4 ;  /* 0x00000004ff047e24 */ /* 0x000fe4000f8e00ff */
[----:B------:R-:W-:Y:S02]  /*34c0*/  IMAD.MOV.U32 R9, RZ, RZ, R2 ;  /* 0x000000ffff097224 */ /* 0x000fe400078e0002 */
[----:B------:R-:W-:-:S08]  /*34d0*/  IMAD.MOV.U32 R8, RZ, RZ, R16 ;  /* 0x000000ffff087224 */ /* 0x000fd000078e0010 */
[----:B------:R-:W-:-:S04]  /*34e0*/  @P2 ISETP.GE.U32.AND P1, PT, R6, R3, PT ;  /* 0x000000030600220c */ /* 0x000fc80003f26070 */
[----:B------:R-:W-:Y:S01]  /*34f0*/  @P2 ISETP.GE.AND.EX P1, PT, R4, RZ, PT, P1 ;  /* 0x000000ff0400220c */ /* 0x000fe20003f26310 */
[----:B------:R-:W-:-:S03]  /*3500*/  IMAD.MOV.U32 R4, RZ, RZ, R17 ;  /* 0x000000ffff047224 */ /* 0x000fc600078e0011 */
[----:B------:R-:W-:Y:S02]  /*3510*/  @P2 FSEL R9, R7, R2, !P1 ;  /* 0x0000000207092208 */ /* 0x000fe40004800000 */
[----:B------:R-:W-:Y:S02]  /*3520*/  @P2 SEL R8, R19, R16, !P1 ;  /* 0x0000001013082207 */ /* 0x000fe40004800000 */
[----:B------:R-:W-:-:S07]  /*3530*/  @P2 SEL R4, R18, R17, !P1 ;  /* 0x0000001112042207 */ /* 0x000fce0004800000 */
.L_x_277:
[----:B------:R-:W-:Y:S05]  /*3540*/  BSYNC.RECONVERGENT B1 ;  /* 0x0000000000017941 */ /* 0x000fea0003800200 */
.L_x_276:
[----:B------:R-:W-:Y:S05]  /*3550*/  @P0 BRA `(.L_x_278) ;  /* 0x0000001400200947 */ /* 0x000fea0003800000 */
[----:B------:R-:W0:Y:S01]  /*3560*/  LDCU.64 UR8, c[0x0][0x3e8] ;  /* 0x00007d00ff0877ac */ /* 0x000e220008000a00 */
[----:B------:R-:W-:Y:S01]  /*3570*/  ISETP.NE.AND P0, PT, R5, RZ, PT ;  /* 0x000000ff0500720c */ /* 0x000fe20003f05270 */
[----:B------:R-:W-:Y:S01]  /*3580*/  BSSY.RECONVERGENT B1, `(.L_x_279) ;  /* 0x0000012000017945 */ /* 0x000fe20003800200 */
[----:B------:R-:W-:Y:S01]  /*3590*/  UMOV UR4, 0x8 ;  /* 0x0000000800047882 */ /* 0x000fe20000000000 */
[----:B------:R-:W-:Y:S02]  /*35a0*/  UMOV UR5, 0x0 ;  /* 0x0000000000057882 */ /* 0x000fe40000000000 */
[----:B0-----:R-:W-:-:S04]  /*35b0*/  UIMAD.WIDE.U32 UR4, UR8, 0x1, UR4 ;  /* 0x00000001080478a5 */ /* 0x001fc8000f8e0004 */
[----:B------:R-:W-:Y:S02]  /*35c0*/  UIADD3 UR7, UPT, UPT, UR5, UR9, URZ ;  /* 0x0000000905077290 */ /* 0x000fe4000fffe0ff */
[----:B------:R-:W-:Y:S02]  /*35d0*/  IMAD.U32 R7, RZ, RZ, UR5 ;  /* 0x00000005ff077e24 */ /* 0x000fe4000f8e00ff */
[----:B------:R-:W-:Y:S02]  /*35e0*/  IMAD.U32 R6, RZ, RZ, UR4 ;  /* 0x00000004ff067e24 */ /* 0x000fe4000f8e00ff */
[----:B------:R-:W-:Y:S01]  /*35f0*/  IMAD.U32 R7, RZ, RZ, UR7 ;  /* 0x00000007ff077e24 */ /* 0x000fe2000f8e00ff */
[----:B------:R-:W-:Y:S06]  /*3600*/  @P0 BRA `(.L_x_280) ;  /* 0x0000000000240947 */ /* 0x000fec0003800000 */
[----:B------:R-:W-:Y:S02]  /*3610*/  IMAD.MOV.U32 R16, RZ, RZ, 0x500 ;  /* 0x00000500ff107424 */ /* 0x000fe400078e00ff */
[----:B------:R-:W-:-:S05]  /*3620*/  IMAD.MOV.U32 R17, RZ, RZ, 0x0 ;  /* 0x00000000ff117424 */ /* 0x000fca00078e00ff */
[----:B------:R-:W2:Y:S01]  /*3630*/  ATOMG.E.ADD.64.STRONG.GPU PT, R2, desc[UR10][R6.64], R16 ;  /* 0x80000010060279a8 */ /* 0x000ea200081ef50a */
[----:B------:R-:W0:Y:S01]  /*3640*/  S2UR UR5, SR_CgaCtaId ;  /* 0x00000000000579c3 */ /* 0x000e220000008800 */
[----:B------:R-:W-:Y:S02]  /*3650*/  UMOV UR4, 0x400 ;  /* 0x0000040000047882 */ /* 0x000fe40000000000 */
[----:B0-----:R-:W-:Y:S01]  /*3660*/  ULEA UR4, UR5, UR4, 0x18 ;  /* 0x0000000405047291 */ /* 0x001fe2000f8ec0ff */
[----:B--2---:R-:W-:-:S05]  /*3670*/  IADD3 R2, P0, PT, R2, UR6, RZ ;  /* 0x0000000602027c10 */ /* 0x004fca000ff1e0ff */
[----:B------:R-:W-:-:S05]  /*3680*/  IMAD.X R3, RZ, RZ, R3, P0 ;  /* 0x000000ffff037224 */ /* 0x000fca00000e0603 */
[----:B------:R0:W-:Y:S03]  /*3690*/  STS.64 [UR4+0x98], R2 ;  /* 0x00009802ff007988 */ /* 0x0001e60008000a04 */
.L_x_280:
[----:B------:R-:W-:Y:S05]  /*36a0*/  BSYNC.RECONVERGENT B1 ;  /* 0x0000000000017941 */ /* 0x000fea0003800200 */
.L_x_279:
[----:B------:R-:W1:Y:S08]  /*36b0*/  S2UR UR5, SR_CgaCtaId ;  /* 0x00000000000579c3 */ /* 0x000e700000008800 */
[----:B------:R-:W-:Y:S06]  /*36c0*/  BAR.SYNC.DEFER_BLOCKING 0x0 ;  /* 0x0000000000007b1d */ /* 0x000fec0000010000 */
[----:B------:R-:W-:-:S02]  /*36d0*/  UMOV UR4, 0x400 ;  /* 0x0000040000047882 */ /* 0x000fc40000000000 */
[----:B-1----:R-:W-:-:S06]  /*36e0*/  ULEA UR4, UR5, UR4, 0x18 ;  /* 0x0000000405047291 */ /* 0x002fcc000f8ec0ff */
[----:B------:R-:W-:-:S05]  /*36f0*/  IMAD.U32 R16, RZ, RZ, UR4 ;  /* 0x00000004ff107e24 */ /* 0x000fca000f8e00ff */
[----:B0-----:R-:W0:Y:S02]  /*3700*/  LDS.64 R2, [R16+0x98] ;  /* 0x0000980010027984 */ /* 0x001e240000000a00 */
[----:B0-----:R-:W-:-:S04]  /*3710*/  IADD3 R18, P1, PT, R2, 0x500, RZ ;  /* 0x0000050002127810 */ /* 0x001fc80007f3e0ff */
[----:B------:R-:W-:Y:S01]  /*3720*/  ISETP.GT.U32.AND P0, PT, R18, R15, PT ;  /* 0x0000000f1200720c */ /* 0x000fe20003f04070 */
[----:B------:R-:W-:-:S05]  /*3730*/  IMAD.X R17, RZ, RZ, R3, P1 ;  /* 0x000000ffff117224 */ /* 0x000fca00008e0603 */
[----:B------:R-:W-:-:S13]  /*3740*/  ISETP.GT.AND.EX P0, PT, R17, R12, PT, P0 ;  /* 0x0000000c1100720c */ /* 0x000fda0003f04300 */
[----:B------:R-:W-:Y:S05]  /*3750*/  @P0 BRA `(.L_x_281) ;  /* 0x0000000800340947 */ /* 0x000fea0003800000 */
[----:B------:R-:W-:Y:S01]  /*3760*/  BSSY.RECONVERGENT B1, `(.L_x_281) ;  /* 0x000008c000017945 */ /* 0x000fe20003800200 */
[----:B------:R-:W0:Y:S01]  /*3770*/  LDCU.64 UR8, c[0x0][0x398] ;  /* 0x00007300ff0877ac */ /* 0x000e220008000a00 */
[----:B------:R-:W1:Y:S02]  /*3780*/  LDCU.128 UR12, c[0x0][0x380] ;  /* 0x00007000ff0c77ac */ /* 0x000e640008000c00 */
.L_x_294:
[----:B------:R-:W-:Y:S01]  /*3790*/  IADD3 R22, P0, PT, R5, R2, RZ ;  /* 0x0000000205167210 */ /* 0x000fe20007f1e0ff */
[----:B-1----:R-:W-:Y:S02]  /*37a0*/  IMAD.U32 R10, RZ, RZ, UR12 ;  /* 0x0000000cff0a7e24 */ /* 0x002fe4000f8e00ff */
[----:B------:R-:W-:Y:S02]  /*37b0*/  IMAD.U32 R11, RZ, RZ, UR13 ;  /* 0x0000000dff0b7e24 */ /* 0x000fe4000f8e00ff */
[----:B------:R-:W-:Y:S01]  /*37c0*/  IMAD.X R15, RZ, RZ, R3, P0 ;  /* 0x000000ffff0f7224 */ /* 0x000fe200000e0603 */
[----:B------:R-:W-:-:S04]  /*37d0*/  LEA R18, P0, R22, R10, 0x2 ;  /* 0x0000000a16127211 */ /* 0x000fc800078010ff */
[----:B------:R-:W-:-:S05]  /*37e0*/  LEA.HI.X R19, R22, R11, R15, 0x2, P0 ;  /* 0x0000000b16137211 */ /* 0x000fca00000f140f */
[----:B------:R-:W2:Y:S04]  /*37f0*/  LDG.E R24, desc[UR10][R18.64] ;  /* 0x0000000a12187981 */ /* 0x000ea8000c1e1900 */
[----:B------:R1:W5:Y:S04]  /*3800*/  LDG.E R20, desc[UR10][R18.64+0x400] ;  /* 0x0004000a12147981 */ /* 0x000368000c1e1900 */
[----:B------:R1:W5:Y:S04]  /*3810*/  LDG.E R17, desc[UR10][R18.64+0x800] ;  /* 0x0008000a12117981 */ /* 0x000368000c1e1900 */
[----:B------:R1:W5:Y:S04]  /*3820*/  LDG.E R2, desc[UR10][R18.64+0xc00] ;  /* 0x000c000a12027981 */ /* 0x000368000c1e1900 */
[----:B------:R1:W5:Y:S01]  /*3830*/  LDG.E R12, desc[UR10][R18.64+0x1000] ;  /* 0x0010000a120c7981 */ /* 0x000362000c1e1900 */
[----:B------:R-:W-:Y:S01]  /*3840*/  IMAD.U32 R13, RZ, RZ, UR14 ;  /* 0x0000000eff0d7e24 */ /* 0x000fe2000f8e00ff */
[----:B------:R-:W-:Y:S01]  /*3850*/  BSSY.RECONVERGENT B2, `(.L_x_282) ;  /* 0x0000014000027945 */ /* 0x000fe20003800200 */
[----:B------:R-:W-:-:S02]  /*3860*/  IMAD.U32 R14, RZ, RZ, UR15 ;  /* 0x0000000fff0e7e24 */ /* 0x000fc4000f8e00ff */
[----:B------:R-:W-:Y:S01]  /*3870*/  IMAD.MOV.U32 R21, RZ, RZ, R9 ;  /* 0x000000ffff157224 */ /* 0x000fe200078e0009 */
[----:B------:R-:W-:Y:S01]  /*3880*/  IADD3 R3, P1, PT, R22, R13, RZ ;  /* 0x0000000d16037210 */ /* 0x000fe20007f3e0ff */
[----:B------:R-:W-:Y:S02]  /*3890*/  IMAD.MOV.U32 R22, RZ, RZ, R8 ;  /* 0x000000ffff167224 */ /* 0x000fe400078e0008 */
[----:B------:R-:W-:Y:S02]  /*38a0*/  IMAD.MOV.U32 R23, RZ, RZ, R4 ;  /* 0x000000ffff177224 */ /* 0x000fe400078e0004 */
[----:B------:R-:W-:Y:S01]  /*38b0*/  IMAD.X R15, R15, 0x1, R14, P1 ;  /* 0x000000010f0f7824 */ /* 0x000fe200008e060e */
[----:B--2---:R-:W-:-:S13]  /*38c0*/  FSETP.GEU.AND P0, PT, R9, R24, PT ;  /* 0x000000180900720b */ /* 0x004fda0003f0e000 */
[----:B-1----:R-:W-:Y:S05]  /*38d0*/  @!P0 BRA `(.L_x_283) ;  /* 0x00000000002c8947 */ /* 0x002fea0003800000 */
        /* <DEDUP_REMOVED lines=11> */
.L_x_283:
[----:B0-----:R-:W-:Y:S05]  /*3990*/  BSYNC.RECONVERGENT B2 ;  /* 0x0000000000027941 */ /* 0x001fea0003800200 */
.L_x_282:
[----:B-----5:R-:W-:Y:S01]  /*39a0*/  FSETP.GEU.AND P0, PT, R21, R20, PT ;  /* 0x000000141500720b */ /* 0x020fe20003f0e000 */
[----:B------:R-:W-:Y:S01]  /*39b0*/  BSSY.RECONVERGENT B2, `(.L_x_284) ;  /* 0x0000012000027945 */ /* 0x000fe20003800200 */
[----:B------:R-:W-:Y:S01]  /*39c0*/  IADD3 R9, P1, PT, R3, 0x100, RZ ;  /* 0x0000010003097810 */ /* 0x000fe20007f3e0ff */
[----:B------:R-:W-:Y:S02]  /*39d0*/  IMAD.MOV.U32 R4, RZ, RZ, R21 ;  /* 0x000000ffff047224 */ /* 0x000fe400078e0015 */
[----:B------:R-:W-:Y:S02]  /*39e0*/  IMAD.MOV.U32 R18, RZ, RZ, R22 ;  /* 0x000000ffff127224 */ /* 0x000fe400078e0016 */
[----:B------:R-:W-:Y:S02]  /*39f0*/  IMAD.X R8, RZ, RZ, R15, P1 ;  /* 0x000000ffff087224 */ /* 0x000fe400008e060f */
[----:B------:R-:W-:-:S04]  /*3a00*/  IMAD.MOV.U32 R19, RZ, RZ, R23 ;  /* 0x000000ffff137224 */ /* 0x000fc800078e0017 */
        /* <DEDUP_REMOVED lines=12> */
.L_x_285:
[----:B------:R-:W-:Y:S05]  /*3ad0*/  BSYNC.RECONVERGENT B2 ;  /* 0x0000000000027941 */ /* 0x000fea0003800200 */
.L_x_284:
[----:B------:R-:W-:Y:S01]  /*3ae0*/  FSETP.GEU.AND P0, PT, R4, R17, PT ;  /* 0x000000110400720b */ /* 0x000fe20003f0e000 */
        /* <DEDUP_REMOVED lines=18> */
.L_x_287:
[----:B------:R-:W-:Y:S05]  /*3c10*/  BSYNC.RECONVERGENT B2 ;  /* 0x0000000000027941 */ /* 0x000fea0003800200 */
.L_x_286:
        /* <DEDUP_REMOVED lines=19> */
.L_x_289:
[----:B------:R-:W-:Y:S05]  /*3d50*/  BSYNC.RECONVERGENT B2 ;  /* 0x0000000000027941 */ /* 0x000fea0003800200 */
.L_x_288:
        /* <DEDUP_REMOVED lines=19> */
.L_x_291:
[----:B------:R-:W-:Y:S05]  /*3e90*/  BSYNC.RECONVERGENT B2 ;  /* 0x0000000000027941 */ /* 0x000fea0003800200 */
.L_x_290:
[----:B------:R-:W-:Y:S01]  /*3ea0*/  BAR.SYNC.DEFER_BLOCKING 0x0 ;  /* 0x0000000000007b1d */ /* 0x000fe20000010000 */
[----:B------:R-:W-:-:S05]  /*3eb0*/  ISETP.NE.AND P0, PT, R5, RZ, PT ;  /* 0x000000ff0500720c */ /* 0x000fca0003f05270 */
[----:B------:R-:W-:Y:S08]  /*3ec0*/  BSSY.RECONVERGENT B2, `(.L_x_292) ;  /* 0x000000c000027945 */ /* 0x000ff00003800200 */
[----:B------:R-:W-:Y:S05]  /*3ed0*/  @P0 BRA `(.L_x_293) ;  /* 0x0000000000280947 */ /* 0x000fea0003800000 */
[----:B------:R-:W-:Y:S02]  /*3ee0*/  IMAD.MOV.U32 R18, RZ, RZ, 0x500 ;  /* 0x00000500ff127424 */ /* 0x000fe400078e00ff */
[----:B------:R-:W-:-:S05]  /*3ef0*/  IMAD.MOV.U32 R19, RZ, RZ, 0x0 ;  /* 0x00000000ff137424 */ /* 0x000fca00078e00ff */
[----:B------:R-:W2:Y:S01]  /*3f00*/  ATOMG.E.ADD.64.STRONG.GPU PT, R2, desc[UR10][R6.64], R18 ;  /* 0x80000012060279a8 */ /* 0x000ea200081ef50a */
[----:B------:R-:W0:Y:S01]  /*3f10*/  S2UR UR5, SR_CgaCtaId ;  /* 0x00000000000579c3 */ /* 0x000e220000008800 */
[----:B------:R-:W-:Y:S02]  /*3f20*/  UMOV UR4, 0x400 ;  /* 0x0000040000047882 */ /* 0x000fe40000000000 */
[----:B0-----:R-:W-:-:S06]  /*3f30*/  ULEA UR4, UR5, UR4, 0x18 ;  /* 0x0000000405047291 */ /* 0x001fcc000f8ec0ff */
[----:B------:R-:W-:Y:S01]  /*3f40*/  IMAD.U32 R16, RZ, RZ, UR4 ;  /* 0x00000004ff107e24 */ /* 0x000fe2000f8e00ff */
[----:B--2---:R-:W-:-:S05]  /*3f50*/  IADD3 R2, P0, PT, R2, UR6, RZ ;  /* 0x0000000602027c10 */ /* 0x004fca000ff1e0ff */
[----:B------:R-:W-:-:S05]  /*3f60*/  IMAD.X R3, RZ, RZ, R3, P0 ;  /* 0x000000ffff037224 */ /* 0x000fca00000e0603 */
[----:B------:R0:W-:Y:S03]  /*3f70*/  STS.64 [R16+0x98], R2 ;  /* 0x0000980210007388 */ /* 0x0001e60000000a00 */
.L_x_293:
[----:B------:R-:W-:Y:S05]  /*3f80*/  BSYNC.RECONVERGENT B2 ;  /* 0x0000000000027941 */ /* 0x000fea0003800200 */
.L_x_292:
[----:B------:R-:W-:Y:S01]  /*3f90*/  BAR.SYNC.DEFER_BLOCKING 0x0 ;  /* 0x0000000000007b1d */ /* 0x000fe20000010000 */
[----:B------:R-:W-:Y:S02]  /*3fa0*/  IMAD.U32 R15, RZ, RZ, UR8 ;  /* 0x00000008ff0f7e24 */ /* 0x000fe4000f8e00ff */
[----:B------:R-:W-:-:S03]  /*3fb0*/  IMAD.U32 R12, RZ, RZ, UR9 ;  /* 0x00000009ff0c7e24 */ /* 0x000fc6000f8e00ff */
[----:B0-----:R-:W0:Y:S02]  /*3fc0*/  LDS.64 R2, [R16+0x98] ;  /* 0x0000980010027984 */ /* 0x001e240000000a00 */
[----:B0-----:R-:W-:-:S04]  /*3fd0*/  IADD3 R18, P1, PT, R2, 0x500, RZ ;  /* 0x0000050002127810 */ /* 0x001fc80007f3e0ff */
[----:B------:R-:W-:Y:S01]  /*3fe0*/  ISETP.GT.U32.AND P0, PT, R18, R15, PT ;  /* 0x0000000f1200720c */ /* 0x000fe20003f04070 */
[----:B------:R-:W-:-:S05]  /*3ff0*/  IMAD.X R17, RZ, RZ, R3, P1 ;  /* 0x000000ffff117224 */ /* 0x000fca00008e0603 */
[----:B------:R-:W-:-:S13]  /*4000*/  ISETP.GT.AND.EX P0, PT, R17, R12, PT, P0 ;  /* 0x0000000c1100720c */ /* 0x000fda0003f04300 */
[----:B------:R-:W-:Y:S05]  /*4010*/  @!P0 BRA `(.L_x_294) ;  /* 0xfffffff400dc8947 */ /* 0x000fea000383ffff */
[----:B------:R-:W-:Y:S05]  /*4020*/  BSYNC.RECONVERGENT B1 ;  /* 0x0000000000017941 */ /* 0x000fea0003800200 */
.L_x_281:
[----:B------:R-:W-:Y:S01]  /*4030*/  ISETP.GE.U32.AND P0, PT, R2, R15, PT ;  /* 0x0000000f0200720c */ /* 0x000fe20003f06070 */
[----:B------:R-:W-:Y:S03]  /*4040*/  BSSY.RECONVERGENT B1, `(.L_x_278) ;  /* 0x0000099000017945 */ /* 0x000fe60003800200 */
[----:B------:R-:W-:-:S13]  /*4050*/  ISETP.GE.AND.EX P0, PT, R3, R12, PT, P0 ;  /* 0x0000000c0300720c */ /* 0x000fda0003f06300 */
[----:B------:R-:W-:Y:S05]  /*4060*/  @P0 BRA `(.L_x_295) ;  /* 0x0000000800580947 */ /* 0x000fea0003800000 */
[----:B------:R-:W-:-:S05]  /*4070*/  IMAD.IADD R12, R15, 0x1, -R2 ;  /* 0x000000010f0c7824 */ /* 0x000fca00078e0a02 */
[----:B------:R-:W-:-:S13]  /*4080*/  ISETP.GE.AND P0, PT, R5, R12, PT ;  /* 0x0000000c0500720c */ /* 0x000fda0003f06270 */
[----:B------:R-:W-:Y:S05]  /*4090*/  @P0 BRA `(.L_x_295) ;  /* 0x00000008004c0947 */ /* 0x000fea0003800000 */
[----:B------:R-:W-:Y:S01]  /*40a0*/  LOP3.LUT R16, RZ, R5, RZ, 0x33, !PT ;  /* 0x00000005ff107212 */ /* 0x000fe200078e33ff */
[----:B------:R-:W-:Y:S03]  /*40b0*/  BSSY.RECONVERGENT B2, `(.L_x_296) ;  /* 0x000002d000027945 */ /* 0x000fe60003800200 */
[----:B------:R-:W-:Y:S01]  /*40c0*/  IADD3 R16, PT, PT, -R2, R15, R16 ;  /* 0x0000000f02107210 */ /* 0x000fe20007ffe110 */
[----:B------:R-:W-:-:S03]  /*40d0*/  IMAD.MOV.U32 R15, RZ, RZ, R5 ;  /* 0x000000ffff0f7224 */ /* 0x000fc600078e0005 */
[----:B------:R-:W-:-:S04]  /*40e0*/  LOP3.LUT R6, R16, 0x300, RZ, 0xc0, !PT ;  /* 0x0000030010067812 */ /* 0x000fc800078ec0ff */
[----:B------:R-:W-:-:S13]  /*40f0*/  ISETP.NE.AND P0, PT, R6, 0x300, PT ;  /* 0x000003000600780c */ /* 0x000fda0003f05270 */
[----:B------:R-:W-:Y:S05]  /*4100*/  @!P0 BRA `(.L_x_297) ;  /* 0x00000000009c8947 */ /* 0x000fea0003800000 */
[----:B------:R-:W-:Y:S01]  /*4110*/  IADD3 R18, P0, PT, R5, R2, RZ ;  /* 0x0000000205127210 */ /* 0x000fe20007f1e0ff */
[----:B------:R-:W-:Y:S01]  /*4120*/  IMAD.MOV.U32 R15, RZ, RZ, R5 ;  /* 0x000000ffff0f7224 */ /* 0x000fe200078e0005 */
[----:B------:R-:W-:Y:S02]  /*4130*/  LEA.HI R6, R16, 0x1, RZ, 0x18 ;  /* 0x0000000110067811 */ /* 0x000fe400078fc0ff */
[C---:B------:R-:W-:Y:S01]  /*4140*/  LEA R17, P1, R18.reuse, R10, 0x2 ;  /* 0x0000000a12117211 */ /* 0x040fe200078210ff */
[----:B------:R-:W-:Y:S01]  /*4150*/  IMAD.X R7, RZ, RZ, R3, P0 ;  /* 0x000000ffff077224 */ /* 0x000fe200000e0603 */
[----:B------:R-:W-:Y:S02]  /*4160*/  IADD3 R20, P0, PT, R18, R13, RZ ;  /* 0x0000000d12147210 */ /* 0x000fe40007f1e0ff */
[----:B------:R-:W-:Y:S02]  /*4170*/  LOP3.LUT R6, R6, 0x3, RZ, 0xc0, !PT ;  /* 0x0000000306067812 */ /* 0x000fe400078ec0ff */
[----:B------:R-:W-:Y:S01]  /*4180*/  LEA.HI.X R18, R18, R11, R7, 0x2, P1 ;  /* 0x0000000b12127211 */ /* 0x000fe200008f1407 */
[----:B------:R-:W-:-:S02]  /*4190*/  IMAD.X R14, R7, 0x1, R14, P0 ;  /* 0x00000001070e7824 */ /* 0x000fc400000e060e */
[----:B------:R-:W-:-:S07]  /*41a0*/  IMAD.MOV R10, RZ, RZ, -R6 ;  /* 0x000000ffff0a7224 */ /* 0x000fce00078e0a06 */
.L_x_300:
[----:B------:R-:W-:Y:S02]  /*41b0*/  IMAD.MOV.U32 R6, RZ, RZ, R17 ;  /* 0x000000ffff067224 */ /* 0x000fe400078e0011 */
[----:B------:R-:W-:-:S05]  /*41c0*/  IMAD.MOV.U32 R7, RZ, RZ, R18 ;  /* 0x000000ffff077224 */ /* 0x000fca00078e0012 */
[----:B------:R-:W2:Y:S01]  /*41d0*/  LDG.E R22, desc[UR10][R6.64] ;  /* 0x0000000a06167981 */ /* 0x000ea2000c1e1900 */
[----:B------:R-:W-:Y:S01]  /*41e0*/  VIADD R10, R10, 0x1 ;  /* 0x000000010a0a7836 */ /* 0x000fe20000000000 */
[----:B------:R-:W-:Y:S01]  /*41f0*/  BSSY.RECONVERGENT B3, `(.L_x_298) ;  /* 0x0000013000037945 */ /* 0x000fe20003800200 */
[----:B------:R-:W-:-:S03]  /*4200*/  IADD3 R17, P3, PT, R17, 0x400, RZ ;  /* 0x0000040011117810 */ /* 0x000fc60007f7e0ff */
[----:B------:R-:W-:Y:S02]  /*4210*/  ISETP.NE.AND P2, PT, R10, RZ, PT ;  /* 0x000000ff0a00720c */ /* 0x000fe40003f45270 */
[----:B--2---:R-:W-:-:S13]  /*4220*/  FSETP.GEU.AND P0, PT, R9, R22, PT ;  /* 0x000000160900720b */ /* 0x004fda0003f0e000 */
        /* <DEDUP_REMOVED lines=15> */
.L_x_299:
[----:B------:R-:W-:Y:S05]  /*4320*/  BSYNC.RECONVERGENT B3 ;  /* 0x0000000000037941 */ /* 0x000fea0003800200 */
.L_x_298:
[----:B------:R-:W-:Y:S01]  /*4330*/  IADD3 R20, P0, PT, R20, 0x100, RZ ;  /* 0x0000010014147810 */ /* 0x000fe20007f1e0ff */
[----:B------:R-:W-:Y:S02]  /*4340*/  VIADD R15, R15, 0x100 ;  /* 0x000001000f0f7836 */ /* 0x000fe40000000000 */
[----:B------:R-:W-:Y:S02]  /*4350*/  IMAD.X R18, RZ, RZ, R18, P3 ;  /* 0x000000ffff127224 */ /* 0x000fe400018e0612 */
[----:B------:R-:W-:Y:S01]  /*4360*/  IMAD.X R14, RZ, RZ, R14, P0 ;  /* 0x000000ffff0e7224 */ /* 0x000fe200000e060e */
[----:B------:R-:W-:Y:S07]  /*4370*/  @P2 BRA `(.L_x_300) ;  /* 0xfffffffc008c2947 */ /* 0x000fee000383ffff */
.L_x_297:
[----:B------:R-:W-:Y:S05]  /*4380*/  BSYNC.RECONVERGENT B2 ;  /* 0x0000000000027941 */ /* 0x000fea0003800200 */
.L_x_296:
[----:B------:R-:W-:-:S13]  /*4390*/  ISETP.GE.U32.AND P0, PT, R16, 0x300, PT ;  /* 0x000003001000780c */ /* 0x000fda0003f06070 */
[----:B------:R-:W-:Y:S05]  /*43a0*/  @!P0 BRA `(.L_x_295) ;  /* 0x0000000400888947 */ /* 0x000fea0003800000 */
[----:B------:R-:W0:Y:S01]  /*43b0*/  LDC.64 R10, c[0x0][0x380] ;  /* 0x0000e000ff0a7b82 */ /* 0x000e220000000a00 */
[----:B------:R-:W-:-:S07]  /*43c0*/  VIADD R13, R15, 0x200 ;  /* 0x000002000f0d7836 */ /* 0x000fce0000000000 */
[----:B------:R-:W1:Y:S02]  /*43d0*/  LDC.64 R6, c[0x0][0x388] ;  /* 0x0000e200ff067b82 */ /* 0x000e640000000a00 */
.L_x_309:
[----:B------:R-:W-:-:S05]  /*43e0*/  VIADD R15, R13, 0xfffffe00 ;  /* 0xfffffe000d0f7836 */ /* 0x000fca0000000000 */
[----:B------:R-:W-:-:S05]  /*43f0*/  IADD3 R21, P0, PT, R15, R2, RZ ;  /* 0x000000020f157210 */ /* 0x000fca0007f1e0ff */
[----:B------:R-:W-:Y:S01]  /*4400*/  IMAD.X R22, RZ, RZ, R3, P0 ;  /* 0x000000ffff167224 */ /* 0x000fe200000e0603 */
[----:B0-----:R-:W-:-:S04]  /*4410*/  LEA R16, P0, R21, R10, 0x2 ;  /* 0x0000000a15107211 */ /* 0x001fc800078010ff */
[----:B------:R-:W-:-:S05]  /*4420*/  LEA.HI.X R17, R21, R11, R22, 0x2, P0 ;  /* 0x0000000b15117211 */ /* 0x000fca00000f1416 */
[----:B------:R-:W2:Y:S04]  /*4430*/  LDG.E R24, desc[UR10][R16.64] ;  /* 0x0000000a10187981 */ /* 0x000ea8000c1e1900 */
[----:B------:R0:W5:Y:S04]  /*4440*/  LDG.E R18, desc[UR10][R16.64+0x400] ;  /* 0x0004000a10127981 */ /* 0x000168000c1e1900 */
        /* <DEDUP_REMOVED lines=22> */
.L_x_302:
[----:B------:R-:W-:Y:S05]  /*45b0*/  BSYNC.RECONVERGENT B2 ;  /* 0x0000000000027941 */ /* 0x000fea0003800200 */
.L_x_301:
[----:B-----5:R-:W-:Y:S01]  /*45c0*/  FSETP.GEU.AND P0, PT, R19, R18, PT ;  /* 0x000000121300720b */ /* 0x020fe20003f0e000 */
[----:B------:R-:W-:Y:S01]  /*45d0*/  BSSY.RECONVERGENT B2, `(.L_x_303) ;  /* 0x0000013000027945 */ /* 0x000fe20003800200 */
[----:B------:R-:W-:Y:S01]  /*45e0*/  IADD3 R16, P1, P2, R2, R6, R23 ;  /* 0x0000000602107210 */ /* 0x000fe20007a3e017 */
[----:B------:R-:W-:Y:S02]  /*45f0*/  VIADD R17, R13, 0x100 ;  /* 0x000001000d117836 */ /* 0x000fe40000000000 */
[----:B------:R-:W-:Y:S01]  /*4600*/  IMAD.MOV.U32 R9, RZ, RZ, R19 ;  /* 0x000000ffff097224 */ /* 0x000fe200078e0013 */
[----:B------:R-:W-:Y:S01]  /*4610*/  IADD3.X R23, PT, PT, R3, R7, RZ, P1, P2 ;  /* 0x0000000703177210 */ /* 0x000fe20000fe44ff */
[----:B------:R-:W-:Y:S02]  /*4620*/  IMAD.MOV.U32 R4, RZ, RZ, R21 ;  /* 0x000000ffff047224 */ /* 0x000fe400078e0015 */
        /* <DEDUP_REMOVED lines=13> */
.L_x_304:
[----:B------:R-:W-:Y:S05]  /*4700*/  BSYNC.RECONVERGENT B2 ;  /* 0x0000000000027941 */ /* 0x000fea0003800200 */
.L_x_303:
[----:B------:R-:W-:Y:S01]  /*4710*/  FSETP.GEU.AND P0, PT, R9, R14, PT ;  /* 0x0000000e0900720b */ /* 0x000fe20003f0e000 */
[----:B------:R-:W-:Y:S01]  /*4720*/  BSSY.RECONVERGENT B2, `(.L_x_305) ;  /* 0x0000013000027945 */ /* 0x000fe20003800200 */
[CC--:B------:R-:W-:Y:S01]  /*4730*/  IADD3 R19, P1, P4, R2.reuse, R6.reuse, R13 ;  /* 0x0000000602137210 */ /* 0x0c0fe20007c3e00d */
[----:B------:R-:W-:Y:S01]  /*4740*/  IMAD.MOV.U32 R16, RZ, RZ, R9 ;  /* 0x000000ffff107224 */ /* 0x000fe200078e0009 */
[----:B------:R-:W-:Y:S01]  /*4750*/  IADD3 R20, P2, P3, R2, R6, R17 ;  /* 0x0000000602147210 */ /* 0x000fe20007b5e011 */
        /* <DEDUP_REMOVED lines=15> */
.L_x_306:
[----:B------:R-:W-:Y:S05]  /*4850*/  BSYNC.RECONVERGENT B2 ;  /* 0x0000000000027941 */ /* 0x000fea0003800200 */
.L_x_305:
[----:B------:R-:W-:Y:S01]  /*4860*/  FSETP.GEU.AND P0, PT, R16, R15, PT ;  /* 0x0000000f1000720b */ /* 0x000fe20003f0e000 */
[----:B------:R-:W-:Y:S01]  /*4870*/  BSSY.RECONVERGENT B2, `(.L_x_307) ;  /* 0x0000011000027945 */ /* 0x000fe20003800200 */
[----:B------:R-:W-:Y:S01]  /*4880*/  IADD3.X R19, PT, PT, R3, R7, RZ, P2, P3 ;  /* 0x0000000703137210 */ /* 0x000fe200017e64ff */
        /* <DEDUP_REMOVED lines=15> */
.L_x_308:
[----:B------:R-:W-:Y:S05]  /*4980*/  BSYNC.RECONVERGENT B2 ;  /* 0x0000000000027941 */ /* 0x000fea0003800200 */
.L_x_307:
[C---:B------:R-:W-:Y:S02]  /*4990*/  VIADD R15, R13.reuse, 0x200 ;  /* 0x000002000d0f7836 */ /* 0x040fe40000000000 */
[----:B------:R-:W-:-:S03]  /*49a0*/  VIADD R13, R13, 0x400 ;  /* 0x000004000d0d7836 */ /* 0x000fc60000000000 */
[----:B------:R-:W-:-:S13]  /*49b0*/  ISETP.GE.AND P0, PT, R15, R12, PT ;  /* 0x0000000c0f00720c */ /* 0x000fda0003f06270 */
[----:B------:R-:W-:Y:S05]  /*49c0*/  @!P0 BRA `(.L_x_309) ;  /* 0xfffffff800848947 */ /* 0x000fea000383ffff */
.L_x_295:
[----:B------:R-:W-:Y:S05]  /*49d0*/  BSYNC.RECONVERGENT B1 ;  /* 0x0000000000017941 */ /* 0x000fea0003800200 */
.L_x_278:
        /* <DEDUP_REMOVED lines=22> */
.L_x_311:
[----:B------:R-:W-:Y:S05]  /*4b40*/  BSYNC.RECONVERGENT B1 ;  /* 0x0000000000017941 */ /* 0x000fea0003800200 */
.L_x_310:
        /* <DEDUP_REMOVED lines=21> */
.L_x_313:
[----:B------:R-:W-:Y:S05]  /*4ca0*/  BSYNC.RECONVERGENT B1 ;  /* 0x0000000000017941 */ /* 0x000fea0003800200 */
.L_x_312:
        /* <DEDUP_REMOVED lines=21> */
.L_x_315:
[----:B------:R-:W-:Y:S05]  /*4e00*/  BSYNC.RECONVERGENT B1 ;  /* 0x0000000000017941 */ /* 0x000fea0003800200 */
.L_x_314:
        /* <DEDUP_REMOVED lines=21> */
.L_x_317:
[----:B------:R-:W-:Y:S05]  /*4f60*/  BSYNC.RECONVERGENT B1 ;  /* 0x0000000000017941 */ /* 0x000fea0003800200 */
.L_x_316:
        /* <DEDUP_REMOVED lines=22> */
.L_x_319:
[----:B------:R-:W-:Y:S05]  /*50d0*/  BSYNC.RECONVERGENT B1 ;  /* 0x0000000000017941 */ /* 0x000fea0003800200 */
.L_x_318:
[----:B------:R-:W-:Y:S04]  /*50e0*/  BSSY.RECONVERGENT B1, `(.L_x_320) ;  /* 0x000000c000017945 */ /* 0x000fe80003800200 */
[----:B------:R-:W-:Y:S05]  /*50f0*/  @P3 BRA `(.L_x_321) ;  /* 0x0000000000283947 */ /* 0x000fea0003800000 */
[----:B------:R-:W0:Y:S01]  /*5100*/  S2R R8, SR_CgaCtaId ;  /* 0x0000000000087919 */ /* 0x000e220000008800 */
[----:B------:R-:W-:Y:S02]  /*5110*/  MOV R7, 0x400 ;  /* 0x0000040000077802 */ /* 0x000fe40000000f00 */
[----:B------:R-:W-:-:S04]  /*5120*/  SHF.R.U32.HI R6, RZ, 0x1, R5 ;  /* 0x00000001ff067819 */ /* 0x000fc80000011605 */
[----:B------:R-:W-:Y:S02]  /*5130*/  LOP3.LUT R6, R6, 0x1f0, RZ, 0xc0, !PT ;  /* 0x000001f006067812 */ /* 0x000fe400078ec0ff */
[----:B0-----:R-:W-:-:S05]  /*5140*/  LEA R7, R8, R7, 0x18 ;  /* 0x0000000708077211 */ /* 0x001fca00078ec0ff */
[----:B------:R-:W-:Y:S02]  /*5150*/  IMAD.IADD R9, R6, 0x1, R7 ;  /* 0x0000000106097824 */ /* 0x000fe400078e0207 */
[----:B------:R-:W-:Y:S02]  /*5160*/  IMAD.MOV.U32 R6, RZ, RZ, R3 ;  /* 0x000000ffff067224 */ /* 0x000fe400078e0003 */
[----:B------:R-:W-:Y:S01]  /*5170*/  IMAD.MOV.U32 R7, RZ, RZ, R2 ;  /* 0x000000ffff077224 */ /* 0x000fe200078e0002 */
[----:B------:R0:W-:Y:S04]  /*5180*/  STS [R9+0x8], R4 ;  /* 0x0000080409007388 */ /* 0x0001e80000000800 */
[----:B------:R0:W-:Y:S02]  /*5190*/  STS.64 [R9+0x10], R6 ;  /* 0x0000100609007388 */ /* 0x0001e40000000a00 */
.L_x_321:
[----:B------:R-:W-:Y:S05]  /*51a0*/  BSYNC.RECONVERGENT B1 ;  /* 0x0000000000017941 */ /* 0x000fea0003800200 */
.L_x_320:
        /* <DEDUP_REMOVED lines=24> */
[CC--:B------:R-:W-:Y:S02]  /*5330*/  @P3 ISETP.LT.U32.AND P1, PT, R3.reuse, R10.reuse, PT ;  /* 0x0000000a0300320c */ /* 0x0c0fe40003f21070 */
[CC--:B------:R-:W-:Y:S02]  /*5340*/  @P3 ISETP.GE.AND.EX P0, PT, R2.reuse, R11.reuse, PT, P0 ;  /* 0x0000000b0200320c */ /* 0x0c0fe40003f06300 */
[----:B------:R-:W-:Y:S02]  /*5350*/  @P3 ISETP.LT.AND.EX P1, PT, R2, R11, PT, P1 ;  /* 0x0000000b0200320c */ /* 0x000fe40003f21310 */
[----:B------:R-:W-:Y:S02]  /*5360*/  @P3 FSEL R12, R4, R13, !P0 ;  /* 0x0000000d040c3208 */ /* 0x000fe40004000000 */
[----:B------:R-:W-:-:S02]  /*5370*/  @P3 SEL R10, R3, R10, P1 ;  /* 0x0000000a030a3207 */ /* 0x000fc40000800000 */
[----:B------:R-:W-:-:S07]  /*5380*/  @P3 SEL R14, R2, R11, P1 ;  /* 0x0000000b020e3207 */ /* 0x000fce0000800000 */
.L_x_323:
[----:B------:R-:W-:Y:S05]  /*5390*/  BSYNC.RECONVERGENT B1 ;  /* 0x0000000000017941 */ /* 0x000fea0003800200 */
.L_x_322:
        /* <DEDUP_REMOVED lines=11> */
[-C--:B------:R-:W-:Y:S02]  /*5450*/  @P3 ISETP.LT.U32.AND P1, PT, R10, R2.reuse, PT ;  /* 0x000000020a00320c */ /* 0x080fe40003f21070 */
[CC--:B------:R-:W-:Y:S02]  /*5460*/  @P3 ISETP.GE.AND.EX P0, PT, R14.reuse, R3.reuse, PT, P0 ;  /* 0x000000030e00320c */ /* 0x0c0fe40003f06300 */
[----:B------:R-:W-:Y:S02]  /*5470*/  @P3 ISETP.LT.AND.EX P1, PT, R14, R3, PT, P1 ;  /* 0x000000030e00320c */ /* 0x000fe40003f21310 */
[----:B------:R-:W-:Y:S02]  /*5480*/  @P3 FSEL R4, R12, R15, !P0 ;  /* 0x0000000f0c043208 */ /* 0x000fe40004000000 */
[----:B------:R-:W-:-:S02]  /*5490*/  @P3 SEL R11, R10, R2, P1 ;  /* 0x000000020a0b3207 */ /* 0x000fc40000800000 */
[----:B------:R-:W-:-:S07]  /*54a0*/  @P3 SEL R3, R14, R3, P1 ;  /* 0x000000030e033207 */ /* 0x000fce0000800000 */
.L_x_325:
[----:B------:R-:W-:Y:S05]  /*54b0*/  BSYNC.RECONVERGENT B1 ;  /* 0x0000000000017941 */ /* 0x000fea0003800200 */
.L_x_324:
        /* <DEDUP_REMOVED lines=18> */
.L_x_327:
[----:B------:R-:W-:Y:S05]  /*55e0*/  BSYNC.RECONVERGENT B1 ;  /* 0x0000000000017941 */ /* 0x000fea0003800200 */
.L_x_326:
        /* <DEDUP_REMOVED lines=18> */
.L_x_329:
[----:B------:R-:W-:Y:S05]  /*5710*/  BSYNC.RECONVERGENT B1 ;  /* 0x0000000000017941 */ /* 0x000fea0003800200 */
.L_x_328:
        /* <DEDUP_REMOVED lines=18> */
.L_x_331:
[----:B------:R-:W-:Y:S05]  /*5840*/  BSYNC.RECONVERGENT B1 ;  /* 0x0000000000017941 */ /* 0x000fea0003800200 */
.L_x_330:
        /* <DEDUP_REMOVED lines=18> */
.L_x_333:
[----:B------:R-:W-:Y:S05]  /*5970*/  BSYNC.RECONVERGENT B1 ;  /* 0x0000000000017941 */ /* 0x000fea0003800200 */
.L_x_332:
        /* <DEDUP_REMOVED lines=17> */
.L_x_237:
[----:B------:R-:W-:Y:S05]  /*5a90*/  BSYNC.RECONVERGENT B0 ;  /* 0x0000000000007941 */ /* 0x000fea0003800200 */
.L_x_204:
[----:B------:R-:W-:Y:S05]  /*5aa0*/  @P2 EXIT ;  /* 0x000000000000294d */ /* 0x000fea0003800000 */
[----:B0-----:R-:W0:Y:S01]  /*5ab0*/  LDC.64 R6, c[0x0][0x390] ;  /* 0x0000e400ff067b82 */ /* 0x001e220000000a00 */
[----:B------:R-:W-:-:S04]  /*5ac0*/  LOP3.LUT R3, R3, R2, RZ, 0x3c, !PT ;  /* 0x0000000203037212 */ /* 0x000fc800078e3cff */
[----:B------:R-:W-:-:S04]  /*5ad0*/  LOP3.LUT R2, R3, R2, RZ, 0x3c, !PT ;  /* 0x0000000203027212 */ /* 0x000fc800078e3cff */
[----:B------:R-:W-:Y:S01]  /*5ae0*/  LOP3.LUT R3, R3, R2, RZ, 0x3c, !PT ;  /* 0x0000000203037212 */ /* 0x000fe200078e3cff */
[----:B0-----:R-:W-:-:S05]  /*5af0*/  IMAD.WIDE.U32 R6, R0, 0x10, R6 ;  /* 0x0000001000067825 */ /* 0x001fca00078e0006 */
[----:B------:R-:W-:Y:S04]  /*5b00*/  STG.E.64 desc[UR10][R6.64+0x8], R2 ;  /* 0x0000080206007986 */ /* 0x000fe8000c101b0a */
[----:B------:R-:W-:Y:S01]  /*5b10*/  STG.E desc[UR10][R6.64], R4 ;  /* 0x0000000406007986 */ /* 0x000fe2000c10190a */
[----:B------:R-:W-:Y:S05]  /*5b20*/  EXIT ;  /* 0x000000000000794d */ /* 0x000fea0003800000 */
.L_x_334:
        /* <DEDUP_REMOVED lines=13> */
.L_x_859:


//--------------------- .text._ZN6thrust24THRUST_300001_SM_1000_NS8cuda_cub4core6detail13_kernel_agentINS1_8__reduce11ReduceAgentINS0_12zip_iteratorIN4cuda3std3__45tupleIJNS0_6detail15normal_iteratorINS0_10device_ptrIfEEEENS0_17counting_iteratorIlNS0_11use_defaultESI_SI_EEEEEEEPNSB_IJflEEESM_lNS1_9__extrema9arg_min_fIflNSA_4lessIfEEEEEEJSL_SN_lSS_EEEvDpT0_ --------------------------
	.section	.text._ZN6thrust24THRUST_300001_SM_1000_NS8cuda_cub4core6detail13_kernel_agentINS1_8__reduce11ReduceAgentINS0_12zip_iteratorIN4cuda3std3__45tupleIJNS0_6detail15normal_iteratorINS0_10device_ptrIfEEEENS0_17counting_iteratorIlNS0_11use_defaultESI_SI_EEEEEEEPNSB_IJflEEESM_lNS1_9__extrema9arg_min_fIflNSA_4lessIfEEEEEEJSL_SN_lSS_EEEvDpT0_,"ax",@progbits
	.align	128
        .global         _ZN6thrust24THRUST_300001_SM_1000_NS8cuda_cub4core6detail13_kernel_agentINS1_8__reduce11ReduceAgentINS0_12zip_iteratorIN4cuda3std3__45tupleIJNS0_6detail15normal_iteratorINS0_10device_ptrIfEEEENS0_17counting_iteratorIlNS0_11use_defaultESI_SI_EEEEEEEPNSB_IJflEEESM_lNS1_9__extrema9arg_min_fIflNSA_4lessIfEEEEEEJSL_SN_lSS_EEEvDpT0_
        .type           _ZN6thrust24THRUST_300001_SM_1000_NS8cuda_cub4core6detail13_kernel_agentINS1_8__reduce11ReduceAgentINS0_12zip_iteratorIN4cuda3std3__45tupleIJNS0_6detail15normal_iteratorINS0_10device_ptrIfEEEENS0_17counting_iteratorIlNS0_11use_defaultESI_SI_EEEEEEEPNSB_IJflEEESM_lNS1_9__extrema9arg_min_fIflNSA_4lessIfEEEEEEJSL_SN_lSS_EEEvDpT0_,@function
        .size           _ZN6thrust24THRUST_300001_SM_1000_NS8cuda_cub4core6detail13_kernel_agentINS1_8__reduce11ReduceAgentINS0_12zip_iteratorIN4cuda3std3__45tupleIJNS0_6detail15normal_iteratorINS0_10device_ptrIfEEEENS0_17counting_iteratorIlNS0_11use_defaultESI_SI_EEEEEEEPNSB_IJflEEESM_lNS1_9__extrema9arg_min_fIflNSA_4lessIfEEEEEEJSL_SN_lSS_EEEvDpT0_,(.L_x_860 - _ZN6thrust24THRUST_300001_SM_1000_NS8cuda_cub4core6detail13_kernel_agentINS1_8__reduce11ReduceAgentINS0_12zip_iteratorIN4cuda3std3__45tupleIJNS0_6detail15normal_iteratorINS0_10device_ptrIfEEEENS0_17counting_iteratorIlNS0_11use_defaultESI_SI_EEEEEEEPNSB_IJflEEESM_lNS1_9__extrema9arg_min_fIflNSA_4lessIfEEEEEEJSL_SN_lSS_EEEvDpT0_)
        .other          _ZN6thrust24THRUST_300001_SM_1000_NS8cuda_cub4core6detail13_kernel_agentINS1_8__reduce11ReduceAgentINS0_12zip_iteratorIN4cuda3std3__45tupleIJNS0_6detail15normal_iteratorINS0_10device_ptrIfEEEENS0_17counting_iteratorIlNS0_11use_defaultESI_SI_EEEEEEEPNSB_IJflEEESM_lNS1_9__extrema9arg_min_fIflNSA_4lessIfEEEEEEJSL_SN_lSS_EEEvDpT0_,@"STO_CUDA_ENTRY STV_DEFAULT"
_ZN6thrust24THRUST_300001_SM_1000_NS8cuda_cub4core6detail13_kernel_agentINS1_8__reduce11ReduceAgentINS0_12zip_iteratorIN4cuda3std3__45tupleIJNS0_6detail15normal_iteratorINS0_10device_ptrIfEEEENS0_17counting_iteratorIlNS0_11use_defaultESI_SI_EEEEEEEPNSB_IJflEEESM_lNS1_9__extrema9arg_min_fIflNSA_4lessIfEEEEEEJSL_SN_lSS_EEEvDpT0_:
.text._ZN6thrust24THRUST_300001_SM_1000_NS8cuda_cub4core6detail13_kernel_agentINS1_8__reduce11ReduceAgentINS0_12zip_iteratorIN4cuda3std3__45tupleIJNS0_6detail15normal_iteratorINS0_10device_ptrIfEEEENS0_17counting_iteratorIlNS0_11use_defaultESI_SI_EEEEEEEPNSB_IJflEEESM_lNS1_9__extrema9arg_min_fIflNSA_4lessIfEEEEEEJSL_SN_lSS_EEEvDpT0_:
[----:B------:R-:W-:Y:S01]  /*0000*/  LDC R1, c[0x0][0x37c] ;  /* 0x0000df00ff017b82 */ /* 0x000fe20000000800 */
[----:B------:R-:W0:Y:S02]  /*0010*/  LDCU.64 UR4, c[0x0][0x398] ;  /* 0x00007300ff0477ac */ /* 0x000e240008000a00 */
[----:B0-----:R-:W-:-:S04]  /*0020*/  ISETP.NE.U32.AND P0, PT, RZ, UR4, PT ;  /* 0x00000004ff007c0c */ /* 0x001fc8000bf05070 */
[----:B------:R-:W-:-:S13]  /*0030*/  ISETP.NE.AND.EX P0, PT, RZ, UR5, PT, P0 ;  /* 0x00000005ff007c0c */ /* 0x000fda000bf05300 */
[----:B------:R-:W-:Y:S05]  /*0040*/  @!P0 EXIT ;  /* 0x000000000000894d */ /* 0x000fea0003800000 */
[----:B------:R-:W-:Y:S01]  /*0050*/  UISETP.GT.U32.AND UP0, UPT, UR4, 0x4ff, UPT ;  /* 0x000004ff0400788c */ /* 0x000fe2000bf04070 */
[----:B------:R-:W-:Y:S01]  /*0060*/  BSSY.RECONVERGENT B0, `(.L_x_335) ;  /* 0x0000558000007945 */ /* 0x000fe20003800200 */
[----:B------:R-:W0:Y:S02]  /*0070*/  LDCU.64 UR8, c[0x0][0x358] ;  /* 0x00006b00ff0877ac */ /* 0x000e240008000a00 */
[----:B------:R-:W-:-:S09]  /*0080*/  UISETP.GT.AND.EX UP0, UPT, UR5, URZ, UPT, UP0 ;  /* 0x000000ff0500728c */ /* 0x000fd2000bf04300 */
        /* <DEDUP_REMOVED lines=9> */
[----:B------:R-:W1:Y:S01]  /*0120*/  LDC.64 R4, c[0x0][0x380] ;  /* 0x0000e000ff047b82 */ /* 0x000e620000000a00 */
[----:B------:R-:W2:Y:S01]  /*0130*/  LDCU.64 UR6, c[0x0][0x388] ;  /* 0x00007100ff0677ac */ /* 0x000ea20008000a00 */
[----:B-1----:R-:W-:-:S06]  /*0140*/  IMAD.WIDE.U32 R4, R0, 0x4, R4 ;  /* 0x0000000400047825 */ /* 0x002fcc00078e0004 */
[----:B0-----:R1:W5:Y:S01]  /*0150*/  LDG.E R4, desc[UR8][R4.64] ;  /* 0x0000000804047981 */ /* 0x001362000c1e1900 */
[C---:B--2---:R-:W-:Y:S01]  /*0160*/  IADD3 R3, P0, PT, R0.reuse, UR6, RZ ;  /* 0x0000000600037c10 */ /* 0x044fe2000ff1e0ff */
[----:B------:R-:W-:-:S04]  /*0170*/  VIADD R11, R0, 0x100 ;  /* 0x00000100000b7836 */ /* 0x000fc80000000000 */
[----:B------:R-:W-:-:S08]  /*0180*/  IMAD.X R2, RZ, RZ, UR7, P0 ;  /* 0x00000007ff027e24 */ /* 0x000fd000080e06ff */
.L_x_338:
[----:B0-----:R-:W-:Y:S05]  /*0190*/  BSYNC.RECONVERGENT B1 ;  /* 0x0000000000017941 */ /* 0x001fea0003800200 */
.L_x_337:
        /* <DEDUP_REMOVED lines=10> */
[----:B------:R-:W1:Y:S01]  /*0240*/  LDCU.64 UR6, c[0x0][0x388] ;  /* 0x00007100ff0677ac */ /* 0x000e620008000a00 */
[----:B------:R-:W-:-:S04]  /*0250*/  LEA.HI R5, R14, 0x1, RZ, 0x18 ;  /* 0x000000010e057811 */ /* 0x000fc800078fc0ff */
[----:B------:R-:W-:-:S05]  /*0260*/  LOP3.LUT R5, R5, 0x3, RZ, 0xc0, !PT ;  /* 0x0000000305057812 */ /* 0x000fca00078ec0ff */
[----:B------:R-:W-:Y:S01]  /*0270*/  IMAD.MOV R5, RZ, RZ, -R5 ;  /* 0x000000ffff057224 */ /* 0x000fe200078e0a05 */
[C---:B-1----:R-:W-:Y:S01]  /*0280*/  IADD3 R12, P0, PT, R11.reuse, UR6, RZ ;  /* 0x000000060b0c7c10 */ /* 0x042fe2000ff1e0ff */
[----:B0-----:R-:W-:-:S04]  /*0290*/  IMAD.WIDE.U32 R6, R11, 0x4, R6 ;  /* 0x000000040b067825 */ /* 0x001fc800078e0006 */
[----:B------:R-:W-:Y:S02]  /*02a0*/  IMAD.MOV.U32 R9, RZ, RZ, R6 ;  /* 0x000000ffff097224 */ /* 0x000fe400078e0006 */
[----:B------:R-:W-:Y:S02]  /*02b0*/  IMAD.MOV.U32 R10, RZ, RZ, R7 ;  /* 0x000000ffff0a7224 */ /* 0x000fe400078e0007 */
[----:B------:R-:W-:-:S07]  /*02c0*/  IMAD.X R13, RZ, RZ, UR7, P0 ;  /* 0x00000007ff0d7e24 */ /* 0x000fce00080e06ff */
.L_x_345:
        /* <DEDUP_REMOVED lines=17> */
[CC--:B------:R-:W-:Y:S02]  /*03e0*/  @P4 ISETP.LT.U32.AND P0, PT, R7.reuse, R12.reuse, PT ;  /* 0x0000000c0700420c */ /* 0x0c0fe40003f01070 */
[CC--:B------:R-:W-:Y:S02]  /*03f0*/  @P4 ISETP.GE.AND.EX P1, PT, R8.reuse, R13.reuse, PT, P1 ;  /* 0x0000000d0800420c */ /* 0x0c0fe40003f26310 */
[----:B------:R-:W-:Y:S02]  /*0400*/  @P4 ISETP.LT.AND.EX P0, PT, R8, R13, PT, P0 ;  /* 0x0000000d0800420c */ /* 0x000fe40003f01300 */
[----:B------:R-:W-:Y:S02]  /*0410*/  @P4 FSEL R4, R6, R15, !P1 ;  /* 0x0000000f06044208 */ /* 0x000fe40004800000 */
[----:B------:R-:W-:-:S02]  /*0420*/  @P4 SEL R3, R7, R12, P0 ;  /* 0x0000000c07034207 */ /* 0x000fc40000000000 */
[----:B------:R-:W-:-:S07]  /*0430*/  @P4 SEL R2, R8, R13, P0 ;  /* 0x0000000d08024207 */ /* 0x000fce0000000000 */
.L_x_344:
[----:B------:R-:W-:Y:S05]  /*0440*/  BSYNC.RECONVERGENT B3 ;  /* 0x0000000000037941 */ /* 0x000fea0003800200 */
.L_x_343:
[----:B------:R-:W-:Y:S01]  /*0450*/  IADD3 R12, P0, PT, R12, 0x100, RZ ;  /* 0x000001000c0c7810 */ /* 0x000fe20007f1e0ff */
[----:B------:R-:W-:Y:S02]  /*0460*/  VIADD R11, R11, 0x100 ;  /* 0x000001000b0b7836 */ /* 0x000fe40000000000 */
[----:B------:R-:W-:Y:S02]  /*0470*/  IMAD.X R10, RZ, RZ, R10, P3 ;  /* 0x000000ffff0a7224 */ /* 0x000fe400018e060a */
[----:B------:R-:W-:Y:S01]  /*0480*/  IMAD.X R13, RZ, RZ, R13, P0 ;  /* 0x000000ffff0d7224 */ /* 0x000fe200000e060d */
[----:B------:R-:W-:Y:S07]  /*0490*/  @P2 BRA `(.L_x_345) ;  /* 0xfffffffc008c2947 */ /* 0x000fee000383ffff */
.L_x_342:
[----:B------:R-:W-:Y:S05]  /*04a0*/  BSYNC.RECONVERGENT B2 ;  /* 0x0000000000027941 */ /* 0x000fea0003800200 */
.L_x_341:
[----:B------:R-:W-:-:S13]  /*04b0*/  ISETP.GE.U32.AND P0, PT, R14, 0x300, PT ;  /* 0x000003000e00780c */ /* 0x000fda0003f06070 */
[----:B------:R-:W-:Y:S05]  /*04c0*/  @!P0 BRA `(.L_x_340) ;  /* 0x00000004007c8947 */ /* 0x000fea0003800000 */
[----:B------:R-:W0:Y:S01]  /*04d0*/  LDC.64 R8, c[0x0][0x380] ;  /* 0x0000e000ff087b82 */ /* 0x000e220000000a00 */
[----:B------:R-:W-:-:S07]  /*04e0*/  VIADD R10, R11, 0x200 ;  /* 0x000002000b0a7836 */ /* 0x000fce0000000000 */
[----:B------:R-:W1:Y:S02]  /*04f0*/  LDC.64 R6, c[0x0][0x388] ;  /* 0x0000e200ff067b82 */ /* 0x000e640000000a00 */
.L_x_354:
[----:B------:R-:W-:-:S04]  /*0500*/  VIADD R15, R10, 0xfffffe00 ;  /* 0xfffffe000a0f7836 */ /* 0x000fc80000000000 */
[----:B0-----:R-:W-:-:S05]  /*0510*/  IMAD.WIDE R12, R15, 0x4, R8 ;  /* 0x000000040f0c7825 */ /* 0x001fca00078e0208 */
[----:B------:R-:W2:Y:S04]  /*0520*/  LDG.E R19, desc[UR8][R12.64] ;  /* 0x000000080c137981 */ /* 0x000ea8000c1e1900 */
[----:B-----5:R0:W5:Y:S04]  /*0530*/  LDG.E R21, desc[UR8][R12.64+0x400] ;  /* 0x000400080c157981 */ /* 0x020168000c1e1900 */
[----:B------:R0:W5:Y:S04]  /*0540*/  LDG.E R5, desc[UR8][R12.64+0x800] ;  /* 0x000800080c057981 */ /* 0x000168000c1e1900 */
[----:B------:R0:W5:Y:S01]  /*0550*/  LDG.E R11, desc[UR8][R12.64+0xc00] ;  /* 0x000c00080c0b7981 */ /* 0x000162000c1e1900 */
[----:B-1----:R-:W-:Y:S01]  /*0560*/  IADD3 R20, P1, PT, R15, R6, RZ ;  /* 0x000000060f147210 */ /* 0x002fe20007f3e0ff */
[----:B------:R-:W-:Y:S01]  /*0570*/  BSSY.RECONVERGENT B2, `(.L_x_346) ;  /* 0x0000013000027945 */ /* 0x000fe20003800200 */
[----:B------:R-:W-:-:S02]  /*0580*/  IMAD.MOV.U32 R17, RZ, RZ, R3 ;  /* 0x000000ffff117224 */ /* 0x000fc400078e0003 */
[----:B------:R-:W-:Y:S01]  /*0590*/  IMAD.MOV.U32 R18, RZ, RZ, R2 ;  /* 0x000000ffff127224 */ /* 0x000fe200078e0002 */
[----:B------:R-:W-:Y:S01]  /*05a0*/  LEA.HI.X.SX32 R15, R15, R7, 0x1, P1 ;  /* 0x000000070f0f7211 */ /* 0x000fe200008f0eff */
[----:B------:R-:W-:Y:S02]  /*05b0*/  IMAD.MOV.U32 R14, RZ, RZ, R4 ;  /* 0x000000ffff0e7224 */ /* 0x000fe400078e0004 */
[----:B------:R-:W-:Y:S01]  /*05c0*/  VIADD R16, R10, 0xffffff00 ;  /* 0xffffff000a107836 */ /* 0x000fe20000000000 */
[----:B--2---:R-:W-:-:S13]  /*05d0*/  FSETP.GEU.AND P0, PT, R4, R19, PT ;  /* 0x000000130400720b */ /* 0x004fda0003f0e000 */
[----:B0-----:R-:W-:Y:S05]  /*05e0*/  @!P0 BRA `(.L_x_347) ;  /* 0x00000000002c8947 */ /* 0x001fea0003800000 */
        /* <DEDUP_REMOVED lines=11> */
.L_x_347:
[----:B------:R-:W-:Y:S05]  /*06a0*/  BSYNC.RECONVERGENT B2 ;  /* 0x0000000000027941 */ /* 0x000fea0003800200 */
.L_x_346:
[----:B-----5:R-:W-:Y:S01]  /*06b0*/  FSETP.GEU.AND P0, PT, R14, R21, PT ;  /* 0x000000150e00720b */ /* 0x020fe20003f0e000 */
[----:B------:R-:W-:Y:S01]  /*06c0*/  BSSY.RECONVERGENT B2, `(.L_x_348) ;  /* 0x0000013000027945 */ /* 0x000fe20003800200 */
[----:B------:R-:W-:Y:S01]  /*06d0*/  IADD3 R12, P1, PT, R16, R6, RZ ;  /* 0x00000006100c7210 */ /* 0x000fe20007f3e0ff */
[----:B------:R-:W-:Y:S02]  /*06e0*/  VIADD R3, R10, 0x100 ;  /* 0x000001000a037836 */ /* 0x000fe40000000000 */
[----:B------:R-:W-:Y:S01]  /*06f0*/  IMAD.MOV.U32 R4, RZ, RZ, R17 ;  /* 0x000000ffff047224 */ /* 0x000fe200078e0011 */
[----:B------:R-:W-:Y:S01]  /*0700*/  LEA.HI.X.SX32 R13, R16, R7, 0x1, P1 ;  /* 0x00000007100d7211 */ /* 0x000fe200008f0eff */
        /* <DEDUP_REMOVED lines=14> */
.L_x_349:
[----:B------:R-:W-:Y:S05]  /*07f0*/  BSYNC.RECONVERGENT B2 ;  /* 0x0000000000027941 */ /* 0x000fea0003800200 */
.L_x_348:
[----:B------:R-:W-:Y:S01]  /*0800*/  FSETP.GEU.AND P0, PT, R2, R5, PT ;  /* 0x000000050200720b */ /* 0x000fe20003f0e000 */
[----:B------:R-:W-:Y:S01]  /*0810*/  BSSY.RECONVERGENT B2, `(.L_x_350) ;  /* 0x0000013000027945 */ /* 0x000fe20003800200 */
[CC--:B------:R-:W-:Y:S01]  /*0820*/  IADD3 R17, P1, PT, R10.reuse, R6.reuse, RZ ;  /* 0x000000060a117210 */ /* 0x0c0fe20007f3e0ff */
[----:B------:R-:W-:Y:S01]  /*0830*/  IMAD.MOV.U32 R13, RZ, RZ, R4 ;  /* 0x000000ffff0d7224 */ /* 0x000fe200078e0004 */
[----:B------:R-:W-:Y:S01]  /*0840*/  IADD3 R18, P2, PT, R3, R6, RZ ;  /* 0x0000000603127210 */ /* 0x000fe20007f5e0ff */
[----:B------:R-:W-:Y:S01]  /*0850*/  IMAD.MOV.U32 R14, RZ, RZ, R15 ;  /* 0x000000ffff0e7224 */ /* 0x000fe200078e000f */
[----:B------:R-:W-:Y:S01]  /*0860*/  LEA.HI.X.SX32 R16, R10, R7, 0x1, P1 ;  /* 0x000000070a107211 */ /* 0x000fe200008f0eff */
        /* <DEDUP_REMOVED lines=13> */
.L_x_351:
[----:B------:R-:W-:Y:S05]  /*0940*/  BSYNC.RECONVERGENT B2 ;  /* 0x0000000000027941 */ /* 0x000fea0003800200 */
.L_x_350:
[----:B------:R-:W-:Y:S01]  /*0950*/  FSETP.GEU.AND P0, PT, R12, R11, PT ;  /* 0x0000000b0c00720b */ /* 0x000fe20003f0e000 */
[----:B------:R-:W-:Y:S01]  /*0960*/  BSSY.RECONVERGENT B2, `(.L_x_352) ;  /* 0x0000011000027945 */ /* 0x000fe20003800200 */
[----:B------:R-:W-:Y:S01]  /*0970*/  LEA.HI.X.SX32 R5, R3, R7, 0x1, P2 ;  /* 0x0000000703057211 */ /* 0x000fe200010f0eff */
        /* <DEDUP_REMOVED lines=15> */
.L_x_353:
[----:B------:R-:W-:Y:S05]  /*0a70*/  BSYNC.RECONVERGENT B2 ;  /* 0x0000000000027941 */ /* 0x000fea0003800200 */
.L_x_352:
[C---:B------:R-:W-:Y:S02]  /*0a80*/  VIADD R5, R10.reuse, 0x200 ;  /* 0x000002000a057836 */ /* 0x040fe40000000000 */
[----:B------:R-:W-:-:S03]  /*0a90*/  VIADD R10, R10, 0x400 ;  /* 0x000004000a0a7836 */ /* 0x000fc60000000000 */
[----:B------:R-:W-:-:S13]  /*0aa0*/  ISETP.GE.AND P0, PT, R5, UR5, PT ;  /* 0x0000000505007c0c */ /* 0x000fda000bf06270 */
[----:B------:R-:W-:Y:S05]  /*0ab0*/  @!P0 BRA `(.L_x_354) ;  /* 0xfffffff800908947 */ /* 0x000fea000383ffff */
.L_x_340:
[----:B------:R-:W-:Y:S05]  /*0ac0*/  BSYNC.RECONVERGENT B1 ;  /* 0x0000000000017941 */ /* 0x000fea0003800200 */
.L_x_339:
[----:B------:R-:W0:Y:S02]  /*0ad0*/  LDCU UR4, c[0x0][0x398] ;  /* 0x00007300ff0477ac */ /* 0x000e240008000800 */
[----:B0-----:R-:W-:-:S09]  /*0ae0*/  UISETP.GE.AND UP0, UPT, UR4, 0x100, UPT ;  /* 0x000001000400788c */ /* 0x001fd2000bf06270 */
[----:B------:R-:W-:Y:S05]  /*0af0*/  BRA.U !UP0, `(.L_x_355) ;  /* 0x00000011083c7547 */ /* 0x000fea000b800000 */
[----:B------:R-:W0:Y:S01]  /*0b00*/  S2R R12, SR_LANEID ;  /* 0x00000000000c7919 */ /* 0x000e220000000000 */
[----:B------:R-:W-:Y:S01]  /*0b10*/  BSSY.RECONVERGENT B1, `(.L_x_356) ;  /* 0x0000015000017945 */ /* 0x000fe20003800200 */
[----:B------:R-:W-:Y:S01]  /*0b20*/  IMAD.MOV.U32 R8, RZ, RZ, R3 ;  /* 0x000000ffff087224 */ /* 0x000fe200078e0003 */
[----:B-----5:R-:W2:Y:S01]  /*0b30*/  SHFL.DOWN PT, R7, R4, 0x1, 0x1f ;  /* 0x08201f0004077f89 */ /* 0x020ea200000e0000 */
[----:B------:R-:W-:Y:S02]  /*0b40*/  IMAD.MOV.U32 R9, RZ, RZ, R2 ;  /* 0x000000ffff097224 */ /* 0x000fe400078e0002 */
[----:B-1----:R-:W-:Y:S01]  /*0b50*/  IMAD.MOV.U32 R5, RZ, RZ, R4 ;  /* 0x000000ffff057224 */ /* 0x002fe200078e0004 */
[----:B------:R1:W3:Y:S04]  /*0b60*/  SHFL.DOWN PT, R6, R3, 0x1, 0x1f ;  /* 0x08201f0003067f89 */ /* 0x0002e800000e0000 */
[----:B------:R1:W4:Y:S01]  /*0b70*/  SHFL.DOWN PT, R11, R2, 0x1, 0x1f ;  /* 0x08201f00020b7f89 */ /* 0x00032200000e0000 */
[----:B--2---:R-:W-:-:S04]  /*0b80*/  FSETP.GEU.AND P0, PT, R4, R7, PT ;  /* 0x000000070400720b */ /* 0x004fc80003f0e000 */
[----:B0-----:R-:W-:-:S13]  /*0b90*/  ISETP.GT.OR P0, PT, R12, 0x1e, !P0 ;  /* 0x0000001e0c00780c */ /* 0x001fda0004704670 */
[----:B-1-34-:R-:W-:Y:S05]  /*0ba0*/  @P0 BRA `(.L_x_357) ;  /* 0x00000000002c0947 */ /* 0x01afea0003800000 */
        /* <DEDUP_REMOVED lines=11> */
.L_x_357:
[----:B------:R-:W-:Y:S05]  /*0c60*/  BSYNC.RECONVERGENT B1 ;  /* 0x0000000000017941 */ /* 0x000fea0003800200 */
.L_x_356:
        /* <DEDUP_REMOVED lines=21> */
.L_x_359:
[----:B------:R-:W-:Y:S05]  /*0dc0*/  BSYNC.RECONVERGENT B1 ;  /* 0x0000000000017941 */ /* 0x000fea0003800200 */
.L_x_358:
        /* <DEDUP_REMOVED lines=21> */
.L_x_361:
[----:B------:R-:W-:Y:S05]  /*0f20*/  BSYNC.RECONVERGENT B1 ;  /* 0x0000000000017941 */ /* 0x000fea0003800200 */
.L_x_360:
        /* <DEDUP_REMOVED lines=21> */
.L_x_363:
[----:B------:R-:W-:Y:S05]  /*1080*/  BSYNC.RECONVERGENT B1 ;  /* 0x0000000000017941 */ /* 0x000fea0003800200 */
.L_x_362:
        /* <DEDUP_REMOVED lines=22> */
.L_x_365:
[----:B------:R-:W-:Y:S05]  /*11f0*/  BSYNC.RECONVERGENT B1 ;  /* 0x0000000000017941 */ /* 0x000fea0003800200 */
.L_x_364:
        /* <DEDUP_REMOVED lines=12> */
.L_x_367:
[----:B------:R-:W-:Y:S05]  /*12c0*/  BSYNC.RECONVERGENT B1 ;  /* 0x0000000000017941 */ /* 0x000fea0003800200 */
.L_x_366:
        /* <DEDUP_REMOVED lines=31> */
.L_x_370:
[----:B------:R-:W-:Y:S05]  /*14c0*/  BSYNC.RECONVERGENT B1 ;  /* 0x0000000000017941 */ /* 0x000fea0003800200 */
.L_x_369:
        /* <DEDUP_REMOVED lines=18> */
.L_x_372:
[----:B------:R-:W-:Y:S05]  /*15f0*/  BSYNC.RECONVERGENT B1 ;  /* 0x0000000000017941 */ /* 0x000fea0003800200 */
.L_x_371:
        /* <DEDUP_REMOVED lines=18> */
.L_x_374:
[----:B------:R-:W-:Y:S05]  /*1720*/  BSYNC.RECONVERGENT B1 ;  /* 0x0000000000017941 */ /* 0x000fea0003800200 */
.L_x_373:
        /* <DEDUP_REMOVED lines=18> */
.L_x_376:
[----:B------:R-:W-:Y:S05]  /*1850*/  BSYNC.RECONVERGENT B1 ;  /* 0x0000000000017941 */ /* 0x000fea0003800200 */
.L_x_375:
        /* <DEDUP_REMOVED lines=18> */
.L_x_378:
[----:B------:R-:W-:Y:S05]  /*1980*/  BSYNC.RECONVERGENT B1 ;  /* 0x0000000000017941 */ /* 0x000fea0003800200 */
.L_x_377:
        /* <DEDUP_REMOVED lines=18> */
.L_x_380:
[----:B------:R-:W-:Y:S05]  /*1ab0*/  BSYNC.RECONVERGENT B1 ;  /* 0x0000000000017941 */ /* 0x000fea0003800200 */
.L_x_379:
        /* <DEDUP_REMOVED lines=19> */
.L_x_355:
[----:B-1----:R-:W-:Y:S01]  /*1bf0*/  LOP3.LUT R5, R0, 0x3e0, RZ, 0xc0, !PT ;  /* 0x000003e000057812 */ /* 0x002fe200078ec0ff */
[----:B------:R-:W-:Y:S01]  /*1c00*/  BSSY.RECONVERGENT B1, `(.L_x_381) ;  /* 0x000001b000017945 */ /* 0x000fe20003800200 */
[----:B-----5:R-:W-:Y:S02]  /*1c10*/  IMAD.MOV.U32 R7, RZ, RZ, R4 ;  /* 0x000000ffff077224 */ /* 0x020fe400078e0004 */
[----:B------:R-:W-:Y:S02]  /*1c20*/  IMAD.MOV.U32 R13, RZ, RZ, R3 ;  /* 0x000000ffff0d7224 */ /* 0x000fe400078e0003 */
[----:B------:R-:W-:Y:S01]  /*1c30*/  VIADD R6, R5, 0x20 ;  /* 0x0000002005067836 */ /* 0x000fe20000000000 */
[----:B------:R-:W-:Y:S01]  /*1c40*/  LOP3.LUT R5, RZ, R5, RZ, 0x33, !PT ;  /* 0x00000005ff057212 */ /* 0x000fe200078e33ff */
[----:B------:R-:W-:-:S03]  /*1c50*/  IMAD.MOV.U32 R15, RZ, RZ, R2 ;  /* 0x000000ffff0f7224 */ /* 0x000fc600078e0002 */
[----:B------:R-:W-:Y:S01]  /*1c60*/  ISETP.GT.AND P0, PT, R6, UR4, PT ;  /* 0x0000000406007c0c */ /* 0x000fe2000bf04270 */
[----:B------:R-:W-:-:S05]  /*1c70*/  VIADD R5, R5, UR4 ;  /* 0x0000000405057c36 */ /* 0x000fca0008000000 */
        /* <DEDUP_REMOVED lines=19> */
.L_x_382:
[----:B------:R-:W-:Y:S05]  /*1db0*/  BSYNC.RECONVERGENT B1 ;  /* 0x0000000000017941 */ /* 0x000fea0003800200 */
.L_x_381:
        /* <DEDUP_REMOVED lines=22> */
.L_x_384:
[----:B------:R-:W-:Y:S05]  /*1f20*/  BSYNC.RECONVERGENT B1 ;  /* 0x0000000000017941 */ /* 0x000fea0003800200 */
.L_x_383:
        /* <DEDUP_REMOVED lines=22> */
.L_x_386:
[----:B------:R-:W-:Y:S05]  /*2090*/  BSYNC.RECONVERGENT B1 ;  /* 0x0000000000017941 */ /* 0x000fea0003800200 */
.L_x_385:
        /* <DEDUP_REMOVED lines=22> */
.L_x_388:
[----:B------:R-:W-:Y:S05]  /*2200*/  BSYNC.RECONVERGENT B1 ;  /* 0x0000000000017941 */ /* 0x000fea0003800200 */
.L_x_387:
        /* <DEDUP_REMOVED lines=23> */
.L_x_390:
[----:B------:R-:W-:Y:S05]  /*2380*/  BSYNC.RECONVERGENT B1 ;  /* 0x0000000000017941 */ /* 0x000fea0003800200 */
.L_x_389:
        /* <DEDUP_REMOVED lines=12> */
.L_x_392:
[----:B------:R-:W-:Y:S05]  /*2450*/  BSYNC.RECONVERGENT B1 ;  /* 0x0000000000017941 */ /* 0x000fea0003800200 */
.L_x_391:
        /* <DEDUP_REMOVED lines=30> */
.L_x_394:
[----:B------:R-:W-:Y:S05]  /*2640*/  BSYNC.RECONVERGENT B1 ;  /* 0x0000000000017941 */ /* 0x000fea0003800200 */
.L_x_393:
        /* <DEDUP_REMOVED lines=27> */
.L_x_396:
[----:B------:R-:W-:Y:S05]  /*2800*/  BSYNC.RECONVERGENT B1 ;  /* 0x0000000000017941 */ /* 0x000fea0003800200 */
.L_x_395:
        /* <DEDUP_REMOVED lines=27> */
.L_x_398:
[----:B------:R-:W-:Y:S05]  /*29c0*/  BSYNC.RECONVERGENT B1 ;  /* 0x0000000000017941 */ /* 0x000fea0003800200 */
.L_x_397:
        /* <DEDUP_REMOVED lines=27> */
.L_x_400:
[----:B------:R-:W-:Y:S05]  /*2b80*/  BSYNC.RECONVERGENT B1 ;  /* 0x0000000000017941 */ /* 0x000fea0003800200 */
.L_x_399:
        /* <DEDUP_REMOVED lines=27> */
.L_x_402:
[----:B------:R-:W-:Y:S05]  /*2d40*/  BSYNC.RECONVERGENT B1 ;  /* 0x0000000000017941 */ /* 0x000fea0003800200 */
.L_x_401:
        /* <DEDUP_REMOVED lines=27> */
.L_x_404:
[----:B------:R-:W-:Y:S05]  /*2f00*/  BSYNC.RECONVERGENT B1 ;  /* 0x0000000000017941 */ /* 0x000fea0003800200 */
.L_x_403:
        /* <DEDUP_REMOVED lines=28> */
.L_x_336:
[----:B------:R-:W1:Y:S01]  /*30d0*/  S2R R0, SR_TID.X ;  /* 0x0000000000007919 */ /* 0x000e620000002100 */
[----:B------:R-:W1:Y:S01]  /*30e0*/  LDC.64 R2, c[0x0][0x380] ;  /* 0x0000e000ff027b82 */ /* 0x000e620000000a00 */
[----:B------:R-:W2:Y:S01]  /*30f0*/  LDCU.64 UR6, c[0x0][0x388] ;  /* 0x00007100ff0677ac */ /* 0x000ea20008000a00 */
[----:B-1----:R-:W-:-:S05]  /*3100*/  IMAD.WIDE.U32 R2, R0, 0x4, R2 ;  /* 0x0000000400027825 */ /* 0x002fca00078e0002 */
[----:B0-----:R-:W3:Y:S04]  /*3110*/  LDG.E R4, desc[UR8][R2.64] ;  /* 0x0000000802047981 */ /* 0x001ee8000c1e1900 */
[----:B------:R-:W3:Y:S04]  /*3120*/  LDG.E R5, desc[UR8][R2.64+0x400] ;  /* 0x0004000802057981 */ /* 0x000ee8000c1e1900 */
[----:B------:R-:W4:Y:S04]  /*3130*/  LDG.E R6, desc[UR8][R2.64+0x800] ;  /* 0x0008000802067981 */ /* 0x000f28000c1e1900 */
[----:B------:R-:W2:Y:S04]  /*3140*/  LDG.E R7, desc[UR8][R2.64+0xc00] ;  /* 0x000c000802077981 */ /* 0x000ea8000c1e1900 */
[----:B------:R0:W5:Y:S01]  /*3150*/  LDG.E R9, desc[UR8][R2.64+0x1000] ;  /* 0x0010000802097981 */ /* 0x000162000c1e1900 */
[----:B------:R-:W-:Y:S01]  /*3160*/  BSSY.RECONVERGENT B1, `(.L_x_405) ;  /* 0x0000011000017945 */ /* 0x000fe20003800200 */
[----:B---3--:R-:W-:-:S04]  /*3170*/  FSETP.GEU.AND P0, PT, R5, R4, PT ;  /* 0x000000040500720b */ /* 0x008fc80003f0e000 */
[----:B------:R-:W-:Y:S01]  /*3180*/  FSEL R5, R5, R4, !P0 ;  /* 0x0000000405057208 */ /* 0x000fe20004000000 */
[----:B------:R-:W-:-:S03]  /*3190*/  VIADD R4, R0, 0x200 ;  /* 0x0000020000047836 */ /* 0x000fc60000000000 */
[----:B----4-:R-:W-:-:S04]  /*31a0*/  FSETP.GEU.AND P1, PT, R6, R5, PT ;  /* 0x000000050600720b */ /* 0x010fc80003f2e000 */
[----:B------:R-:W-:Y:S01]  /*31b0*/  FSEL R6, R6, R5, !P1 ;  /* 0x0000000506067208 */ /* 0x000fe20004800000 */
[----:B------:R-:W-:-:S03]  /*31c0*/  VIADD R5, R0, 0x100 ;  /* 0x0000010000057836 */ /* 0x000fc60000000000 */
[----:B--2---:R-:W-:Y:S01]  /*31d0*/  FSETP.GEU.AND P2, PT, R6, R7, PT ;  /* 0x000000070600720b */ /* 0x004fe20003f4e000 */
        /* <DEDUP_REMOVED lines=9> */
.L_x_406:
[----:B------:R-:W-:Y:S05]  /*3270*/  BSYNC.RECONVERGENT B1 ;  /* 0x0000000000017941 */ /* 0x000fea0003800200 */
.L_x_405:
[----:B-----5:R-:W-:Y:S01]  /*3280*/  FSETP.GEU.AND P0, PT, R10, R9, PT ;  /* 0x000000090a00720b */ /* 0x020fe20003f0e000 */
[----:B------:R-:W-:Y:S01]  /*3290*/  IMAD.MOV.U32 R15, RZ, RZ, RZ ;  /* 0x000000ffff0f7224 */ /* 0x000fe200078e00ff */
[----:B------:R-:W-:Y:S01]  /*32a0*/  LOP3.LUT R4, R0, 0x400, RZ, 0xfc, !PT ;  /* 0x0000040000047812 */ /* 0x000fe200078efcff */
[----:B------:R-:W-:Y:S01]  /*32b0*/  BSSY.RECONVERGENT B1, `(.L_x_407) ;  /* 0x0000012000017945 */ /* 0x000fe20003800200 */
[----:B------:R-:W-:Y:S01]  /*32c0*/  IADD3 R14, P2, PT, R5, UR6, RZ ;  /* 0x00000006050e7c10 */ /* 0x000fe2000ff5e0ff */
[----:B------:R-:W-:Y:S01]  /*32d0*/  IMAD.MOV.U32 R6, RZ, RZ, R10 ;  /* 0x000000ffff067224 */ /* 0x000fe200078e000a */
[----:B------:R-:W-:Y:S02]  /*32e0*/  IADD3 R11, P1, PT, R4, UR6, RZ ;  /* 0x00000006040b7c10 */ /* 0x000fe4000ff3e0ff */
[----:B------:R-:W-:Y:S01]  /*32f0*/  IADD3.X R13, PT, PT, R15, UR7, RZ, P2, !PT ;  /* 0x000000070f0d7c10 */ /* 0x000fe200097fe4ff */
[----:B------:R-:W-:Y:S02]  /*3300*/  IMAD.MOV.U32 R7, RZ, RZ, R14 ;  /* 0x000000ffff077224 */ /* 0x000fe400078e000e */
[----:B------:R-:W-:-:S02]  /*3310*/  IMAD.X R12, RZ, RZ, UR7, P1 ;  /* 0x00000007ff0c7e24 */ /* 0x000fc400088e06ff */
[----:B------:R-:W-:Y:S01]  /*3320*/  IMAD.MOV.U32 R8, RZ, RZ, R13 ;  /* 0x000000ffff087224 */ /* 0x000fe200078e000d */
[----:B------:R-:W-:Y:S06]  /*3330*/  @!P0 BRA `(.L_x_408) ;  /* 0x0000000000248947 */ /* 0x000fec0003800000 */
[----:B------:R-:W-:Y:S01]  /*3340*/  FSETP.GEU.AND P1, PT, R9, R10, PT ;  /* 0x0000000a0900720b */ /* 0x000fe20003f2e000 */
[----:B------:R-:W-:Y:S02]  /*3350*/  IMAD.MOV.U32 R6, RZ, RZ, R9 ;  /* 0x000000ffff067224 */ /* 0x000fe400078e0009 */
[----:B------:R-:W-:Y:S02]  /*3360*/  IMAD.MOV.U32 R7, RZ, RZ, R11 ;  /* 0x000000ffff077224 */ /* 0x000fe400078e000b */
[----:B------:R-:W-:-:S08]  /*3370*/  IMAD.MOV.U32 R8, RZ, RZ, R12 ;  /* 0x000000ffff087224 */ /* 0x000fd000078e000c */
[----:B------:R-:W-:-:S04]  /*3380*/  @P1 ISETP.GE.U32.AND P0, PT, R5, R4, PT ;  /* 0x000000040500120c */ /* 0x000fc80003f06070 */
[----:B------:R-:W-:-:S04]  /*3390*/  @P1 ISETP.GE.AND.EX P0, PT, R15, RZ, PT, P0 ;  /* 0x000000ff0f00120c */ /* 0x000fc80003f06300 */
[----:B------:R-:W-:Y:S02]  /*33a0*/  @P1 FSEL R6, R10, R9, !P0 ;  /* 0x000000090a061208 */ /* 0x000fe40004000000 */
[----:B------:R-:W-:Y:S02]  /*33b0*/  @P1 SEL R7, R14, R11, !P0 ;  /* 0x0000000b0e071207 */ /* 0x000fe40004000000 */
[----:B------:R-:W-:-:S07]  /*33c0*/  @P1 SEL R8, R13, R12, !P0 ;  /* 0x0000000c0d081207 */ /* 0x000fce0004000000 */
.L_x_408:
[----:B------:R-:W-:Y:S05]  /*33d0*/  BSYNC.RECONVERGENT B1 ;  /* 0x0000000000017941 */ /* 0x000fea0003800200 */
.L_x_407:
[----:B------:R-:W-:Y:S01]  /*33e0*/  UISETP.GE.U32.AND UP0, UPT, UR4, 0xa00, UPT ;  /* 0x00000a000400788c */ /* 0x000fe2000bf06070 */
[----:B------:R-:W-:Y:S02]  /*33f0*/  IMAD.MOV.U32 R9, RZ, RZ, 0x500 ;  /* 0x00000500ff097424 */ /* 0x000fe400078e00ff */
[----:B------:R-:W-:Y:S01]  /*3400*/  IMAD.MOV.U32 R10, RZ, RZ, RZ ;  /* 0x000000ffff0a7224 */ /* 0x000fe200078e00ff */
[----:B------:R-:W-:-:S09]  /*3410*/  UISETP.GE.U32.AND.EX UP0, UPT, UR5, URZ, UPT, UP0 ;  /* 0x000000ff0500728c */ /* 0x000fd2000bf06100 */
[----:B------:R-:W-:Y:S05]  /*3420*/  BRA.U !UP0, `(.L_x_409) ;  /* 0x0000000508c87547 */ /* 0x000fea000b800000 */
[----:B------:R-:W-:Y:S01]  /*3430*/  IMAD.MOV.U32 R9, RZ, RZ, 0x500 ;  /* 0x00000500ff097424 */ /* 0x000fe200078e00ff */
[----:B------:R-:W0:Y:S01]  /*3440*/  LDCU.64 UR6, c[0x0][0x388] ;  /* 0x00007100ff0677ac */ /* 0x000e220008000a00 */
[----:B------:R-:W-:Y:S01]  /*3450*/  IMAD.MOV.U32 R10, RZ, RZ, RZ ;  /* 0x000000ffff0a7224 */ /* 0x000fe200078e00ff */
[----:B------:R-:W1:Y:S06]  /*3460*/  LDCU.64 UR4, c[0x0][0x398] ;  /* 0x00007300ff0477ac */ /* 0x000e6c0008000a00 */
.L_x_420:
[----:B------:R-:W-:-:S04]  /*3470*/  LEA R14, P0, R9, R2, 0x2 ;  /* 0x00000002090e7211 */ /* 0x000fc800078010ff */
[----:B------:R-:W-:-:S05]  /*3480*/  LEA.HI.X R15, R9, R3, R10, 0x2, P0 ;  /* 0x00000003090f7211 */ /* 0x000fca00000f140a */
[----:B------:R-:W2:Y:S04]  /*3490*/  LDG.E R21, desc[UR8][R14.64] ;  /* 0x000000080e157981 */ /* 0x000ea8000c1e1900 */
[----:B------:R3:W5:Y:S04]  /*34a0*/  LDG.E R18, desc[UR8][R14.64+0x400] ;  /* 0x000400080e127981 */ /* 0x000768000c1e1900 */
[----:B------:R3:W5:Y:S04]  /*34b0*/  LDG.E R23, desc[UR8][R14.64+0x800] ;  /* 0x000800080e177981 */ /* 0x000768000c1e1900 */
[----:B------:R3:W5:Y:S04]  /*34c0*/  LDG.E R4, desc[UR8][R14.64+0xc00] ;  /* 0x000c00080e047981 */ /* 0x000768000c1e1900 */
[----:B------:R3:W5:Y:S01]  /*34d0*/  LDG.E R11, desc[UR8][R14.64+0x1000] ;  /* 0x001000080e0b7981 */ /* 0x000762000c1e1900 */
[----:B0-----:R-:W-:Y:S01]  /*34e0*/  IADD3 R12, P1, P2, R9, UR6, R0 ;  /* 0x00000006090c7c10 */ /* 0x001fe2000fa3e000 */
[----:B------:R-:W-:Y:S01]  /*34f0*/  BSSY.RECONVERGENT B1, `(.L_x_410) ;  /* 0x0000012000017945 */ /* 0x000fe20003800200 */
[----:B------:R-:W-:-:S02]  /*3500*/  IMAD.MOV.U32 R13, RZ, RZ, R6 ;  /* 0x000000ffff0d7224 */ /* 0x000fc400078e0006 */
[----:B------:R-:W-:Y:S01]  /*3510*/  IMAD.MOV.U32 R17, RZ, RZ, R7 ;  /* 0x000000ffff117224 */ /* 0x000fe200078e0007 */
[----:B------:R-:W-:Y:S01]  /*3520*/  IADD3.X R5, PT, PT, R10, UR7, RZ, P1, P2 ;  /* 0x000000070a057c10 */ /* 0x000fe20008fe44ff */
[----:B------:R-:W-:Y:S01]  /*3530*/  IMAD.MOV.U32 R19, RZ, RZ, R8 ;  /* 0x000000ffff137224 */ /* 0x000fe200078e0008 */
[----:B--2---:R-:W-:-:S13]  /*3540*/  FSETP.GEU.AND P0, PT, R6, R21, PT ;  /* 0x000000150600720b */ /* 0x004fda0003f0e000 */
[----:B---3--:R-:W-:Y:S05]  /*3550*/  @!P0 BRA `(.L_x_411) ;  /* 0x00000000002c8947 */ /* 0x008fea0003800000 */
        /* <DEDUP_REMOVED lines=11> */
.L_x_411:
[----:B-1----:R-:W-:Y:S05]  /*3610*/  BSYNC.RECONVERGENT B1 ;  /* 0x0000000000017941 */ /* 0x002fea0003800200 */
.L_x_410:
[----:B-----5:R-:W-:Y:S01]  /*3620*/  FSETP.GEU.AND P0, PT, R13, R18, PT ;  /* 0x000000120d00720b */ /* 0x020fe20003f0e000 */
[----:B------:R-:W-:Y:S01]  /*3630*/  BSSY.RECONVERGENT B1, `(.L_x_412) ;  /* 0x0000010000017945 */ /* 0x000fe20003800200 */
[----:B------:R-:W-:Y:S02]  /*3640*/  IMAD.MOV.U32 R6, RZ, RZ, R13 ;  /* 0x000000ffff067224 */ /* 0x000fe400078e000d */
[----:B------:R-:W-:Y:S02]  /*3650*/  IMAD.MOV.U32 R14, RZ, RZ, R17 ;  /* 0x000000ffff0e7224 */ /* 0x000fe400078e0011 */
[----:B------:R-:W-:-:S07]  /*3660*/  IMAD.MOV.U32 R16, RZ, RZ, R19 ;  /* 0x000000ffff107224 */ /* 0x000fce00078e0013 */
[----:B------:R-:W-:Y:S05]  /*3670*/  @!P0 BRA `(.L_x_413) ;  /* 0x00000000002c8947 */ /* 0x000fea0003800000 */
[----:B------:R-:W-:Y:S01]  /*3680*/  FSETP.GEU.AND P2, PT, R18, R13, PT ;  /* 0x0000000d1200720b */ /* 0x000fe20003f4e000 */
[----:B------:R-:W-:Y:S01]  /*3690*/  IMAD.MOV.U32 R6, RZ, RZ, R18 ;  /* 0x000000ffff067224 */ /* 0x000fe200078e0012 */
[----:B------:R-:W-:-:S05]  /*36a0*/  IADD3 R14, P1, PT, R12, 0x100, RZ ;  /* 0x000001000c0e7810 */ /* 0x000fca0007f3e0ff */
[----:B------:R-:W-:-:S06]  /*36b0*/  IMAD.X R16, RZ, RZ, R5, P1 ;  /* 0x000000ffff107224 */ /* 0x000fcc00008e0605 */
[CC--:B------:R-:W-:Y:S02]  /*36c0*/  @P2 ISETP.GE.U32.AND P0, PT, R17.reuse, R14.reuse, PT ;  /* 0x0000000e1100220c */ /* 0x0c0fe40003f06070 */
[----:B------:R-:W-:Y:S02]  /*36d0*/  @P2 ISETP.LT.U32.AND P1, PT, R17, R14, PT ;  /* 0x0000000e1100220c */ /* 0x000fe40003f21070 */
[CC--:B------:R-:W-:Y:S02]  /*36e0*/  @P2 ISETP.GE.AND.EX P0, PT, R19.reuse, R16.reuse, PT, P0 ;  /* 0x000000101300220c */ /* 0x0c0fe40003f06300 */
[----:B------:R-:W-:Y:S02]  /*36f0*/  @P2 ISETP.LT.AND.EX P1, PT, R19, R16, PT, P1 ;  /* 0x000000101300220c */ /* 0x000fe40003f21310 */
[----:B------:R-:W-:Y:S02]  /*3700*/  @P2 FSEL R6, R13, R18, !P0 ;  /* 0x000000120d062208 */ /* 0x000fe40004000000 */
[----:B------:R-:W-:-:S02]  /*3710*/  @P2 SEL R14, R17, R14, P1 ;  /* 0x0000000e110e2207 */ /* 0x000fc40000800000 */
[----:B------:R-:W-:-:S07]  /*3720*/  @P2 SEL R16, R19, R16, P1 ;  /* 0x0000001013102207 */ /* 0x000fce0000800000 */
.L_x_413:
[----:B------:R-:W-:Y:S05]  /*3730*/  BSYNC.RECONVERGENT B1 ;  /* 0x0000000000017941 */ /* 0x000fea0003800200 */
.L_x_412:
        /* <DEDUP_REMOVED lines=19> */
.L_x_415:
[----:B------:R-:W-:Y:S05]  /*3870*/  BSYNC.RECONVERGENT B1 ;  /* 0x0000000000017941 */ /* 0x000fea0003800200 */
.L_x_414:
        /* <DEDUP_REMOVED lines=19> */
.L_x_417:
[----:B------:R-:W-:Y:S05]  /*39b0*/  BSYNC.RECONVERGENT B1 ;  /* 0x0000000000017941 */ /* 0x000fea0003800200 */
.L_x_416:
[----:B------:R-:W-:Y:S01]  /*39c0*/  FSETP.GEU.AND P0, PT, R14, R11, PT ;  /* 0x0000000b0e00720b */ /* 0x000fe20003f0e000 */
        /* <DEDUP_REMOVED lines=16> */
.L_x_419:
[----:B------:R-:W-:Y:S05]  /*3ad0*/  BSYNC.RECONVERGENT B1 ;  /* 0x0000000000017941 */ /* 0x000fea0003800200 */
.L_x_418:
[----:B------:R-:W-:-:S04]  /*3ae0*/  IADD3 R4, P1, PT, R9, 0xa00, RZ ;  /* 0x00000a0009047810 */ /* 0x000fc80007f3e0ff */
[----:B------:R-:W-:Y:S01]  /*3af0*/  ISETP.GT.U32.AND P0, PT, R4, UR4, PT ;  /* 0x0000000404007c0c */ /* 0x000fe2000bf04070 */
[----:B------:R-:W-:Y:S01]  /*3b00*/  IMAD.X R4, RZ, RZ, R10, P1 ;  /* 0x000000ffff047224 */ /* 0x000fe200008e060a */
[----:B------:R-:W-:-:S04]  /*3b10*/  IADD3 R9, P1, PT, R9, 0x500, RZ ;  /* 0x0000050009097810 */ /* 0x000fc80007f3e0ff */
[----:B------:R-:W-:Y:S01]  /*3b20*/  ISETP.GT.AND.EX P0, PT, R4, UR5, PT, P0 ;  /* 0x0000000504007c0c */ /* 0x000fe2000bf04300 */
[----:B------:R-:W-:-:S12]  /*3b30*/  IMAD.X R10, RZ, RZ, R10, P1 ;  /* 0x000000ffff0a7224 */ /* 0x000fd800008e060a */
[----:B------:R-:W-:Y:S05]  /*3b40*/  @!P0 BRA `(.L_x_420) ;  /* 0xfffffff800488947 */ /* 0x000fea000383ffff */
.L_x_409:
        /* <DEDUP_REMOVED lines=8> */
[----:B------:R-:W-:Y:S01]  /*3bd0*/  BSSY.RECONVERGENT B2, `(.L_x_423) ;  /* 0x000002e000027945 */ /* 0x000fe20003800200 */
[----:B------:R-:W-:Y:S02]  /*3be0*/  IMAD.MOV.U32 R12, RZ, RZ, R0 ;  /* 0x000000ffff0c7224 */ /* 0x000fe400078e0000 */
[----:B------:R-:W-:-:S04]  /*3bf0*/  IADD3 R15, PT, PT, -R9, UR4, R2 ;  /* 0x00000004090f7c10 */ /* 0x000fc8000fffe102 */
[----:B------:R-:W-:-:S04]  /*3c00*/  LOP3.LUT R2, R15, 0x300, RZ, 0xc0, !PT ;  /* 0x000003000f027812 */ /* 0x000fc800078ec0ff */
[----:B------:R-:W-:-:S13]  /*3c10*/  ISETP.NE.AND P0, PT, R2, 0x300, PT ;  /* 0x000003000200780c */ /* 0x000fda0003f05270 */
[----:B------:R-:W-:Y:S05]  /*3c20*/  @!P0 BRA `(.L_x_424) ;  /* 0x0000000000a08947 */ /* 0x000fea0003800000 */
[----:B------:R-:W0:Y:S01]  /*3c30*/  LDCU.64 UR10, c[0x0][0x380] ;  /* 0x00007000ff0a77ac */ /* 0x000e220008000a00 */
[----:B------:R-:W-:Y:S01]  /*3c40*/  IADD3 R14, P0, PT, R0, R9, RZ ;  /* 0x00000009000e7210 */ /* 0x000fe20007f1e0ff */
[----:B------:R-:W-:Y:S01]  /*3c50*/  IMAD.MOV.U32 R12, RZ, RZ, R0 ;  /* 0x000000ffff0c7224 */ /* 0x000fe200078e0000 */
[----:B------:R-:W-:-:S03]  /*3c60*/  LEA.HI R2, R15, 0x1, RZ, 0x18 ;  /* 0x000000010f027811 */ /* 0x000fc600078fc0ff */
[----:B------:R-:W-:Y:S01]  /*3c70*/  IMAD.X R3, RZ, RZ, R10, P0 ;  /* 0x000000ffff037224 */ /* 0x000fe200000e060a */
[----:B------:R-:W-:Y:S02]  /*3c80*/  LOP3.LUT R2, R2, 0x3, RZ, 0xc0, !PT ;  /* 0x0000000302027812 */ /* 0x000fe400078ec0ff */
[----:B------:R-:W-:-:S03]  /*3c90*/  IADD3 R16, P0, PT, R14, UR6, RZ ;  /* 0x000000060e107c10 */ /* 0x000fc6000ff1e0ff */
[----:B------:R-:W-:Y:S01]  /*3ca0*/  IMAD.MOV R4, RZ, RZ, -R2 ;  /* 0x000000ffff047224 */ /* 0x000fe200078e0a02 */
[----:B------:R-:W-:Y:S02]  /*3cb0*/  IADD3.X R18, PT, PT, R3, UR7, RZ, P0, !PT ;  /* 0x0000000703127c10 */ /* 0x000fe400087fe4ff */
[----:B0-----:R-:W-:-:S04]  /*3cc0*/  LEA R13, P1, R14, UR10, 0x2 ;  /* 0x0000000a0e0d7c11 */ /* 0x001fc8000f8210ff */
[----:B------:R-:W-:-:S09]  /*3cd0*/  LEA.HI.X R14, R14, UR11, R3, 0x2, P1 ;  /* 0x0000000b0e0e7c11 */ /* 0x000fd200088f1403 */
.L_x_427:
        /* <DEDUP_REMOVED lines=23> */
.L_x_426:
[----:B------:R-:W-:Y:S05]  /*3e50*/  BSYNC.RECONVERGENT B3 ;  /* 0x0000000000037941 */ /* 0x000fea0003800200 */
.L_x_425:
[----:B------:R-:W-:Y:S01]  /*3e60*/  IADD3 R16, P0, PT, R16, 0x100, RZ ;  /* 0x0000010010107810 */ /* 0x000fe20007f1e0ff */
[----:B------:R-:W-:Y:S02]  /*3e70*/  VIADD R12, R12, 0x100 ;  /* 0x000001000c0c7836 */ /* 0x000fe40000000000 */
[----:B------:R-:W-:Y:S02]  /*3e80*/  IMAD.X R14, RZ, RZ, R14, P3 ;  /* 0x000000ffff0e7224 */ /* 0x000fe400018e060e */
[----:B------:R-:W-:Y:S01]  /*3e90*/  IMAD.X R18, RZ, RZ, R18, P0 ;  /* 0x000000ffff127224 */ /* 0x000fe200000e0612 */
[----:B------:R-:W-:Y:S07]  /*3ea0*/  @P2 BRA `(.L_x_427) ;  /* 0xfffffffc008c2947 */ /* 0x000fee000383ffff */
.L_x_424:
[----:B------:R-:W-:Y:S05]  /*3eb0*/  BSYNC.RECONVERGENT B2 ;  /* 0x0000000000027941 */ /* 0x000fea0003800200 */
.L_x_423:
[----:B------:R-:W-:-:S13]  /*3ec0*/  ISETP.GE.U32.AND P0, PT, R15, 0x300, PT ;  /* 0x000003000f00780c */ /* 0x000fda0003f06070 */
[----:B------:R-:W-:Y:S05]  /*3ed0*/  @!P0 BRA `(.L_x_422) ;  /* 0x0000000400888947 */ /* 0x000fea0003800000 */
[----:B------:R-:W0:Y:S01]  /*3ee0*/  LDC.64 R4, c[0x0][0x380] ;  /* 0x0000e000ff047b82 */ /* 0x000e220000000a00 */
[----:B------:R-:W-:-:S07]  /*3ef0*/  VIADD R12, R12, 0x200 ;  /* 0x000002000c0c7836 */ /* 0x000fce0000000000 */
[----:B------:R-:W1:Y:S02]  /*3f00*/  LDC.64 R2, c[0x0][0x388] ;  /* 0x0000e200ff027b82 */ /* 0x000e640000000a00 */
.L_x_436:
        /* <DEDUP_REMOVED lines=29> */
.L_x_429:
[----:B------:R-:W-:Y:S05]  /*40e0*/  BSYNC.RECONVERGENT B2 ;  /* 0x0000000000027941 */ /* 0x000fea0003800200 */
.L_x_428:
        /* <DEDUP_REMOVED lines=20> */
.L_x_431:
[----:B------:R-:W-:Y:S05]  /*4230*/  BSYNC.RECONVERGENT B2 ;  /* 0x0000000000027941 */ /* 0x000fea0003800200 */
.L_x_430:
        /* <DEDUP_REMOVED lines=20> */
.L_x_433:
[----:B------:R-:W-:Y:S05]  /*4380*/  BSYNC.RECONVERGENT B2 ;  /* 0x0000000000027941 */ /* 0x000fea0003800200 */
.L_x_432:
        /* <DEDUP_REMOVED lines=18> */
.L_x_435:
[----:B------:R-:W-:Y:S05]  /*44b0*/  BSYNC.RECONVERGENT B2 ;  /* 0x0000000000027941 */ /* 0x000fea0003800200 */
.L_x_434:
[C---:B------:R-:W-:Y:S02]  /*44c0*/  VIADD R14, R12.reuse, 0x200 ;  /* 0x000002000c0e7836 */ /* 0x040fe40000000000 */
[----:B------:R-:W-:-:S03]  /*44d0*/  VIADD R12, R12, 0x400 ;  /* 0x000004000c0c7836 */ /* 0x000fc60000000000 */
[----:B------:R-:W-:-:S13]  /*44e0*/  ISETP.GE.AND P0, PT, R14, R11, PT ;  /* 0x0000000b0e00720c */ /* 0x000fda0003f06270 */
[----:B------:R-:W-:Y:S05]  /*44f0*/  @!P0 BRA `(.L_x_436) ;  /* 0xfffffff800848947 */ /* 0x000fea000383ffff */
.L_x_422:
[----:B------:R-:W-:Y:S05]  /*4500*/  BSYNC.RECONVERGENT B1 ;  /* 0x0000000000017941 */ /* 0x000fea0003800200 */
.L_x_421:
        /* <DEDUP_REMOVED lines=22> */
.L_x_438:
[----:B------:R-:W-:Y:S05]  /*4670*/  BSYNC.RECONVERGENT B1 ;  /* 0x0000000000017941 */ /* 0x000fea0003800200 */
.L_x_437:
        /* <DEDUP_REMOVED lines=21> */
.L_x_440:
[----:B------:R-:W-:Y:S05]  /*47d0*/  BSYNC.RECONVERGENT B1 ;  /* 0x0000000000017941 */ /* 0x000fea0003800200 */
.L_x_439:
        /* <DEDUP_REMOVED lines=21> */
.L_x_442:
[----:B------:R-:W-:Y:S05]  /*4930*/  BSYNC.RECONVERGENT B1 ;  /* 0x0000000000017941 */ /* 0x000fea0003800200 */
.L_x_441:
        /* <DEDUP_REMOVED lines=21> */
.L_x_444:
[----:B------:R-:W-:Y:S05]  /*4a90*/  BSYNC.RECONVERGENT B1 ;  /* 0x0000000000017941 */ /* 0x000fea0003800200 */
.L_x_443:
        /* <DEDUP_REMOVED lines=22> */
.L_x_446:
[----:B------:R-:W-:Y:S05]  /*4c00*/  BSYNC.RECONVERGENT B1 ;  /* 0x0000000000017941 */ /* 0x000fea0003800200 */
.L_x_445:
        /* <DEDUP_REMOVED lines=12> */
.L_x_448:
[----:B------:R-:W-:Y:S05]  /*4cd0*/  BSYNC.RECONVERGENT B1 ;  /* 0x0000000000017941 */ /* 0x000fea0003800200 */
.L_x_447:
        /* <DEDUP_REMOVED lines=31> */
.L_x_450:
[----:B------:R-:W-:Y:S05]  /*4ed0*/  BSYNC.RECONVERGENT B1 ;  /* 0x0000000000017941 */ /* 0x000fea0003800200 */
.L_x_449:
        /* <DEDUP_REMOVED lines=18> */
.L_x_452:
[----:B------:R-:W-:Y:S05]  /*5000*/  BSYNC.RECONVERGENT B1 ;  /* 0x0000000000017941 */ /* 0x000fea0003800200 */
.L_x_451:
        /* <DEDUP_REMOVED lines=18> */
.L_x_454:
[----:B------:R-:W-:Y:S05]  /*5130*/  BSYNC.RECONVERGENT B1 ;  /* 0x0000000000017941 */ /* 0x000fea0003800200 */
.L_x_453:
        /* <DEDUP_REMOVED lines=18> */
.L_x_456:
[----:B------:R-:W-:Y:S05]  /*5260*/  BSYNC.RECONVERGENT B1 ;  /* 0x0000000000017941 */ /* 0x000fea0003800200 */
.L_x_455:
        /* <DEDUP_REMOVED lines=18> */
.L_x_458:
[----:B------:R-:W-:Y:S05]  /*5390*/  BSYNC.RECONVERGENT B1 ;  /* 0x0000000000017941 */ /* 0x000fea0003800200 */
.L_x_457:
        /* <DEDUP_REMOVED lines=18> */
.L_x_460:
[----:B------:R-:W-:Y:S05]  /*54c0*/  BSYNC.RECONVERGENT B1 ;  /* 0x0000000000017941 */ /* 0x000fea0003800200 */
.L_x_459:
        /* <DEDUP_REMOVED lines=17> */
.L_x_368:
[----:B------:R-:W-:Y:S05]  /*55e0*/  BSYNC.RECONVERGENT B0 ;  /* 0x0000000000007941 */ /* 0x000fea0003800200 */
.L_x_335:
[----:B------:R-:W-:Y:S05]  /*55f0*/  @P1 EXIT ;  /* 0x000000000000194d */ /* 0x000fea0003800000 */
[----:B0-----:R-:W0:Y:S01]  /*5600*/  LDC.64 R6, c[0x0][0x390] ;  /* 0x0000e400ff067b82 */ /* 0x001e220000000a00 */
[----:B------:R-:W-:Y:S02]  /*5610*/  IMAD.MOV.U32 R5, RZ, RZ, R4 ;  /* 0x000000ffff057224 */ /* 0x000fe400078e0004 */
[----:B------:R-:W-:-:S05]  /*5620*/  IMAD.MOV.U32 R4, RZ, RZ, R3 ;  /* 0x000000ffff047224 */ /* 0x000fca00078e0003 */
[----:B0-----:R-:W-:Y:S04]  /*5630*/  STG.E.64 desc[UR8][R6.64+0x8], R4 ;  /* 0x0000080406007986 */ /* 0x001fe8000c101b08 */
[----:B------:R-:W-:Y:S01]  /*5640*/  STG.E desc[UR8][R6.64], R2 ;  /* 0x0000000206007986 */ /* 0x000fe2000c101908 */
[----:B------:R-:W-:Y:S05]  /*5650*/  EXIT ;  /* 0x000000000000794d */ /* 0x000fea0003800000 */
.L_x_461:
        /* <DEDUP_REMOVED lines=10> */
.L_x_860:


//--------------------- .text._ZN6thrust24THRUST_300001_SM_1000_NS8cuda_cub4core6detail13_kernel_agentINS1_8__reduce11ReduceAgentIPN4cuda3std3__45tupleIJflEEESC_SB_iNS1_9__extrema9arg_min_fIflNS9_4lessIfEEEEEEJSC_SC_iSH_EEEvDpT0_ --------------------------
	.section	.text._ZN6thrust24THRUST_300001_SM_1000_NS8cuda_cub4core6detail13_kernel_agentINS1_8__reduce11ReduceAgentIPN4cuda3std3__45tupleIJflEEESC_SB_iNS1_9__extrema9arg_min_fIflNS9_4lessIfEEEEEEJSC_SC_iSH_EEEvDpT0_,"ax",@progbits
	.align	128
        .global         _ZN6thrust24THRUST_300001_SM_1000_NS8cuda_cub4core6detail13_kernel_agentINS1_8__reduce11ReduceAgentIPN4cuda3std3__45tupleIJflEEESC_SB_iNS1_9__extrema9arg_min_fIflNS9_4lessIfEEEEEEJSC_SC_iSH_EEEvDpT0_
        .type           _ZN6thrust24THRUST_300001_SM_1000_NS8cuda_cub4core6detail13_kernel_agentINS1_8__reduce11ReduceAgentIPN4cuda3std3__45tupleIJflEEESC_SB_iNS1_9__extrema9arg_min_fIflNS9_4lessIfEEEEEEJSC_SC_iSH_EEEvDpT0_,@function
        .size           _ZN6thrust24THRUST_300001_SM_1000_NS8cuda_cub4core6detail13_kernel_agentINS1_8__reduce11ReduceAgentIPN4cuda3std3__45tupleIJflEEESC_SB_iNS1_9__extrema9arg_min_fIflNS9_4lessIfEEEEEEJSC_SC_iSH_EEEvDpT0_,(.L_x_861 - _ZN6thrust24THRUST_300001_SM_1000_NS8cuda_cub4core6detail13_kernel_agentINS1_8__reduce11ReduceAgentIPN4cuda3std3__45tupleIJflEEESC_SB_iNS1_9__extrema9arg_min_fIflNS9_4lessIfEEEEEEJSC_SC_iSH_EEEvDpT0_)
        .other          _ZN6thrust24THRUST_300001_SM_1000_NS8cuda_cub4core6detail13_kernel_agentINS1_8__reduce11ReduceAgentIPN4cuda3std3__45tupleIJflEEESC_SB_iNS1_9__extrema9arg_min_fIflNS9_4lessIfEEEEEEJSC_SC_iSH_EEEvDpT0_,@"STO_CUDA_ENTRY STV_DEFAULT"
_ZN6thrust24THRUST_300001_SM_1000_NS8cuda_cub4core6detail13_kernel_agentINS1_8__reduce11ReduceAgentIPN4cuda3std3__45tupleIJflEEESC_SB_iNS1_9__extrema9arg_min_fIflNS9_4lessIfEEEEEEJSC_SC_iSH_EEEvDpT0_:
.text._ZN6thrust24THRUST_300001_SM_1000_NS8cuda_cub4core6detail13_kernel_agentINS1_8__reduce11ReduceAgentIPN4cuda3std3__45tupleIJflEEESC_SB_iNS1_9__extrema9arg_min_fIflNS9_4lessIfEEEEEEJSC_SC_iSH_EEEvDpT0_:
        /* <DEDUP_REMOVED lines=21> */
.L_x_465:
[----:B0-----:R-:W-:Y:S05]  /*0150*/  BSYNC.RECONVERGENT B1 ;  /* 0x0000000000017941 */ /* 0x001fea0003800200 */
.L_x_464:
        /* <DEDUP_REMOVED lines=15> */
.L_x_472:
        /* <DEDUP_REMOVED lines=24> */
.L_x_471:
[----:B------:R-:W-:Y:S05]  /*03d0*/  BSYNC.RECONVERGENT B3 ;  /* 0x0000000000037941 */ /* 0x000fea0003800200 */
.L_x_470:
[----:B------:R-:W-:Y:S02]  /*03e0*/  IMAD.X R7, RZ, RZ, R7, P3 ;  /* 0x000000ffff077224 */ /* 0x000fe400018e0607 */
[----:B------:R-:W-:Y:S01]  /*03f0*/  VIADD R4, R4, 0x100 ;  /* 0x0000010004047836 */ /* 0x000fe20000000000 */
[----:B------:R-:W-:Y:S06]  /*0400*/  @P2 BRA `(.L_x_472) ;  /* 0xfffffffc00902947 */ /* 0x000fec000383ffff */
.L_x_469:
[----:B------:R-:W-:Y:S05]  /*0410*/  BSYNC.RECONVERGENT B2 ;  /* 0x0000000000027941 */ /* 0x000fea0003800200 */
.L_x_468:
[----:B------:R-:W0:Y:S01]  /*0420*/  LDC.64 R6, c[0x0][0x380] ;  /* 0x0000e000ff067b82 */ /* 0x000e220000000a00 */
[----:B------:R-:W-:-:S13]  /*0430*/  ISETP.GE.U32.AND P0, PT, R14, 0x300, PT ;  /* 0x000003000e00780c */ /* 0x000fda0003f06070 */
[----:B------:R-:W-:Y:S05]  /*0440*/  @!P0 BRA `(.L_x_467) ;  /* 0x0000000400508947 */ /* 0x000fea0003800000 */
.L_x_481:
        /* <DEDUP_REMOVED lines=23> */
.L_x_474:
[----:B------:R-:W-:Y:S05]  /*05c0*/  BSYNC.RECONVERGENT B2 ;  /* 0x0000000000027941 */ /* 0x000fea0003800200 */
.L_x_473:
        /* <DEDUP_REMOVED lines=18> */
.L_x_476:
[----:B------:R-:W-:Y:S05]  /*06f0*/  BSYNC.RECONVERGENT B2 ;  /* 0x0000000000027941 */ /* 0x000fea0003800200 */
.L_x_475:
        /* <DEDUP_REMOVED lines=18> */
.L_x_478:
[----:B------:R-:W-:Y:S05]  /*0820*/  BSYNC.RECONVERGENT B2 ;  /* 0x0000000000027941 */ /* 0x000fea0003800200 */
.L_x_477:
        /* <DEDUP_REMOVED lines=18> */
.L_x_480:
[----:B------:R-:W-:Y:S05]  /*0950*/  BSYNC.RECONVERGENT B2 ;  /* 0x0000000000027941 */ /* 0x000fea0003800200 */
.L_x_479:
[----:B------:R-:W-:-:S05]  /*0960*/  VIADD R4, R4, 0x400 ;  /* 0x0000040004047836 */ /* 0x000fca0000000000 */
[----:B------:R-:W-:-:S13]  /*0970*/  ISETP.GE.AND P0, PT, R4, UR5, PT ;  /* 0x0000000504007c0c */ /* 0x000fda000bf06270 */
[----:B------:R-:W-:Y:S05]  /*0980*/  @!P0 BRA `(.L_x_481) ;  /* 0xfffffff800b08947 */ /* 0x000fea000383ffff */
.L_x_467:
[----:B------:R-:W-:Y:S05]  /*0990*/  BSYNC.RECONVERGENT B1 ;  /* 0x0000000000017941 */ /* 0x000fea0003800200 */
.L_x_466:
        /* <DEDUP_REMOVED lines=25> */
.L_x_484:
[----:B------:R-:W-:Y:S05]  /*0b30*/  BSYNC.RECONVERGENT B1 ;  /* 0x0000000000017941 */ /* 0x000fea0003800200 */
.L_x_483:
        /* <DEDUP_REMOVED lines=21> */
.L_x_486:
[----:B------:R-:W-:Y:S05]  /*0c90*/  BSYNC.RECONVERGENT B1 ;  /* 0x0000000000017941 */ /* 0x000fea0003800200 */
.L_x_485:
        /* <DEDUP_REMOVED lines=21> */
.L_x_488:
[----:B------:R-:W-:Y:S05]  /*0df0*/  BSYNC.RECONVERGENT B1 ;  /* 0x0000000000017941 */ /* 0x000fea0003800200 */
.L_x_487:
        /* <DEDUP_REMOVED lines=21> */
.L_x_490:
[----:B------:R-:W-:Y:S05]  /*0f50*/  BSYNC.RECONVERGENT B1 ;  /* 0x0000000000017941 */ /* 0x000fea0003800200 */
.L_x_489:
        /* <DEDUP_REMOVED lines=22> */
.L_x_492:
[----:B------:R-:W-:Y:S05]  /*10c0*/  BSYNC.RECONVERGENT B1 ;  /* 0x0000000000017941 */ /* 0x000fea0003800200 */
.L_x_491:
        /* <DEDUP_REMOVED lines=12> */
.L_x_494:
[----:B------:R-:W-:Y:S05]  /*1190*/  BSYNC.RECONVERGENT B1 ;  /* 0x0000000000017941 */ /* 0x000fea0003800200 */
.L_x_493:
        /* <DEDUP_REMOVED lines=31> */
.L_x_497:
[----:B------:R-:W-:Y:S05]  /*1390*/  BSYNC.RECONVERGENT B1 ;  /* 0x0000000000017941 */ /* 0x000fea0003800200 */
.L_x_496:
        /* <DEDUP_REMOVED lines=18> */
.L_x_499:
[----:B------:R-:W-:Y:S05]  /*14c0*/  BSYNC.RECONVERGENT B1 ;  /* 0x0000000000017941 */ /* 0x000fea0003800200 */
.L_x_498:
        /* <DEDUP_REMOVED lines=18> */
.L_x_501:
[----:B------:R-:W-:Y:S05]  /*15f0*/  BSYNC.RECONVERGENT B1 ;  /* 0x0000000000017941 */ /* 0x000fea0003800200 */
.L_x_500:
        /* <DEDUP_REMOVED lines=18> */
.L_x_503:
[----:B------:R-:W-:Y:S05]  /*1720*/  BSYNC.RECONVERGENT B1 ;  /* 0x0000000000017941 */ /* 0x000fea0003800200 */
.L_x_502:
        /* <DEDUP_REMOVED lines=18> */
.L_x_505:
[----:B------:R-:W-:Y:S05]  /*1850*/  BSYNC.RECONVERGENT B1 ;  /* 0x0000000000017941 */ /* 0x000fea0003800200 */
.L_x_504:
        /* <DEDUP_REMOVED lines=18> */
.L_x_507:
[----:B------:R-:W-:Y:S05]  /*1980*/  BSYNC.RECONVERGENT B1 ;  /* 0x0000000000017941 */ /* 0x000fea0003800200 */
.L_x_506:
        /* <DEDUP_REMOVED lines=19> */
.L_x_482:
        /* <DEDUP_REMOVED lines=28> */
.L_x_509:
[----:B------:R-:W-:Y:S05]  /*1c80*/  BSYNC.RECONVERGENT B1 ;  /* 0x0000000000017941 */ /* 0x000fea0003800200 */
.L_x_508:
        /* <DEDUP_REMOVED lines=22> */
.L_x_511:
[----:B------:R-:W-:Y:S05]  /*1df0*/  BSYNC.RECONVERGENT B1 ;  /* 0x0000000000017941 */ /* 0x000fea0003800200 */
.L_x_510:
        /* <DEDUP_REMOVED lines=22> */
.L_x_513:
[----:B------:R-:W-:Y:S05]  /*1f60*/  BSYNC.RECONVERGENT B1 ;  /* 0x0000000000017941 */ /* 0x000fea0003800200 */
.L_x_512:
        /* <DEDUP_REMOVED lines=22> */
.L_x_515:
[----:B------:R-:W-:Y:S05]  /*20d0*/  BSYNC.RECONVERGENT B1 ;  /* 0x0000000000017941 */ /* 0x000fea0003800200 */
.L_x_514:
        /* <DEDUP_REMOVED lines=23> */
.L_x_517:
[----:B------:R-:W-:Y:S05]  /*2250*/  BSYNC.RECONVERGENT B1 ;  /* 0x0000000000017941 */ /* 0x000fea0003800200 */
.L_x_516:
        /* <DEDUP_REMOVED lines=12> */
.L_x_519:
[----:B------:R-:W-:Y:S05]  /*2320*/  BSYNC.RECONVERGENT B1 ;  /* 0x0000000000017941 */ /* 0x000fea0003800200 */
.L_x_518:
        /* <DEDUP_REMOVED lines=30> */
.L_x_521:
[----:B------:R-:W-:Y:S05]  /*2510*/  BSYNC.RECONVERGENT B1 ;  /* 0x0000000000017941 */ /* 0x000fea0003800200 */
.L_x_520:
        /* <DEDUP_REMOVED lines=27> */
.L_x_523:
[----:B------:R-:W-:Y:S05]  /*26d0*/  BSYNC.RECONVERGENT B1 ;  /* 0x0000000000017941 */ /* 0x000fea0003800200 */
.L_x_522:
        /* <DEDUP_REMOVED lines=27> */
.L_x_525:
[----:B------:R-:W-:Y:S05]  /*2890*/  BSYNC.RECONVERGENT B1 ;  /* 0x0000000000017941 */ /* 0x000fea0003800200 */
.L_x_524:
        /* <DEDUP_REMOVED lines=27> */
.L_x_527:
[----:B------:R-:W-:Y:S05]  /*2a50*/  BSYNC.RECONVERGENT B1 ;  /* 0x0000000000017941 */ /* 0x000fea0003800200 */
.L_x_526:
        /* <DEDUP_REMOVED lines=27> */
.L_x_529:
[----:B------:R-:W-:Y:S05]  /*2c10*/  BSYNC.RECONVERGENT B1 ;  /* 0x0000000000017941 */ /* 0x000fea0003800200 */
.L_x_528:
        /* <DEDUP_REMOVED lines=27> */
.L_x_531:
[----:B------:R-:W-:Y:S05]  /*2dd0*/  BSYNC.RECONVERGENT B1 ;  /* 0x0000000000017941 */ /* 0x000fea0003800200 */
.L_x_530:
        /* <DEDUP_REMOVED lines=28> */
.L_x_463:
        /* <DEDUP_REMOVED lines=22> */
[-C--:B------:R-:W-:Y:S02]  /*3100*/  @P2 ISETP.LT.U32.AND P1, PT, R14, R8.reuse, PT ;  /* 0x000000080e00220c */ /* 0x080fe40003f21070 */
[CC--:B------:R-:W-:Y:S02]  /*3110*/  @P2 ISETP.GE.AND.EX P0, PT, R15.reuse, R9.reuse, PT, P0 ;  /* 0x000000090f00220c */ /* 0x0c0fe40003f06300 */
[----:B------:R-:W-:Y:S02]  /*3120*/  @P2 ISETP.LT.AND.EX P1, PT, R15, R9, PT, P1 ;  /* 0x000000090f00220c */ /* 0x000fe40003f21310 */
[----:B------:R-:W-:Y:S02]  /*3130*/  @P2 FSEL R19, R18, R11, !P0 ;  /* 0x0000000b12132208 */ /* 0x000fe40004000000 */
[----:B------:R-:W-:-:S02]  /*3140*/  @P2 SEL R11, R14, R8, P1 ;  /* 0x000000080e0b2207 */ /* 0x000fc40000800000 */
[----:B------:R-:W-:-:S03]  /*3150*/  @P2 SEL R14, R15, R9, P1 ;  /* 0x000000090f0e2207 */ /* 0x000fc60000800000 */
[----:B------:R-:W-:Y:S02]  /*3160*/  @P2 IMAD.MOV.U32 R8, RZ, RZ, R11 ;  /* 0x000000ffff082224 */ /* 0x000fe400078e000b */
[----:B------:R-:W-:-:S07]  /*3170*/  @P2 IMAD.MOV.U32 R9, RZ, RZ, R14 ;  /* 0x000000ffff092224 */ /* 0x000fce00078e000e */
.L_x_533:
[----:B------:R-:W-:Y:S05]  /*3180*/  BSYNC.RECONVERGENT B1 ;  /* 0x0000000000017941 */ /* 0x000fea0003800200 */
.L_x_532:
        /* <DEDUP_REMOVED lines=17> */
.L_x_535:
[----:B------:R-:W-:Y:S05]  /*32a0*/  BSYNC.RECONVERGENT B1 ;  /* 0x0000000000017941 */ /* 0x000fea0003800200 */
.L_x_534:
        /* <DEDUP_REMOVED lines=17> */
.L_x_537:
[----:B------:R-:W-:Y:S05]  /*33c0*/  BSYNC.RECONVERGENT B1 ;  /* 0x0000000000017941 */ /* 0x000fea0003800200 */
.L_x_536:
        /* <DEDUP_REMOVED lines=17> */
.L_x_539:
[----:B------:R-:W-:Y:S05]  /*34e0*/  BSYNC.RECONVERGENT B1 ;  /* 0x0000000000017941 */ /* 0x000fea0003800200 */
.L_x_538:
[----:B------:R-:W-:Y:S01]  /*34f0*/  UISETP.GE.U32.AND UP0, UPT, UR4, 0xa00, UPT ;  /* 0x00000a000400788c */ /* 0x000fe2000bf06070 */
[----:B------:R-:W-:-:S08]  /*3500*/  IMAD.MOV.U32 R5, RZ, RZ, 0x500 ;  /* 0x00000500ff057424 */ /* 0x000fd000078e00ff */
[----:B------:R-:W-:Y:S05]  /*3510*/  BRA.U !UP0, `(.L_x_540) ;  /* 0x0000000508b47547 */ /* 0x000fea000b800000 */
[----:B------:R-:W0:Y:S01]  /*3520*/  LDC.64 R6, c[0x0][0x380] ;  /* 0x0000e000ff067b82 */ /* 0x000e220000000a00 */
[----:B------:R-:W-:Y:S01]  /*3530*/  IMAD.MOV.U32 R5, RZ, RZ, 0x500 ;  /* 0x00000500ff057424 */ /* 0x000fe200078e00ff */
[----:B------:R-:W1:Y:S06]  /*3540*/  LDCU UR4, c[0x0][0x390] ;  /* 0x00007200ff0477ac */ /* 0x000e6c0008000800 */
.L_x_551:
[----:B------:R-:W-:-:S04]  /*3550*/  IMAD.IADD R17, R0, 0x1, R5 ;  /* 0x0000000100117824 */ /* 0x000fc800078e0205 */
[----:B0-----:R-:W-:-:S05]  /*3560*/  IMAD.WIDE.U32 R16, R17, 0x10, R6 ;  /* 0x0000001011107825 */ /* 0x001fca00078e0006 */
        /* <DEDUP_REMOVED lines=27> */
.L_x_542:
[----:B-1----:R-:W-:Y:S05]  /*3720*/  BSYNC.RECONVERGENT B1 ;  /* 0x0000000000017941 */ /* 0x002fea0003800200 */
.L_x_541:
        /* <DEDUP_REMOVED lines=17> */
.L_x_544:
[----:B------:R-:W-:Y:S05]  /*3840*/  BSYNC.RECONVERGENT B1 ;  /* 0x0000000000017941 */ /* 0x000fea0003800200 */
.L_x_543:
        /* <DEDUP_REMOVED lines=17> */
.L_x_546:
[----:B------:R-:W-:Y:S05]  /*3960*/  BSYNC.RECONVERGENT B1 ;  /* 0x0000000000017941 */ /* 0x000fea0003800200 */
.L_x_545:
        /* <DEDUP_REMOVED lines=17> */
.L_x_548:
[----:B------:R-:W-:Y:S05]  /*3a80*/  BSYNC.RECONVERGENT B1 ;  /* 0x0000000000017941 */ /* 0x000fea0003800200 */
.L_x_547:
        /* <DEDUP_REMOVED lines=17> */
.L_x_550:
[----:B------:R-:W-:Y:S05]  /*3ba0*/  BSYNC.RECONVERGENT B1 ;  /* 0x0000000000017941 */ /* 0x000fea0003800200 */
.L_x_549:
[C---:B------:R-:W-:Y:S02]  /*3bb0*/  VIADD R8, R5.reuse, 0xa00 ;  /* 0x00000a0005087836 */ /* 0x040fe40000000000 */
[----:B------:R-:W-:-:S03]  /*3bc0*/  VIADD R5, R5, 0x500 ;  /* 0x0000050005057836 */ /* 0x000fc60000000000 */
[----:B------:R-:W-:-:S13]  /*3bd0*/  ISETP.GT.AND P0, PT, R8, UR4, PT ;  /* 0x0000000408007c0c */ /* 0x000fda000bf04270 */
[----:B------:R-:W-:Y:S05]  /*3be0*/  @!P0 BRA `(.L_x_551) ;  /* 0xfffffff800588947 */ /* 0x000fea000383ffff */
.L_x_540:
[----:B------:R-:W-:-:S13]  /*3bf0*/  ISETP.GE.AND P0, PT, R5, UR4, PT ;  /* 0x0000000405007c0c */ /* 0x000fda000bf06270 */
        /* <DEDUP_REMOVED lines=12> */
[----:B------:R-:W0:Y:S01]  /*3cc0*/  LDC.64 R6, c[0x0][0x380] ;  /* 0x0000e000ff067b82 */ /* 0x000e220000000a00 */
[----:B------:R-:W-:Y:S01]  /*3cd0*/  LEA.HI R8, R16, 0x1, RZ, 0x18 ;  /* 0x0000000110087811 */ /* 0x000fe200078fc0ff */
[----:B------:R-:W-:Y:S02]  /*3ce0*/  IMAD.IADD R13, R0, 0x1, R5 ;  /* 0x00000001000d7824 */ /* 0x000fe400078e0205 */
[----:B------:R-:W-:Y:S01]  /*3cf0*/  IMAD.MOV.U32 R10, RZ, RZ, R0 ;  /* 0x000000ffff0a7224 */ /* 0x000fe200078e0000 */
[----:B------:R-:W-:-:S05]  /*3d00*/  LOP3.LUT R8, R8, 0x3, RZ, 0xc0, !PT ;  /* 0x0000000308087812 */ /* 0x000fca00078ec0ff */
[----:B------:R-:W-:-:S07]  /*3d10*/  IMAD.MOV R12, RZ, RZ, -R8 ;  /* 0x000000ffff0c7224 */ /* 0x000fce00078e0a08 */
.L_x_558:
[----:B0-----:R-:W-:-:S05]  /*3d20*/  IMAD.WIDE.U32 R8, R13, 0x10, R6 ;  /* 0x000000100d087825 */ /* 0x001fca00078e0006 */
[----:B------:R-:W2:Y:S01]  /*3d30*/  LDG.E.CONSTANT R19, desc[UR6][R8.64] ;  /* 0x0000000608137981 */ /* 0x000ea2000c1e9900 */
[----:B------:R-:W-:Y:S01]  /*3d40*/  VIADD R12, R12, 0x1 ;  /* 0x000000010c0c7836 */ /* 0x000fe20000000000 */
[----:B------:R-:W-:Y:S04]  /*3d50*/  BSSY.RECONVERGENT B3, `(.L_x_556) ;  /* 0x0000013000037945 */ /* 0x000fe80003800200 */
        /* <DEDUP_REMOVED lines=18> */
.L_x_557:
[----:B------:R-:W-:Y:S05]  /*3e80*/  BSYNC.RECONVERGENT B3 ;  /* 0x0000000000037941 */ /* 0x000fea0003800200 */
.L_x_556:
[----:B------:R-:W-:Y:S02]  /*3e90*/  VIADD R10, R10, 0x100 ;  /* 0x000001000a0a7836 */ /* 0x000fe40000000000 */
[----:B------:R-:W-:Y:S01]  /*3ea0*/  VIADD R13, R13, 0x100 ;  /* 0x000001000d0d7836 */ /* 0x000fe20000000000 */
[----:B------:R-:W-:Y:S06]  /*3eb0*/  @P2 BRA `(.L_x_558) ;  /* 0xfffffffc00982947 */ /* 0x000fec000383ffff */
.L_x_555:
[----:B------:R-:W-:Y:S05]  /*3ec0*/  BSYNC.RECONVERGENT B2 ;  /* 0x0000000000027941 */ /* 0x000fea0003800200 */
.L_x_554:
[----:B------:R-:W-:-:S13]  /*3ed0*/  ISETP.GE.U32.AND P0, PT, R16, 0x300, PT ;  /* 0x000003001000780c */ /* 0x000fda0003f06070 */
[----:B------:R-:W-:Y:S05]  /*3ee0*/  @!P0 BRA `(.L_x_553) ;  /* 0x0000000400808947 */ /* 0x000fea0003800000 */
[----:B------:R-:W0:Y:S01]  /*3ef0*/  LDCU.64 UR8, c[0x0][0x380] ;  /* 0x00007000ff0877ac */ /* 0x000e220008000a00 */
[----:B------:R-:W1:Y:S01]  /*3f00*/  LDC.64 R6, c[0x0][0x380] ;  /* 0x0000e000ff067b82 */ /* 0x000e620000000a00 */
[C---:B------:R-:W-:Y:S01]  /*3f10*/  IADD3 R9, P0, PT, R10.reuse, R5, RZ ;  /* 0x000000050a097210 */ /* 0x040fe20007f1e0ff */
[----:B------:R-:W-:-:S04]  /*3f20*/  IMAD.IADD R13, R10, 0x1, R5 ;  /* 0x000000010a0d7824 */ /* 0x000fc800078e0205 */
[----:B------:R-:W-:Y:S01]  /*3f30*/  IMAD.X R12, RZ, RZ, RZ, P0 ;  /* 0x000000ffff0c7224 */ /* 0x000fe200000e06ff */
[----:B0-----:R-:W-:-:S04]  /*3f40*/  LEA R8, P1, R9, UR8, 0x4 ;  /* 0x0000000809087c11 */ /* 0x001fc8000f8220ff */
[----:B------:R-:W-:Y:S02]  /*3f50*/  IADD3 R8, P0, PT, R8, 0x3008, RZ ;  /* 0x0000300808087810 */ /* 0x000fe40007f1e0ff */
[----:B------:R-:W-:-:S05]  /*3f60*/  LEA.HI.X R9, R9, UR9, R12, 0x4, P1 ;  /* 0x0000000909097c11 */ /* 0x000fca00088f240c */
[----:B------:R-:W-:-:S07]  /*3f70*/  IMAD.X R9, RZ, RZ, R9, P0 ;  /* 0x000000ffff097224 */ /* 0x000fce00000e0609 */
.L_x_567:
[----:B-1----:R-:W-:Y:S01]  /*3f80*/  IMAD.WIDE.U32 R14, R13, 0x10, R6 ;  /* 0x000000100d0e7825 */ /* 0x002fe200078e0006 */
[----:B------:R0:W5:Y:S04]  /*3f90*/  LDG.E.CONSTANT R25, desc[UR6][R8.64+-0x2008] ;  /* 0xffdff80608197981 */ /* 0x000168000c1e9900 */
[----:B------:R-:W2:Y:S04]  /*3fa0*/  LDG.E.CONSTANT R21, desc[UR6][R14.64] ;  /* 0x000000060e157981 */ /* 0x000ea8000c1e9900 */
        /* <DEDUP_REMOVED lines=20> */
.L_x_560:
[----:B------:R-:W-:Y:S05]  /*40f0*/  BSYNC.RECONVERGENT B2 ;  /* 0x0000000000027941 */ /* 0x000fea0003800200 */
.L_x_559:
        /* <DEDUP_REMOVED lines=18> */
.L_x_562:
[----:B------:R-:W-:Y:S05]  /*4220*/  BSYNC.RECONVERGENT B2 ;  /* 0x0000000000027941 */ /* 0x000fea0003800200 */
.L_x_561:
        /* <DEDUP_REMOVED lines=18> */
.L_x_564:
[----:B------:R-:W-:Y:S05]  /*4350*/  BSYNC.RECONVERGENT B2 ;  /* 0x0000000000027941 */ /* 0x000fea0003800200 */
.L_x_563:
        /* <DEDUP_REMOVED lines=18> */
.L_x_566:
[----:B------:R-:W-:Y:S05]  /*4480*/  BSYNC.RECONVERGENT B2 ;  /* 0x0000000000027941 */ /* 0x000fea0003800200 */
.L_x_565:
[----:B------:R-:W-:Y:S01]  /*4490*/  VIADD R10, R10, 0x400 ;  /* 0x000004000a0a7836 */ /* 0x000fe20000000000 */
[----:B------:R-:W-:Y:S01]  /*44a0*/  IADD3 R8, P1, PT, R8, 0x4000, RZ ;  /* 0x0000400008087810 */ /* 0x000fe20007f3e0ff */
[----:B------:R-:W-:-:S03]  /*44b0*/  VIADD R13, R13, 0x400 ;  /* 0x000004000d0d7836 */ /* 0x000fc60000000000 */
[----:B------:R-:W-:Y:S01]  /*44c0*/  ISETP.GE.AND P0, PT, R10, R11, PT ;  /* 0x0000000b0a00720c */ /* 0x000fe20003f06270 */
[----:B------:R-:W-:-:S12]  /*44d0*/  IMAD.X R9, RZ, RZ, R9, P1 ;  /* 0x000000ffff097224 */ /* 0x000fd800008e0609 */
[----:B------:R-:W-:Y:S05]  /*44e0*/  @!P0 BRA `(.L_x_567) ;  /* 0xfffffff800a48947 */ /* 0x000fea000383ffff */
.L_x_553:
[----:B------:R-:W-:Y:S05]  /*44f0*/  BSYNC.RECONVERGENT B1 ;  /* 0x0000000000017941 */ /* 0x000fea0003800200 */
.L_x_552:
        /* <DEDUP_REMOVED lines=22> */
.L_x_569:
[----:B------:R-:W-:Y:S05]  /*4660*/  BSYNC.RECONVERGENT B1 ;  /* 0x0000000000017941 */ /* 0x000fea0003800200 */
.L_x_568:
        /* <DEDUP_REMOVED lines=21> */
.L_x_571:
[----:B------:R-:W-:Y:S05]  /*47c0*/  BSYNC.RECONVERGENT B1 ;  /* 0x0000000000017941 */ /* 0x000fea0003800200 */
.L_x_570:
        /* <DEDUP_REMOVED lines=21> */
.L_x_573:
[----:B------:R-:W-:Y:S05]  /*4920*/  BSYNC.RECONVERGENT B1 ;  /* 0x0000000000017941 */ /* 0x000fea0003800200 */
.L_x_572:
        /* <DEDUP_REMOVED lines=21> */
.L_x_575:
[----:B------:R-:W-:Y:S05]  /*4a80*/  BSYNC.RECONVERGENT B1 ;  /* 0x0000000000017941 */ /* 0x000fea0003800200 */
.L_x_574:
        /* <DEDUP_REMOVED lines=22> */
.L_x_577:
[----:B------:R-:W-:Y:S05]  /*4bf0*/  BSYNC.RECONVERGENT B1 ;  /* 0x0000000000017941 */ /* 0x000fea0003800200 */
.L_x_576:
        /* <DEDUP_REMOVED lines=12> */
.L_x_579:
[----:B------:R-:W-:Y:S05]  /*4cc0*/  BSYNC.RECONVERGENT B1 ;  /* 0x0000000000017941 */ /* 0x000fea0003800200 */
.L_x_578:
        /* <DEDUP_REMOVED lines=31> */
.L_x_581:
[----:B------:R-:W-:Y:S05]  /*4ec0*/  BSYNC.RECONVERGENT B1 ;  /* 0x0000000000017941 */ /* 0x000fea0003800200 */
.L_x_580:
        /* <DEDUP_REMOVED lines=18> */
.L_x_583:
[----:B------:R-:W-:Y:S05]  /*4ff0*/  BSYNC.RECONVERGENT B1 ;  /* 0x0000000000017941 */ /* 0x000fea0003800200 */
.L_x_582:
        /* <DEDUP_REMOVED lines=18> */
.L_x_585:
[----:B------:R-:W-:Y:S05]  /*5120*/  BSYNC.RECONVERGENT B1 ;  /* 0x0000000000017941 */ /* 0x000fea0003800200 */
.L_x_584:
        /* <DEDUP_REMOVED lines=18> */
.L_x_587:
[----:B------:R-:W-:Y:S05]  /*5250*/  BSYNC.RECONVERGENT B1 ;  /* 0x0000000000017941 */ /* 0x000fea0003800200 */
.L_x_586:
        /* <DEDUP_REMOVED lines=18> */
.L_x_589:
[----:B------:R-:W-:Y:S05]  /*5380*/  BSYNC.RECONVERGENT B1 ;  /* 0x0000000000017941 */ /* 0x000fea0003800200 */
.L_x_588:
        /* <DEDUP_REMOVED lines=18> */
.L_x_591:
[----:B------:R-:W-:Y:S05]  /*54b0*/  BSYNC.RECONVERGENT B1 ;  /* 0x0000000000017941 */ /* 0x000fea0003800200 */
.L_x_590:
        /* <DEDUP_REMOVED lines=17> */
.L_x_495:
[----:B------:R-:W-:Y:S05]  /*55d0*/  BSYNC.RECONVERGENT B0 ;  /* 0x0000000000007941 */ /* 0x000fea0003800200 */
.L_x_462:
[----:B------:R-:W-:Y:S05]  /*55e0*/  @P1 EXIT ;  /* 0x000000000000194d */ /* 0x000fea0003800000 */
[----:B0-----:R-:W0:Y:S01]  /*55f0*/  LDC.64 R6, c[0x0][0x388] ;  /* 0x0000e200ff067b82 */ /* 0x001e220000000a00 */
[----:B------:R-:W-:Y:S02]  /*5600*/  IMAD.MOV.U32 R5, RZ, RZ, R4 ;  /* 0x000000ffff057224 */ /* 0x000fe400078e0004 */
[----:B------:R-:W-:-:S05]  /*5610*/  IMAD.MOV.U32 R4, RZ, RZ, R3 ;  /* 0x000000ffff047224 */ /* 0x000fca00078e0003 */
[----:B0-----:R-:W-:Y:S04]  /*5620*/  STG.E.64 desc[UR6][R6.64+0x8], R4 ;  /* 0x0000080406007986 */ /* 0x001fe8000c101b06 */
[----:B------:R-:W-:Y:S01]  /*5630*/  STG.E desc[UR6][R6.64], R2 ;  /* 0x0000000206007986 */ /* 0x000fe2000c101906 */
[----:B------:R-:W-:Y:S05]  /*5640*/  EXIT ;  /* 0x000000000000794d */ /* 0x000fea0003800000 */
.L_x_592:
        /* <DEDUP_REMOVED lines=11> */
.L_x_861:


//--------------------- .text._ZN6thrust24THRUST_300001_SM_1000_NS8cuda_cub4core6detail13_kernel_agentINS1_8__reduce10DrainAgentIiEEJN3cub18CUB_300001_SM_10009GridQueueIjEEiEEEvDpT0_ --------------------------
	.section	.text._ZN6thrust24THRUST_300001_SM_1000_NS8cuda_cub4core6detail13_kernel_agentINS1_8__reduce10DrainAgentIiEEJN3cub18CUB_300001_SM_10009GridQueueIjEEiEEEvDpT0_,"ax",@progbits
	.align	128
        .global         _ZN6thrust24THRUST_300001_SM_1000_NS8cuda_cub4core6detail13_kernel_agentINS1_8__reduce10DrainAgentIiEEJN3cub18CUB_300001_SM_10009GridQueueIjEEiEEEvDpT0_
        .type           _ZN6thrust24THRUST_300001_SM_1000_NS8cuda_cub4core6detail13_kernel_agentINS1_8__reduce10DrainAgentIiEEJN3cub18CUB_300001_SM_10009GridQueueIjEEiEEEvDpT0_,@function
        .size           _ZN6thrust24THRUST_300001_SM_1000_NS8cuda_cub4core6detail13_kernel_agentINS1_8__reduce10DrainAgentIiEEJN3cub18CUB_300001_SM_10009GridQueueIjEEiEEEvDpT0_,(.L_x_862 - _ZN6thrust24THRUST_300001_SM_1000_NS8cuda_cub4core6detail13_kernel_agentINS1_8__reduce10DrainAgentIiEEJN3cub18CUB_300001_SM_10009GridQueueIjEEiEEEvDpT0_)
        .other          _ZN6thrust24THRUST_300001_SM_1000_NS8cuda_cub4core6detail13_kernel_agentINS1_8__reduce10DrainAgentIiEEJN3cub18CUB_300001_SM_10009GridQueueIjEEiEEEvDpT0_,@"STO_CUDA_ENTRY STV_DEFAULT"
_ZN6thrust24THRUST_300001_SM_1000_NS8cuda_cub4core6detail13_kernel_agentINS1_8__reduce10DrainAgentIiEEJN3cub18CUB_300001_SM_10009GridQueueIjEEiEEEvDpT0_:
.text._ZN6thrust24THRUST_300001_SM_1000_NS8cuda_cub4core6detail13_kernel_agentINS1_8__reduce10DrainAgentIiEEJN3cub18CUB_300001_SM_10009GridQueueIjEEiEEEvDpT0_:
[----:B------:R-:W-:Y:S08]  /*0000*/  LDC R1, c[0x0][0x37c] ;  /* 0x0000df00ff017b82 */ /* 0x000ff00000000800 */
[----:B------:R-:W0:Y:S01]  /*0010*/  LDC.64 R2, c[0x0][0x380] ;  /* 0x0000e000ff027b82 */ /* 0x000e220000000a00 */
[----:B------:R-:W0:Y:S07]  /*0020*/  LDCU.64 UR4, c[0x0][0x358] ;  /* 0x00006b00ff0477ac */ /* 0x000e2e0008000a00 */
[----:B------:R-:W1:Y:S01]  /*0030*/  LDC R5, c[0x0][0x388] ;  /* 0x0000e200ff057b82 */ /* 0x000e620000000800 */
[----:B0-----:R-:W-:Y:S04]  /*0040*/  STG.E desc[UR4][R2.64+0x4], RZ ;  /* 0x000004ff02007986 */ /* 0x001fe8000c101904 */
[----:B-1----:R-:W-:Y:S01]  /*0050*/  STG.E desc[UR4][R2.64], R5 ;  /* 0x0000000502007986 */ /* 0x002fe2000c101904 */
[----:B------:R-:W-:Y:S05]  /*0060*/  EXIT ;  /* 0x000000000000794d */ /* 0x000fea0003800000 */
.L_x_593:
        /* <DEDUP_REMOVED lines=9> */
.L_x_862:


//--------------------- .text._ZN6thrust24THRUST_300001_SM_1000_NS8cuda_cub4core6detail13_kernel_agentINS1_8__reduce11ReduceAgentINS0_12zip_iteratorIN4cuda3std3__45tupleIJNS0_6detail15normal_iteratorINS0_10device_ptrIfEEEENS0_17counting_iteratorIlNS0_11use_defaultESI_SI_EEEEEEEPNSB_IJflEEESM_iNS1_9__extrema9arg_min_fIflNSA_4lessIfEEEEEEJSL_SN_iN3cub18CUB_300001_SM_100013GridEvenShareIiEENSV_9GridQueueIjEESS_EEEvDpT0_ --------------------------
	.section	.text._ZN6thrust24THRUST_300001_SM_1000_NS8cuda_cub4core6detail13_kernel_agentINS1_8__reduce11ReduceAgentINS0_12zip_iteratorIN4cuda3std3__45tupleIJNS0_6detail15normal_iteratorINS0_10device_ptrIfEEEENS0_17counting_iteratorIlNS0_11use_defaultESI_SI_EEEEEEEPNSB_IJflEEESM_iNS1_9__extrema9arg_min_fIflNSA_4lessIfEEEEEEJSL_SN_iN3cub18CUB_300001_SM_100013GridEvenShareIiEENSV_9GridQueueIjEESS_EEEvDpT0_,"ax",@progbits
	.align	128
        .global         _ZN6thrust24THRUST_300001_SM_1000_NS8cuda_cub4core6detail13_kernel_agentINS1_8__reduce11ReduceAgentINS0_12zip_iteratorIN4cuda3std3__45tupleIJNS0_6detail15normal_iteratorINS0_10device_ptrIfEEEENS0_17counting_iteratorIlNS0_11use_defaultESI_SI_EEEEEEEPNSB_IJflEEESM_iNS1_9__extrema9arg_min_fIflNSA_4lessIfEEEEEEJSL_SN_iN3cub18CUB_300001_SM_100013GridEvenShareIiEENSV_9GridQueueIjEESS_EEEvDpT0_
        .type           _ZN6thrust24THRUST_300001_SM_1000_NS8cuda_cub4core6detail13_kernel_agentINS1_8__reduce11ReduceAgentINS0_12zip_iteratorIN4cuda3std3__45tupleIJNS0_6detail15normal_iteratorINS0_10device_ptrIfEEEENS0_17counting_iteratorIlNS0_11use_defaultESI_SI_EEEEEEEPNSB_IJflEEESM_iNS1_9__extrema9arg_min_fIflNSA_4lessIfEEEEEEJSL_SN_iN3cub18CUB_300001_SM_100013GridEvenShareIiEENSV_9GridQueueIjEESS_EEEvDpT0_,@function
        .size           _ZN6thrust24THRUST_300001_SM_1000_NS8cuda_cub4core6detail13_kernel_agentINS1_8__reduce11ReduceAgentINS0_12zip_iteratorIN4cuda3std3__45tupleIJNS0_6detail15normal_iteratorINS0_10device_ptrIfEEEENS0_17counting_iteratorIlNS0_11use_defaultESI_SI_EEEEEEEPNSB_IJflEEESM_iNS1_9__extrema9arg_min_fIflNSA_4lessIfEEEEEEJSL_SN_iN3cub18CUB_300001_SM_100013GridEvenShareIiEENSV_9GridQueueIjEESS_EEEvDpT0_,(.L_x_863 - _ZN6thrust24THRUST_300001_SM_1000_NS8cuda_cub4core6detail13_kernel_agentINS1_8__reduce11ReduceAgentINS0_12zip_iteratorIN4cuda3std3__45tupleIJNS0_6detail15normal_iteratorINS0_10device_ptrIfEEEENS0_17counting_iteratorIlNS0_11use_defaultESI_SI_EEEEEEEPNSB_IJflEEESM_iNS1_9__extrema9arg_min_fIflNSA_4lessIfEEEEEEJSL_SN_iN3cub18CUB_300001_SM_100013GridEvenShareIiEENSV_9GridQueueIjEESS_EEEvDpT0_)
        .other          _ZN6thrust24THRUST_300001_SM_1000_NS8cuda_cub4core6detail13_kernel_agentINS1_8__reduce11ReduceAgentINS0_12zip_iteratorIN4cuda3std3__45tupleIJNS0_6detail15normal_iteratorINS0_10device_ptrIfEEEENS0_17counting_iteratorIlNS0_11use_defaultESI_SI_EEEEEEEPNSB_IJflEEESM_iNS1_9__extrema9arg_min_fIflNSA_4lessIfEEEEEEJSL_SN_iN3cub18CUB_300001_SM_100013GridEvenShareIiEENSV_9GridQueueIjEESS_EEEvDpT0_,@"STO_CUDA_ENTRY STV_DEFAULT"
_ZN6thrust24THRUST_300001_SM_1000_NS8cuda_cub4core6detail13_kernel_agentINS1_8__reduce11ReduceAgentINS0_12zip_iteratorIN4cuda3std3__45tupleIJNS0_6detail15normal_iteratorINS0_10device_ptrIfEEEENS0_17counting_iteratorIlNS0_11use_defaultESI_SI_EEEEEEEPNSB_IJflEEESM_iNS1_9__extrema9arg_min_fIflNSA_4lessIfEEEEEEJSL_SN_iN3cub18CUB_300001_SM_100013GridEvenShareIiEENSV_9GridQueueIjEESS_EEEvDpT0_:
.text._ZN6thrust24THRUST_300001_SM_1000_NS8cuda_cub4core6detail13_kernel_agentINS1_8__reduce11ReduceAgentINS0_12zip_iteratorIN4cuda3std3__45tupleIJNS0_6detail15normal_iteratorINS0_10device_ptrIfEEEENS0_17counting_iteratorIlNS0_11use_defaultESI_SI_EEEEEEEPNSB_IJflEEESM_iNS1_9__extrema9arg_min_fIflNSA_4lessIfEEEEEEJSL_SN_iN3cub18CUB_300001_SM_100013GridEvenShareIiEENSV_9GridQueueIjEESS_EEEvDpT0_:
[----:B------:R-:W-:Y:S01]  /*0000*/  LDC R1, c[0x0][0x37c] ;  /* 0x0000df00ff017b82 */ /* 0x000fe20000000800 */
[----:B------:R-:W0:Y:S01]  /*0010*/  S2R R0, SR_CTAID.X ;  /* 0x0000000000007919 */ /* 0x000e220000002500 */
[----:B------:R-:W1:Y:S01]  /*0020*/  LDCU UR4, c[0x0][0x398] ;  /* 0x00007300ff0477ac */ /* 0x000e620008000800 */
[----:B------:R-:W-:Y:S01]  /*0030*/  BSSY.RECONVERGENT B0, `(.L_x_594) ;  /* 0x0000586000007945 */ /* 0x000fe20003800200 */
[----:B------:R-:W2:Y:S01]  /*0040*/  LDCU UR6, c[0x0][0x370] ;  /* 0x00006e00ff0677ac */ /* 0x000ea20008000800 */
[----:B------:R-:W3:Y:S01]  /*0050*/  LDCU.64 UR10, c[0x0][0x358] ;  /* 0x00006b00ff0a77ac */ /* 0x000ee20008000a00 */
[----:B-1----:R-:W-:Y:S01]  /*0060*/  IMAD.U32 R10, RZ, RZ, UR4 ;  /* 0x00000004ff0a7e24 */ /* 0x002fe2000f8e00ff */
[----:B--2---:R-:W-:Y:S01]  /*0070*/  UIMAD UR6, UR6, 0x500, URZ ;  /* 0x00000500060678a4 */ /* 0x004fe2000f8e02ff */
[----:B0-----:R-:W-:-:S04]  /*0080*/  IMAD R11, R0, 0x500, RZ ;  /* 0x00000500000b7824 */ /* 0x001fc800078e02ff */
[----:B------:R-:W-:-:S05]  /*0090*/  VIADD R3, R11, 0x500 ;  /* 0x000005000b037836 */ /* 0x000fca0000000000 */
[----:B------:R-:W-:-:S13]  /*00a0*/  ISETP.GT.AND P0, PT, R3, R10, PT ;  /* 0x0000000a0300720c */ /* 0x000fda0003f04270 */
[----:B---3--:R-:W-:Y:S05]  /*00b0*/  @!P0 BRA `(.L_x_595) ;  /* 0x0000003000088947 */ /* 0x008fea0003800000 */
[----:B------:R-:W0:Y:S01]  /*00c0*/  S2R R2, SR_TID.X ;  /* 0x0000000000027919 */ /* 0x000e220000002100 */
[----:B------:R-:W-:Y:S01]  /*00d0*/  IMAD.IADD R3, R10, 0x1, -R11 ;  /* 0x000000010a037824 */ /* 0x000fe200078e0a0b */
[----:B------:R-:W1:Y:S01]  /*00e0*/  LDCU.64 UR6, c[0x0][0x388] ;  /* 0x00007100ff0677ac */ /* 0x000e620008000a00 */
[----:B------:R-:W-:Y:S01]  /*00f0*/  BSSY.RECONVERGENT B1, `(.L_x_596) ;  /* 0x000000f000017945 */ /* 0x000fe20003800200 */
[----:B------:R-:W-:Y:S01]  /*0100*/  CS2R R6, SRZ ;  /* 0x0000000000067805 */ /* 0x000fe2000001ff00 */
[----:B------:R-:W-:Y:S01]  /*0110*/  IMAD.MOV.U32 R9, RZ, RZ, RZ ;  /* 0x000000ffff097224 */ /* 0x000fe200078e00ff */
[----:B------:R-:W2:Y:S01]  /*0120*/  LDCU.64 UR8, c[0x0][0x388] ;  /* 0x00007100ff0877ac */ /* 0x000ea20008000a00 */
[----:B0-----:R-:W-:Y:S01]  /*0130*/  ISETP.GE.AND P0, PT, R2, R3, PT ;  /* 0x000000030200720c */ /* 0x001fe20003f06270 */
[----:B------:R-:W-:-:S12]  /*0140*/  IMAD.MOV.U32 R8, RZ, RZ, R2 ;  /* 0x000000ffff087224 */ /* 0x000fd800078e0002 */
[----:B-12---:R-:W-:Y:S05]  /*0150*/  @P0 BRA `(.L_x_597) ;  /* 0x0000000000200947 */ /* 0x006fea0003800000 */
[----:B------:R-:W0:Y:S01]  /*0160*/  LDC.64 R4, c[0x0][0x380] ;  /* 0x0000e000ff047b82 */ /* 0x000e220000000a00 */
[----:B------:R-:W-:Y:S01]  /*0170*/  IMAD.IADD R9, R11, 0x1, R2 ;  /* 0x000000010b097824 */ /* 0x000fe200078e0202 */
[----:B------:R-:W1:Y:S03]  /*0180*/  LDCU.64 UR4, c[0x0][0x388] ;  /* 0x00007100ff0477ac */ /* 0x000e660008000a00 */
[----:B0-----:R-:W-:-:S05]  /*0190*/  IMAD.WIDE R4, R9, 0x4, R4 ;  /* 0x0000000409047825 */ /* 0x001fca00078e0204 */
[----:B------:R0:W5:Y:S01]  /*01a0*/  LDG.E R7, desc[UR10][R4.64] ;  /* 0x0000000a04077981 */ /* 0x000162000c1e1900 */
[----:B-1----:R-:W-:Y:S01]  /*01b0*/  IADD3 R6, P0, PT, R9, UR4, RZ ;  /* 0x0000000409067c10 */ /* 0x002fe2000ff1e0ff */
[----:B------:R-:W-:-:S03]  /*01c0*/  VIADD R8, R2, 0x100 ;  /* 0x0000010002087836 */ /* 0x000fc60000000000 */
[----:B------:R-:W-:-:S09]  /*01d0*/  LEA.HI.X.SX32 R9, R9, UR5, 0x1, P0 ;  /* 0x0000000509097c11 */ /* 0x000fd200080f0eff */
.L_x_597:
[----:B------:R-:W-:Y:S05]  /*01e0*/  BSYNC.RECONVERGENT B1 ;  /* 0x0000000000017941 */ /* 0x000fea0003800200 */
.L_x_596:
        /* <DEDUP_REMOVED lines=9> */
[----:B------:R-:W0:Y:S01]  /*0280*/  LDC.64 R4, c[0x0][0x380] ;  /* 0x0000e000ff047b82 */ /* 0x000e220000000a00 */
[----:B------:R-:W-:Y:S01]  /*0290*/  LEA.HI R10, R16, 0x1, RZ, 0x18 ;  /* 0x00000001100a7811 */ /* 0x000fe200078fc0ff */
[----:B------:R-:W-:-:S03]  /*02a0*/  IMAD.IADD R15, R11, 0x1, R8 ;  /* 0x000000010b0f7824 */ /* 0x000fc600078e0208 */
[----:B------:R-:W-:-:S05]  /*02b0*/  LOP3.LUT R10, R10, 0x3, RZ, 0xc0, !PT ;  /* 0x000000030a0a7812 */ /* 0x000fca00078ec0ff */
[----:B------:R-:W-:-:S07]  /*02c0*/  IMAD.MOV R10, RZ, RZ, -R10 ;  /* 0x000000ffff0a7224 */ /* 0x000fce00078e0a0a */
.L_x_604:
[----:B0-----:R-:W-:-:S05]  /*02d0*/  IMAD.WIDE R12, R15, 0x4, R4 ;  /* 0x000000040f0c7825 */ /* 0x001fca00078e0204 */
[----:B------:R-:W2:Y:S01]  /*02e0*/  LDG.E R20, desc[UR10][R12.64] ;  /* 0x0000000a0c147981 */ /* 0x000ea2000c1e1900 */
[----:B------:R-:W-:Y:S01]  /*02f0*/  VIADD R10, R10, 0x1 ;  /* 0x000000010a0a7836 */ /* 0x000fe20000000000 */
[C---:B------:R-:W-:Y:S01]  /*0300*/  IADD3 R18, P1, PT, R15.reuse, UR6, RZ ;  /* 0x000000060f127c10 */ /* 0x040fe2000ff3e0ff */
[----:B------:R-:W-:Y:S03]  /*0310*/  BSSY.RECONVERGENT B3, `(.L_x_602) ;  /* 0x0000013000037945 */ /* 0x000fe60003800200 */
[----:B------:R-:W-:Y:S02]  /*0320*/  ISETP.NE.AND P2, PT, R10, RZ, PT ;  /* 0x000000ff0a00720c */ /* 0x000fe40003f45270 */
[----:B------:R-:W-:Y:S02]  /*0330*/  LEA.HI.X.SX32 R17, R15, UR7, 0x1, P1 ;  /* 0x000000070f117c11 */ /* 0x000fe400088f0eff */
        /* <DEDUP_REMOVED lines=10> */
[C---:B------:R-:W-:Y:S02]  /*03e0*/  @P3 ISETP.LT.U32.AND P1, PT, R13.reuse, R18, PT ;  /* 0x000000120d00320c */ /* 0x040fe40003f21070 */
[CC--:B------:R-:W-:Y:S02]  /*03f0*/  @P3 ISETP.GE.AND.EX P0, PT, R14.reuse, R17.reuse, PT, P0 ;  /* 0x000000110e00320c */ /* 0x0c0fe40003f06300 */
[----:B------:R-:W-:Y:S02]  /*0400*/  @P3 ISETP.LT.AND.EX P1, PT, R14, R17, PT, P1 ;  /* 0x000000110e00320c */ /* 0x000fe40003f21310 */
[----:B------:R-:W-:Y:S02]  /*0410*/  @P3 FSEL R7, R12, R20, !P0 ;  /* 0x000000140c073208 */ /* 0x000fe40004000000 */
[----:B------:R-:W-:-:S02]  /*0420*/  @P3 SEL R6, R13, R18, P1 ;  /* 0x000000120d063207 */ /* 0x000fc40000800000 */
[----:B------:R-:W-:-:S07]  /*0430*/  @P3 SEL R9, R14, R17, P1 ;  /* 0x000000110e093207 */ /* 0x000fce0000800000 */
.L_x_603:
[----:B------:R-:W-:Y:S05]  /*0440*/  BSYNC.RECONVERGENT B3 ;  /* 0x0000000000037941 */ /* 0x000fea0003800200 */
.L_x_602:
[----:B------:R-:W-:Y:S02]  /*0450*/  VIADD R8, R8, 0x100 ;  /* 0x0000010008087836 */ /* 0x000fe40000000000 */
[----:B------:R-:W-:Y:S01]  /*0460*/  VIADD R15, R15, 0x100 ;  /* 0x000001000f0f7836 */ /* 0x000fe20000000000 */
[----:B------:R-:W-:Y:S06]  /*0470*/  @P2 BRA `(.L_x_604) ;  /* 0xfffffffc00942947 */ /* 0x000fec000383ffff */
.L_x_601:
[----:B------:R-:W-:Y:S05]  /*0480*/  BSYNC.RECONVERGENT B2 ;  /* 0x0000000000027941 */ /* 0x000fea0003800200 */
.L_x_600:
[----:B------:R-:W-:-:S13]  /*0490*/  ISETP.GE.U32.AND P0, PT, R16, 0x300, PT ;  /* 0x000003001000780c */ /* 0x000fda0003f06070 */
[----:B------:R-:W-:Y:S05]  /*04a0*/  @!P0 BRA `(.L_x_599) ;  /* 0x00000004008c8947 */ /* 0x000fea0003800000 */
[----:B------:R-:W0:Y:S01]  /*04b0*/  LDC.64 R4, c[0x0][0x380] ;  /* 0x0000e000ff047b82 */ /* 0x000e220000000a00 */
[----:B------:R-:W-:-:S04]  /*04c0*/  IMAD.IADD R11, R11, 0x1, R8 ;  /* 0x000000010b0b7824 */ /* 0x000fc800078e0208 */
[C---:B------:R-:W-:Y:S02]  /*04d0*/  VIADD R19, R11.reuse, 0x100 ;  /* 0x000001000b137836 */ /* 0x040fe40000000000 */
[C---:B------:R-:W-:Y:S02]  /*04e0*/  VIADD R18, R11.reuse, 0x200 ;  /* 0x000002000b127836 */ /* 0x040fe40000000000 */
[----:B------:R-:W-:Y:S01]  /*04f0*/  VIADD R20, R11, 0x300 ;  /* 0x000003000b147836 */ /* 0x000fe20000000000 */
[----:B0-----:R-:W-:-:S05]  /*0500*/  IADD3 R4, P0, PT, R4, 0x800, RZ ;  /* 0x0000080004047810 */ /* 0x001fca0007f1e0ff */
[----:B------:R-:W-:-:S08]  /*0510*/  IMAD.X R5, RZ, RZ, R5, P0 ;  /* 0x000000ffff057224 */ /* 0x000fd000000e0605 */
.L_x_613:
[----:B------:R-:W-:-:S05]  /*0520*/  IMAD.WIDE R14, R11, 0x4, R4 ;  /* 0x000000040b0e7825 */ /* 0x000fca00078e0204 */
[----:B------:R-:W2:Y:S04]  /*0530*/  LDG.E R24, desc[UR10][R14.64+-0x800] ;  /* 0xfff8000a0e187981 */ /* 0x000ea8000c1e1900 */
[----:B-----5:R0:W5:Y:S04]  /*0540*/  LDG.E R26, desc[UR10][R14.64+-0x400] ;  /* 0xfffc000a0e1a7981 */ /* 0x020168000c1e1900 */
[----:B------:R0:W5:Y:S04]  /*0550*/  LDG.E R10, desc[UR10][R14.64] ;  /* 0x0000000a0e0a7981 */ /* 0x000168000c1e1900 */
[----:B------:R0:W5:Y:S01]  /*0560*/  LDG.E R12, desc[UR10][R14.64+0x400] ;  /* 0x0004000a0e0c7981 */ /* 0x000162000c1e1900 */
[----:B------:R-:W-:Y:S01]  /*0570*/  IADD3 R21, P1, PT, R11, UR8, RZ ;  /* 0x000000080b157c10 */ /* 0x000fe2000ff3e0ff */
[----:B------:R-:W-:Y:S01]  /*0580*/  BSSY.RECONVERGENT B2, `(.L_x_605) ;  /* 0x0000012000027945 */ /* 0x000fe20003800200 */
[----:B------:R-:W-:-:S02]  /*0590*/  IMAD.MOV.U32 R16, RZ, RZ, R6 ;  /* 0x000000ffff107224 */ /* 0x000fc400078e0006 */
[----:B------:R-:W-:Y:S01]  /*05a0*/  IMAD.MOV.U32 R17, RZ, RZ, R9 ;  /* 0x000000ffff117224 */ /* 0x000fe200078e0009 */
[----:B------:R-:W-:Y:S01]  /*05b0*/  LEA.HI.X.SX32 R22, R11, UR9, 0x1, P1 ;  /* 0x000000090b167c11 */ /* 0x000fe200088f0eff */
[----:B------:R-:W-:Y:S01]  /*05c0*/  IMAD.MOV.U32 R13, RZ, RZ, R7 ;  /* 0x000000ffff0d7224 */ /* 0x000fe200078e0007 */
        /* <DEDUP_REMOVED lines=13> */
.L_x_606:
[----:B------:R-:W-:Y:S05]  /*06a0*/  BSYNC.RECONVERGENT B2 ;  /* 0x0000000000027941 */ /* 0x000fea0003800200 */
.L_x_605:
[----:B-----5:R-:W-:Y:S01]  /*06b0*/  FSETP.GEU.AND P0, PT, R13, R26, PT ;  /* 0x0000001a0d00720b */ /* 0x020fe20003f0e000 */
[----:B------:R-:W-:Y:S01]  /*06c0*/  BSSY.RECONVERGENT B2, `(.L_x_607) ;  /* 0x0000012000027945 */ /* 0x000fe20003800200 */
[C---:B------:R-:W-:Y:S01]  /*06d0*/  IADD3 R15, P1, PT, R19.reuse, UR8, RZ ;  /* 0x00000008130f7c10 */ /* 0x040fe2000ff3e0ff */
[----:B------:R-:W-:Y:S02]  /*06e0*/  IMAD.MOV.U32 R6, RZ, RZ, R16 ;  /* 0x000000ffff067224 */ /* 0x000fe400078e0010 */
[----:B------:R-:W-:Y:S01]  /*06f0*/  IMAD.MOV.U32 R9, RZ, RZ, R17 ;  /* 0x000000ffff097224 */ /* 0x000fe200078e0011 */
[----:B------:R-:W-:Y:S01]  /*0700*/  LEA.HI.X.SX32 R14, R19, UR9, 0x1, P1 ;  /* 0x00000009130e7c11 */ /* 0x000fe200088f0eff */
        /* <DEDUP_REMOVED lines=13> */
.L_x_608:
[----:B------:R-:W-:Y:S05]  /*07e0*/  BSYNC.RECONVERGENT B2 ;  /* 0x0000000000027941 */ /* 0x000fea0003800200 */
.L_x_607:
[----:B------:R-:W-:Y:S01]  /*07f0*/  FSETP.GEU.AND P0, PT, R7, R10, PT ;  /* 0x0000000a0700720b */ /* 0x000fe20003f0e000 */
[----:B------:R-:W-:Y:S01]  /*0800*/  BSSY.RECONVERGENT B2, `(.L_x_609) ;  /* 0x0000013000027945 */ /* 0x000fe20003800200 */
[----:B------:R-:W-:Y:S01]  /*0810*/  IADD3 R17, P1, PT, R18, UR8, RZ ;  /* 0x0000000812117c10 */ /* 0x000fe2000ff3e0ff */
[----:B------:R-:W-:Y:S01]  /*0820*/  IMAD.MOV.U32 R14, RZ, RZ, R6 ;  /* 0x000000ffff0e7224 */ /* 0x000fe200078e0006 */
[----:B------:R-:W-:Y:S01]  /*0830*/  IADD3 R21, P2, PT, R20, UR8, RZ ;  /* 0x0000000814157c10 */ /* 0x000fe2000ff5e0ff */
        /* <DEDUP_REMOVED lines=15> */
.L_x_610:
[----:B------:R-:W-:Y:S05]  /*0930*/  BSYNC.RECONVERGENT B2 ;  /* 0x0000000000027941 */ /* 0x000fea0003800200 */
.L_x_609:
[----:B------:R-:W-:Y:S01]  /*0940*/  FSETP.GEU.AND P0, PT, R13, R12, PT ;  /* 0x0000000c0d00720b */ /* 0x000fe20003f0e000 */
[----:B------:R-:W-:Y:S01]  /*0950*/  BSSY.RECONVERGENT B2, `(.L_x_611) ;  /* 0x0000011000027945 */ /* 0x000fe20003800200 */
[----:B------:R-:W-:Y:S01]  /*0960*/  LEA.HI.X.SX32 R10, R20, UR9, 0x1, P2 ;  /* 0x00000009140a7c11 */ /* 0x000fe200090f0eff */
        /* <DEDUP_REMOVED lines=15> */
.L_x_612:
[----:B------:R-:W-:Y:S05]  /*0a60*/  BSYNC.RECONVERGENT B2 ;  /* 0x0000000000027941 */ /* 0x000fea0003800200 */
.L_x_611:
[----:B------:R-:W-:Y:S02]  /*0a70*/  VIADD R8, R8, 0x400 ;  /* 0x0000040008087836 */ /* 0x000fe40000000000 */
[----:B------:R-:W-:Y:S02]  /*0a80*/  VIADD R19, R19, 0x400 ;  /* 0x0000040013137836 */ /* 0x000fe40000000000 */
[----:B------:R-:W-:Y:S01]  /*0a90*/  VIADD R18, R18, 0x400 ;  /* 0x0000040012127836 */ /* 0x000fe20000000000 */
[----:B------:R-:W-:Y:S01]  /*0aa0*/  ISETP.GE.AND P0, PT, R8, R3, PT ;  /* 0x000000030800720c */ /* 0x000fe20003f06270 */
[----:B------:R-:W-:Y:S02]  /*0ab0*/  VIADD R20, R20, 0x400 ;  /* 0x0000040014147836 */ /* 0x000fe40000000000 */
[----:B------:R-:W-:-:S10]  /*0ac0*/  VIADD R11, R11, 0x400 ;  /* 0x000004000b0b7836 */ /* 0x000fd40000000000 */
[----:B------:R-:W-:Y:S05]  /*0ad0*/  @!P0 BRA `(.L_x_613) ;  /* 0xfffffff800908947 */ /* 0x000fea000383ffff */
.L_x_599:
[----:B------:R-:W-:Y:S05]  /*0ae0*/  BSYNC.RECONVERGENT B1 ;  /* 0x0000000000017941 */ /* 0x000fea0003800200 */
.L_x_598:
[----:B------:R-:W-:-:S13]  /*0af0*/  ISETP.GE.AND P0, PT, R3, 0x100, PT ;  /* 0x000001000300780c */ /* 0x000fda0003f06270 */
[----:B------:R-:W-:Y:S05]  /*0b00*/  @!P0 BRA `(.L_x_614) ;  /* 0x00000010003c8947 */ /* 0x000fea0003800000 */
[----:B------:R-:W1:Y:S01]  /*0b10*/  S2R R13, SR_LANEID ;  /* 0x00000000000d7919 */ /* 0x000e620000000000 */
[----:B------:R-:W-:Y:S01]  /*0b20*/  BSSY.RECONVERGENT B1, `(.L_x_615) ;  /* 0x0000015000017945 */ /* 0x000fe20003800200 */
[----:B0-----:R-:W-:Y:S01]  /*0b30*/  IMAD.MOV.U32 R5, RZ, RZ, R6 ;  /* 0x000000ffff057224 */ /* 0x001fe200078e0006 */
[----:B-----5:R-:W0:Y:S01]  /*0b40*/  SHFL.DOWN PT, R4, R7, 0x1, 0x1f ;  /* 0x08201f0007047f89 */ /* 0x020e2200000e0000 */
        /* <DEDUP_REMOVED lines=18> */
.L_x_616:
[----:B------:R-:W-:Y:S05]  /*0c70*/  BSYNC.RECONVERGENT B1 ;  /* 0x0000000000017941 */ /* 0x000fea0003800200 */
.L_x_615:
        /* <DEDUP_REMOVED lines=21> */
.L_x_618:
[----:B------:R-:W-:Y:S05]  /*0dd0*/  BSYNC.RECONVERGENT B1 ;  /* 0x0000000000017941 */ /* 0x000fea0003800200 */
.L_x_617:
        /* <DEDUP_REMOVED lines=21> */
.L_x_620:
[----:B------:R-:W-:Y:S05]  /*0f30*/  BSYNC.RECONVERGENT B1 ;  /* 0x0000000000017941 */ /* 0x000fea0003800200 */
.L_x_619:
        /* <DEDUP_REMOVED lines=21> */
.L_x_622:
[----:B------:R-:W-:Y:S05]  /*1090*/  BSYNC.RECONVERGENT B1 ;  /* 0x0000000000017941 */ /* 0x000fea0003800200 */
.L_x_621:
        /* <DEDUP_REMOVED lines=22> */
.L_x_624:
[----:B------:R-:W-:Y:S05]  /*1200*/  BSYNC.RECONVERGENT B1 ;  /* 0x0000000000017941 */ /* 0x000fea0003800200 */
.L_x_623:
        /* <DEDUP_REMOVED lines=12> */
.L_x_626:
[----:B------:R-:W-:Y:S05]  /*12d0*/  BSYNC.RECONVERGENT B1 ;  /* 0x0000000000017941 */ /* 0x000fea0003800200 */
.L_x_625:
        /* <DEDUP_REMOVED lines=31> */
.L_x_629:
[----:B------:R-:W-:Y:S05]  /*14d0*/  BSYNC.RECONVERGENT B1 ;  /* 0x0000000000017941 */ /* 0x000fea0003800200 */
.L_x_628:
        /* <DEDUP_REMOVED lines=18> */
.L_x_631:
[----:B------:R-:W-:Y:S05]  /*1600*/  BSYNC.RECONVERGENT B1 ;  /* 0x0000000000017941 */ /* 0x000fea0003800200 */
.L_x_630:
        /* <DEDUP_REMOVED lines=18> */
.L_x_633:
[----:B------:R-:W-:Y:S05]  /*1730*/  BSYNC.RECONVERGENT B1 ;  /* 0x0000000000017941 */ /* 0x000fea0003800200 */
.L_x_632:
        /* <DEDUP_REMOVED lines=18> */
.L_x_635:
[----:B------:R-:W-:Y:S05]  /*1860*/  BSYNC.RECONVERGENT B1 ;  /* 0x0000000000017941 */ /* 0x000fea0003800200 */
.L_x_634:
        /* <DEDUP_REMOVED lines=18> */
.L_x_637:
[----:B------:R-:W-:Y:S05]  /*1990*/  BSYNC.RECONVERGENT B1 ;  /* 0x0000000000017941 */ /* 0x000fea0003800200 */
.L_x_636:
        /* <DEDUP_REMOVED lines=18> */
.L_x_639:
[----:B------:R-:W-:Y:S05]  /*1ac0*/  BSYNC.RECONVERGENT B1 ;  /* 0x0000000000017941 */ /* 0x000fea0003800200 */
.L_x_638:
        /* <DEDUP_REMOVED lines=19> */
.L_x_614:
[----:B0-----:R-:W-:Y:S01]  /*1c00*/  LOP3.LUT R4, R2, 0x3e0, RZ, 0xc0, !PT ;  /* 0x000003e002047812 */ /* 0x001fe200078ec0ff */
[----:B------:R-:W-:Y:S01]  /*1c10*/  BSSY.RECONVERGENT B1, `(.L_x_640) ;  /* 0x000001b000017945 */ /* 0x000fe20003800200 */
[----:B-----5:R-:W-:Y:S02]  /*1c20*/  IMAD.MOV.U32 R5, RZ, RZ, R7 ;  /* 0x000000ffff057224 */ /* 0x020fe400078e0007 */
[----:B------:R-:W-:Y:S02]  /*1c30*/  IMAD.MOV.U32 R13, RZ, RZ, R6 ;  /* 0x000000ffff0d7224 */ /* 0x000fe400078e0006 */
[----:B------:R-:W-:Y:S01]  /*1c40*/  VIADD R8, R4, 0x20 ;  /* 0x0000002004087836 */ /* 0x000fe20000000000 */
[----:B------:R-:W-:Y:S01]  /*1c50*/  LOP3.LUT R4, RZ, R4, RZ, 0x33, !PT ;  /* 0x00000004ff047212 */ /* 0x000fe200078e33ff */
[----:B------:R-:W-:-:S03]  /*1c60*/  IMAD.MOV.U32 R15, RZ, RZ, R9 ;  /* 0x000000ffff0f7224 */ /* 0x000fc600078e0009 */
[----:B------:R-:W-:Y:S01]  /*1c70*/  ISETP.GT.AND P0, PT, R8, R3, PT ;  /* 0x000000030800720c */ /* 0x000fe20003f04270 */
[----:B------:R-:W-:-:S05]  /*1c80*/  IMAD.IADD R4, R3, 0x1, R4 ;  /* 0x0000000103047824 */ /* 0x000fca00078e0204 */
        /* <DEDUP_REMOVED lines=19> */
.L_x_641:
[----:B------:R-:W-:Y:S05]  /*1dc0*/  BSYNC.RECONVERGENT B1 ;  /* 0x0000000000017941 */ /* 0x000fea0003800200 */
.L_x_640:
        /* <DEDUP_REMOVED lines=22> */
.L_x_643:
[----:B------:R-:W-:Y:S05]  /*1f30*/  BSYNC.RECONVERGENT B1 ;  /* 0x0000000000017941 */ /* 0x000fea0003800200 */
.L_x_642:
        /* <DEDUP_REMOVED lines=22> */
.L_x_645:
[----:B------:R-:W-:Y:S05]  /*20a0*/  BSYNC.RECONVERGENT B1 ;  /* 0x0000000000017941 */ /* 0x000fea0003800200 */
.L_x_644:
        /* <DEDUP_REMOVED lines=22> */
.L_x_647:
[----:B------:R-:W-:Y:S05]  /*2210*/  BSYNC.RECONVERGENT B1 ;  /* 0x0000000000017941 */ /* 0x000fea0003800200 */
.L_x_646:
        /* <DEDUP_REMOVED lines=23> */
.L_x_649:
[----:B------:R-:W-:Y:S05]  /*2390*/  BSYNC.RECONVERGENT B1 ;  /* 0x0000000000017941 */ /* 0x000fea0003800200 */
.L_x_648:
        /* <DEDUP_REMOVED lines=12> */
.L_x_651:
[----:B------:R-:W-:Y:S05]  /*2460*/  BSYNC.RECONVERGENT B1 ;  /* 0x0000000000017941 */ /* 0x000fea0003800200 */
.L_x_650:
[----:B------:R-:W-:Y:S01]  /*2470*/  BAR.SYNC.DEFER_BLOCKING 0x0 ;  /* 0x0000000000007b1d */ /* 0x000fe20000010000 */
[----:B------:R-:W-:-:S13]  /*2480*/  ISETP.NE.AND P2, PT, R2, RZ, PT ;  /* 0x000000ff0200720c */ /* 0x000fda0003f45270 */
[----:B------:R-:W-:Y:S05]  /*2490*/  @P2 BRA `(.L_x_627) ;  /* 0x0000003000fc2947 */ /* 0x000fea0003800000 */
[C---:B------:R-:W-:Y:S01]  /*24a0*/  ISETP.GE.AND P0, PT, R3.reuse, 0x21, PT ;  /* 0x000000210300780c */ /* 0x040fe20003f06270 */
[----:B------:R-:W-:Y:S01]  /*24b0*/  IMAD.MOV.U32 R2, RZ, RZ, R6 ;  /* 0x000000ffff027224 */ /* 0x000fe200078e0006 */
[C---:B------:R-:W-:Y:S01]  /*24c0*/  ISETP.GE.AND P5, PT, R3.reuse, 0x41, PT ;  /* 0x000000410300780c */ /* 0x040fe20003fa6270 */
[----:B0-----:R-:W-:Y:S01]  /*24d0*/  IMAD.MOV.U32 R9, RZ, RZ, R5 ;  /* 0x000000ffff097224 */ /* 0x001fe200078e0005 */
        /* <DEDUP_REMOVED lines=26> */
.L_x_653:
[----:B------:R-:W-:Y:S05]  /*2680*/  BSYNC.RECONVERGENT B1 ;  /* 0x0000000000017941 */ /* 0x000fea0003800200 */
.L_x_652:
        /* <DEDUP_REMOVED lines=26> */
.L_x_655:
[----:B------:R-:W-:Y:S05]  /*2830*/  BSYNC.RECONVERGENT B1 ;  /* 0x0000000000017941 */ /* 0x000fea0003800200 */
.L_x_654:
        /* <DEDUP_REMOVED lines=29> */
.L_x_657:
[----:B------:R-:W-:Y:S05]  /*2a10*/  BSYNC.RECONVERGENT B1 ;  /* 0x0000000000017941 */ /* 0x000fea0003800200 */
.L_x_656:
        /* <DEDUP_REMOVED lines=26> */
.L_x_659:
[----:B------:R-:W-:Y:S05]  /*2bc0*/  BSYNC.RECONVERGENT B1 ;  /* 0x0000000000017941 */ /* 0x000fea0003800200 */
.L_x_658:
        /* <DEDUP_REMOVED lines=26> */
.L_x_661:
[----:B------:R-:W-:Y:S05]  /*2d70*/  BSYNC.RECONVERGENT B1 ;  /* 0x0000000000017941 */ /* 0x000fea0003800200 */
.L_x_660:
        /* <DEDUP_REMOVED lines=26> */
.L_x_663:
[----:B------:R-:W-:Y:S05]  /*2f20*/  BSYNC.RECONVERGENT B1 ;  /* 0x0000000000017941 */ /* 0x000fea0003800200 */
.L_x_662:
[----:B------:R-:W-:Y:S02]  /*2f30*/  IMAD.MOV.U32 R6, RZ, RZ, R3 ;  /* 0x000000ffff067224 */ /* 0x000fe400078e0003 */
[----:B------:R-:W-:Y:S02]  /*2f40*/  IMAD.MOV.U32 R5, RZ, RZ, R7 ;  /* 0x000000ffff057224 */ /* 0x000fe400078e0007 */
[----:B------:R-:W-:Y:S01]  /*2f50*/  IMAD.MOV.U32 R4, RZ, RZ, R8 ;  /* 0x000000ffff047224 */ /* 0x000fe200078e0008 */
[----:B------:R-:W-:Y:S06]  /*2f60*/  @!P6 BRA `(.L_x_627) ;  /* 0x000000280048e947 */ /* 0x000fec0003800000 */
        /* <DEDUP_REMOVED lines=23> */
.L_x_595:
[----:B------:R-:W0:Y:S01]  /*30e0*/  S2R R2, SR_TID.X ;  /* 0x0000000000027919 */ /* 0x000e220000002100 */
[----:B------:R-:W1:Y:S01]  /*30f0*/  LDCU.128 UR12, c[0x0][0x380] ;  /* 0x00007000ff0c77ac */ /* 0x000e620008000c00 */
[----:B------:R-:W-:Y:S02]  /*3100*/  SHF.R.S32.HI R12, RZ, 0x1f, R11 ;  /* 0x0000001fff0c7819 */ /* 0x000fe4000001140b */
[----:B0-----:R-:W-:-:S04]  /*3110*/  IADD3 R3, P0, PT, R11, R2, RZ ;  /* 0x000000020b037210 */ /* 0x001fc80007f1e0ff */
[----:B-1----:R-:W-:Y:S01]  /*3120*/  LEA R4, P1, R3, UR12, 0x2 ;  /* 0x0000000c03047c11 */ /* 0x002fe2000f8210ff */
[----:B------:R-:W-:-:S05]  /*3130*/  IMAD.X R6, RZ, RZ, R12, P0 ;  /* 0x000000ffff067224 */ /* 0x000fca00000e060c */
[----:B------:R-:W-:-:S05]  /*3140*/  LEA.HI.X R5, R3, UR13, R6, 0x2, P1 ;  /* 0x0000000d03057c11 */ /* 0x000fca00088f1406 */
[----:B------:R-:W2:Y:S04]  /*3150*/  LDG.E R3, desc[UR10][R4.64] ;  /* 0x0000000a04037981 */ /* 0x000ea8000c1e1900 */
[----:B------:R-:W2:Y:S04]  /*3160*/  LDG.E R6, desc[UR10][R4.64+0x400] ;  /* 0x0004000a04067981 */ /* 0x000ea8000c1e1900 */
[----:B------:R-:W3:Y:S04]  /*3170*/  LDG.E R7, desc[UR10][R4.64+0x800] ;  /* 0x0008000a04077981 */ /* 0x000ee8000c1e1900 */
[----:B------:R-:W4:Y:S01]  /*3180*/  LDG.E R8, desc[UR10][R4.64+0xc00] ;  /* 0x000c000a04087981 */ /* 0x000f22000c1e1900 */
[C---:B------:R-:W-:Y:S01]  /*3190*/  VIADD R13, R2.reuse, 0x100 ;  /* 0x00000100020d7836 */ /* 0x040fe20000000000 */
[----:B------:R-:W-:Y:S01]  /*31a0*/  IADD3 R11, P3, PT, R11, UR14, RZ ;  /* 0x0000000e0b0b7c10 */ /* 0x000fe2000ff7e0ff */
[----:B------:R-:W-:Y:S01]  /*31b0*/  UMOV UR4, URZ ;  /* 0x000000ff00047c82 */ /* 0x000fe20008000000 */
[----:B------:R-:W-:Y:S01]  /*31c0*/  BSSY.RECONVERGENT B1, `(.L_x_664) ;  /* 0x0000013000017945 */ /* 0x000fe20003800200 */
[----:B------:R0:W5:Y:S02]  /*31d0*/  LDG.E R9, desc[UR10][R4.64+0x1000] ;  /* 0x0010000a04097981 */ /* 0x000164000c1e1900 */
[----:B0-----:R-:W-:-:S02]  /*31e0*/  LOP3.LUT R4, R2, 0x400, RZ, 0xfc, !PT ;  /* 0x0000040002047812 */ /* 0x001fc400078efcff */
[----:B--2---:R-:W-:-:S04]  /*31f0*/  FSETP.GEU.AND P0, PT, R6, R3, PT ;  /* 0x000000030600720b */ /* 0x004fc80003f0e000 */
[----:B------:R-:W-:Y:S01]  /*3200*/  FSEL R6, R6, R3, !P0 ;  /* 0x0000000306067208 */ /* 0x000fe20004000000 */
[----:B------:R-:W-:-:S03]  /*3210*/  VIADD R3, R2, 0x200 ;  /* 0x0000020002037836 */ /* 0x000fc60000000000 */
[----:B---3--:R-:W-:-:S04]  /*3220*/  FSETP.GEU.AND P1, PT, R7, R6, PT ;  /* 0x000000060700720b */ /* 0x008fc80003f2e000 */
[----:B------:R-:W-:Y:S02]  /*3230*/  FSEL R7, R7, R6, !P1 ;  /* 0x0000000607077208 */ /* 0x000fe40004800000 */
[----:B------:R-:W-:Y:S02]  /*3240*/  IADD3.X R6, PT, PT, R12, UR15, RZ, P3, !PT ;  /* 0x0000000f0c067c10 */ /* 0x000fe40009ffe4ff */
[----:B----4-:R-:W-:Y:S01]  /*3250*/  FSETP.GEU.AND P2, PT, R7, R8, PT ;  /* 0x000000080700720b */ /* 0x010fe20003f4e000 */
[----:B------:R-:W-:-:S04]  /*3260*/  IMAD.MOV.U32 R12, RZ, RZ, R7 ;  /* 0x000000ffff0c7224 */ /* 0x000fc800078e0007 */
[----:B------:R-:W-:-:S05]  /*3270*/  @P1 SEL R3, R13, R2, !P0 ;  /* 0x000000020d031207 */ /* 0x000fca0004000000 */
[----:B------:R-:W-:-:S03]  /*3280*/  IMAD.MOV.U32 R5, RZ, RZ, R3 ;  /* 0x000000ffff057224 */ /* 0x000fc600078e0003 */
[----:B------:R-:W-:Y:S05]  /*3290*/  @!P2 BRA `(.L_x_665) ;  /* 0x000000000014a947 */ /* 0x000fea0003800000 */
[----:B------:R-:W-:Y:S01]  /*32a0*/  FSETP.GEU.AND P0, PT, R8, R7, PT ;  /* 0x000000070800720b */ /* 0x000fe20003f0e000 */
[----:B------:R-:W-:Y:S02]  /*32b0*/  IMAD.MOV.U32 R12, RZ, RZ, R8 ;  /* 0x000000ffff0c7224 */ /* 0x000fe400078e0008 */
[----:B------:R-:W-:-:S10]  /*32c0*/  VIADD R5, R2, 0x300 ;  /* 0x0000030002057836 */ /* 0x000fd40000000000 */
[----:B------:R-:W-:Y:S02]  /*32d0*/  @P0 IMAD.MOV.U32 R12, RZ, RZ, R7 ;  /* 0x000000ffff0c0224 */ /* 0x000fe400078e0007 */
[----:B------:R-:W-:-:S07]  /*32e0*/  @P0 IMAD.MOV.U32 R5, RZ, RZ, R3 ;  /* 0x000000ffff050224 */ /* 0x000fce00078e0003 */
.L_x_665:
[----:B------:R-:W-:Y:S05]  /*32f0*/  BSYNC.RECONVERGENT B1 ;  /* 0x0000000000017941 */ /* 0x000fea0003800200 */
.L_x_664:
[----:B-----5:R-:W-:Y:S01]  /*3300*/  FSETP.GEU.AND P0, PT, R12, R9, PT ;  /* 0x000000090c00720b */ /* 0x020fe20003f0e000 */
[----:B------:R-:W-:Y:S01]  /*3310*/  BSSY.RECONVERGENT B1, `(.L_x_666) ;  /* 0x0000014000017945 */ /* 0x000fe20003800200 */
[-C--:B------:R-:W-:Y:S01]  /*3320*/  IADD3 R13, P3, PT, R5, R11.reuse, RZ ;  /* 0x0000000b050d7210 */ /* 0x080fe20007f7e0ff */
[----:B------:R-:W-:Y:S01]  /*3330*/  IMAD.MOV.U32 R3, RZ, RZ, R12 ;  /* 0x000000ffff037224 */ /* 0x000fe200078e000c */
[----:B------:R-:W-:Y:S02]  /*3340*/  IADD3 R8, P1, PT, R4, R11, RZ ;  /* 0x0000000b04087210 */ /* 0x000fe40007f3e0ff */
[----:B------:R-:W-:Y:S02]  /*3350*/  IADD3.X R14, PT, PT, R6, UR4, RZ, P3, !PT ;  /* 0x00000004060e7c10 */ /* 0x000fe40009ffe4ff */
[----:B------:R-:W-:Y:S01]  /*3360*/  ISETP.LE.AND P2, PT, R10, UR6, PT ;  /* 0x000000060a007c0c */ /* 0x000fe2000bf43270 */
[----:B------:R-:W-:Y:S02]  /*3370*/  IMAD.X R11, RZ, RZ, R6, P1 ;  /* 0x000000ffff0b7224 */ /* 0x000fe400008e0606 */
[----:B------:R-:W-:-:S02]  /*3380*/  IMAD.MOV.U32 R6, RZ, RZ, R13 ;  /* 0x000000ffff067224 */ /* 0x000fc400078e000d */
[----:B------:R-:W-:Y:S01]  /*3390*/  IMAD.MOV.U32 R7, RZ, RZ, R14 ;  /* 0x000000ffff077224 */ /* 0x000fe200078e000e */
[----:B------:R-:W-:Y:S07]  /*33a0*/  @!P0 BRA `(.L_x_667) ;  /* 0x0000000000288947 */ /* 0x000fee0003800000 */
        /* <DEDUP_REMOVED lines=10> */
.L_x_667:
[----:B------:R-:W-:Y:S05]  /*3450*/  BSYNC.RECONVERGENT B1 ;  /* 0x0000000000017941 */ /* 0x000fea0003800200 */
.L_x_666:
        /* <DEDUP_REMOVED lines=12> */
[----:B------:R-:W-:-:S05]  /*3520*/  IMAD.MOV.U32 R9, RZ, RZ, 0x500 ;  /* 0x00000500ff097424 */ /* 0x000fca00078e00ff */
[----:B------:R-:W2:Y:S01]  /*3530*/  ATOMG.E.ADD.STRONG.GPU PT, R8, desc[UR10][R4.64], R9 ;  /* 0x80000009040879a8 */ /* 0x000ea200081ef10a */
[----:B------:R-:W0:Y:S01]  /*3540*/  S2UR UR5, SR_CgaCtaId ;  /* 0x00000000000579c3 */ /* 0x000e220000008800 */
[----:B------:R-:W-:Y:S02]  /*3550*/  UMOV UR4, 0x400 ;  /* 0x0000040000047882 */ /* 0x000fe40000000000 */
[----:B0-----:R-:W-:Y:S01]  /*3560*/  ULEA UR4, UR5, UR4, 0x18 ;  /* 0x0000000405047291 */ /* 0x001fe2000f8ec0ff */
[----:B--2---:R-:W-:-:S08]  /*3570*/  VIADD R8, R8, UR6 ;  /* 0x0000000608087c36 */ /* 0x004fd00008000000 */
[----:B------:R0:W-:Y:S03]  /*3580*/  STS [UR4+0x98], R8 ;  /* 0x00009808ff007988 */ /* 0x0001e60008000804 */
.L_x_670:
[----:B------:R-:W-:Y:S05]  /*3590*/  BSYNC.RECONVERGENT B1 ;  /* 0x0000000000017941 */ /* 0x000fea0003800200 */
.L_x_669:
[----:B------:R-:W1:Y:S08]  /*35a0*/  S2UR UR5, SR_CgaCtaId ;  /* 0x00000000000579c3 */ /* 0x000e700000008800 */
[----:B------:R-:W-:Y:S06]  /*35b0*/  BAR.SYNC.DEFER_BLOCKING 0x0 ;  /* 0x0000000000007b1d */ /* 0x000fec0000010000 */
[----:B------:R-:W-:Y:S01]  /*35c0*/  UMOV UR4, 0x400 ;  /* 0x0000040000047882 */ /* 0x000fe20000000000 */
[----:B------:R-:W2:Y:S01]  /*35d0*/  LDCU UR7, c[0x0][0x398] ;  /* 0x00007300ff0777ac */ /* 0x000ea20008000800 */
[----:B------:R-:W3:Y:S01]  /*35e0*/  LDCU.128 UR12, c[0x0][0x380] ;  /* 0x00007000ff0c77ac */ /* 0x000ee20008000c00 */
[----:B-1----:R-:W-:-:S06]  /*35f0*/  ULEA UR4, UR5, UR4, 0x18 ;  /* 0x0000000405047291 */ /* 0x002fcc000f8ec0ff */
[----:B0-----:R-:W-:-:S05]  /*3600*/  IMAD.U32 R8, RZ, RZ, UR4 ;  /* 0x00000004ff087e24 */ /* 0x001fca000f8e00ff */
[----:B------:R-:W0:Y:S02]  /*3610*/  LDS R11, [R8+0x98] ;  /* 0x00009800080b7984 */ /* 0x000e240000000800 */
[----:B0-----:R-:W-:-:S05]  /*3620*/  VIADD R9, R11, 0x500 ;  /* 0x000005000b097836 */ /* 0x001fca0000000000 */
[----:B------:R-:W-:-:S13]  /*3630*/  ISETP.GT.AND P0, PT, R9, R10, PT ;  /* 0x0000000a0900720c */ /* 0x000fda0003f04270 */
[----:B--23--:R-:W-:Y:S05]  /*3640*/  @P0 BRA `(.L_x_671) ;  /* 0x0000000800080947 */ /* 0x00cfea0003800000 */
[----:B------:R-:W-:Y:S01]  /*3650*/  BSSY.RECONVERGENT B1, `(.L_x_671) ;  /* 0x0000081000017945 */ /* 0x000fe20003800200 */
.L_x_684:
[----:B------:R-:W-:-:S04]  /*3660*/  IADD3 R13, P0, PT, R2, R11, RZ ;  /* 0x0000000b020d7210 */ /* 0x000fc80007f1e0ff */
[----:B------:R-:W-:Y:S02]  /*3670*/  LEA.HI.X.SX32 R12, R11, RZ, 0x1, P0 ;  /* 0x000000ff0b0c7211 */ /* 0x000fe400000f0eff */
[----:B------:R-:W-:-:S04]  /*3680*/  LEA R14, P0, R13, UR12, 0x2 ;  /* 0x0000000c0d0e7c11 */ /* 0x000fc8000f8010ff */
[----:B------:R-:W-:-:S05]  /*3690*/  LEA.HI.X R15, R13, UR13, R12, 0x2, P0 ;  /* 0x0000000d0d0f7c11 */ /* 0x000fca00080f140c */
[----:B------:R-:W2:Y:S04]  /*36a0*/  LDG.E R20, desc[UR10][R14.64] ;  /* 0x0000000a0e147981 */ /* 0x000ea8000c1e1900 */
[----:B------:R0:W5:Y:S04]  /*36b0*/  LDG.E R21, desc[UR10][R14.64+0x400] ;  /* 0x0004000a0e157981 */ /* 0x000168000c1e1900 */
[----:B------:R0:W5:Y:S04]  /*36c0*/  LDG.E R11, desc[UR10][R14.64+0x800] ;  /* 0x0008000a0e0b7981 */ /* 0x000168000c1e1900 */
[----:B------:R0:W5:Y:S04]  /*36d0*/  LDG.E R9, desc[UR10][R14.64+0xc00] ;  /* 0x000c000a0e097981 */ /* 0x000168000c1e1900 */
[----:B------:R0:W5:Y:S01]  /*36e0*/  LDG.E R10, desc[UR10][R14.64+0x1000] ;  /* 0x0010000a0e0a7981 */ /* 0x000162000c1e1900 */
[----:B------:R-:W-:Y:S01]  /*36f0*/  IADD3 R13, P1, PT, R13, UR14, RZ ;  /* 0x0000000e0d0d7c10 */ /* 0x000fe2000ff3e0ff */
[----:B------:R-:W-:Y:S01]  /*3700*/  BSSY.RECONVERGENT B2, `(.L_x_672) ;  /* 0x0000012000027945 */ /* 0x000fe20003800200 */
[----:B------:R-:W-:-:S02]  /*3710*/  IMAD.MOV.U32 R16, RZ, RZ, R3 ;  /* 0x000000ffff107224 */ /* 0x000fc400078e0003 */
[----:B------:R-:W-:Y:S01]  /*3720*/  IMAD.MOV.U32 R18, RZ, RZ, R6 ;  /* 0x000000ffff127224 */ /* 0x000fe200078e0006 */
[----:B------:R-:W-:Y:S01]  /*3730*/  IADD3.X R12, PT, PT, R12, UR15, RZ, P1, !PT ;  /* 0x0000000f0c0c7c10 */ /* 0x000fe20008ffe4ff */
        /* <DEDUP_REMOVED lines=14> */
.L_x_673:
[----:B------:R-:W-:Y:S05]  /*3820*/  BSYNC.RECONVERGENT B2 ;  /* 0x0000000000027941 */ /* 0x000fea0003800200 */
.L_x_672:
        /* <DEDUP_REMOVED lines=19> */
.L_x_675:
[----:B------:R-:W-:Y:S05]  /*3960*/  BSYNC.RECONVERGENT B2 ;  /* 0x0000000000027941 */ /* 0x000fea0003800200 */
.L_x_674:
        /* <DEDUP_REMOVED lines=19> */
.L_x_677:
[----:B------:R-:W-:Y:S05]  /*3aa0*/  BSYNC.RECONVERGENT B2 ;  /* 0x0000000000027941 */ /* 0x000fea0003800200 */
.L_x_676:
        /* <DEDUP_REMOVED lines=19> */
.L_x_679:
[----:B------:R-:W-:Y:S05]  /*3be0*/  BSYNC.RECONVERGENT B2 ;  /* 0x0000000000027941 */ /* 0x000fea0003800200 */
.L_x_678:
        /* <DEDUP_REMOVED lines=19> */
.L_x_681:
[----:B------:R-:W-:Y:S05]  /*3d20*/  BSYNC.RECONVERGENT B2 ;  /* 0x0000000000027941 */ /* 0x000fea0003800200 */
.L_x_680:
[----:B------:R-:W-:Y:S01]  /*3d30*/  BAR.SYNC.DEFER_BLOCKING 0x0 ;  /* 0x0000000000007b1d */ /* 0x000fe20000010000 */
[----:B------:R-:W-:-:S05]  /*3d40*/  ISETP.NE.AND P0, PT, R2, RZ, PT ;  /* 0x000000ff0200720c */ /* 0x000fca0003f05270 */
[----:B------:R-:W-:Y:S08]  /*3d50*/  BSSY.RECONVERGENT B2, `(.L_x_682) ;  /* 0x000000a000027945 */ /* 0x000ff00003800200 */
[----:B------:R-:W-:Y:S05]  /*3d60*/  @P0 BRA `(.L_x_683) ;  /* 0x0000000000200947 */ /* 0x000fea0003800000 */
[----:B------:R-:W-:-:S05]  /*3d70*/  IMAD.MOV.U32 R11, RZ, RZ, 0x500 ;  /* 0x00000500ff0b7424 */ /* 0x000fca00078e00ff */
[----:B------:R-:W2:Y:S01]  /*3d80*/  ATOMG.E.ADD.STRONG.GPU PT, R8, desc[UR10][R4.64], R11 ;  /* 0x8000000b040879a8 */ /* 0x000ea200081ef10a */
[----:B------:R-:W0:Y:S01]  /*3d90*/  S2UR UR5, SR_CgaCtaId ;  /* 0x00000000000579c3 */ /* 0x000e220000008800 */
[----:B------:R-:W-:Y:S02]  /*3da0*/  UMOV UR4, 0x400 ;  /* 0x0000040000047882 */ /* 0x000fe40000000000 */
[----:B0-----:R-:W-:Y:S01]  /*3db0*/  ULEA UR4, UR5, UR4, 0x18 ;  /* 0x0000000405047291 */ /* 0x001fe2000f8ec0ff */
[----:B--2---:R-:W-:-:S05]  /*3dc0*/  VIADD R9, R8, UR6 ;  /* 0x0000000608097c36 */ /* 0x004fca0008000000 */
[----:B------:R-:W-:-:S05]  /*3dd0*/  IMAD.U32 R8, RZ, RZ, UR4 ;  /* 0x00000004ff087e24 */ /* 0x000fca000f8e00ff */
[----:B------:R0:W-:Y:S02]  /*3de0*/  STS [R8+0x98], R9 ;  /* 0x0000980908007388 */ /* 0x0001e40000000800 */
.L_x_683:
[----:B------:R-:W-:Y:S05]  /*3df0*/  BSYNC.RECONVERGENT B2 ;  /* 0x0000000000027941 */ /* 0x000fea0003800200 */
.L_x_682:
[----:B------:R-:W-:Y:S01]  /*3e00*/  BAR.SYNC.DEFER_BLOCKING 0x0 ;  /* 0x0000000000007b1d */ /* 0x000fe20000010000 */
[----:B------:R-:W-:-:S05]  /*3e10*/  IMAD.U32 R10, RZ, RZ, UR7 ;  /* 0x00000007ff0a7e24 */ /* 0x000fca000f8e00ff */
[----:B------:R-:W0:Y:S02]  /*3e20*/  LDS R11, [R8+0x98] ;  /* 0x00009800080b7984 */ /* 0x000e240000000800 */
[----:B0-----:R-:W-:-:S05]  /*3e30*/  VIADD R9, R11, 0x500 ;  /* 0x000005000b097836 */ /* 0x001fca0000000000 */
[----:B------:R-:W-:-:S13]  /*3e40*/  ISETP.GT.AND P0, PT, R9, R10, PT ;  /* 0x0000000a0900720c */ /* 0x000fda0003f04270 */
[----:B------:R-:W-:Y:S05]  /*3e50*/  @!P0 BRA `(.L_x_684) ;  /* 0xfffffff800008947 */ /* 0x000fea000383ffff */
[----:B------:R-:W-:Y:S05]  /*3e60*/  BSYNC.RECONVERGENT B1 ;  /* 0x0000000000017941 */ /* 0x000fea0003800200 */
.L_x_671:
[----:B------:R-:W-:Y:S01]  /*3e70*/  ISETP.GE.AND P0, PT, R11, R10, PT ;  /* 0x0000000a0b00720c */ /* 0x000fe20003f06270 */
[----:B------:R-:W0:Y:S01]  /*3e80*/  LDCU.64 UR6, c[0x0][0x388] ;  /* 0x00007100ff0677ac */ /* 0x000e220008000a00 */
[----:B------:R-:W-:Y:S01]  /*3e90*/  BSSY.RECONVERGENT B1, `(.L_x_668) ;  /* 0x0000094000017945 */ /* 0x000fe20003800200 */
[----:B------:R-:W1:Y:S10]  /*3ea0*/  LDCU.64 UR4, c[0x0][0x388] ;  /* 0x00007100ff0477ac */ /* 0x000e740008000a00 */
[----:B------:R-:W-:Y:S05]  /*3eb0*/  @P0 BRA `(.L_x_685) ;  /* 0x0000000800440947 */ /* 0x000fea0003800000 */
[----:B------:R-:W-:-:S05]  /*3ec0*/  IMAD.IADD R9, R10, 0x1, -R11 ;  /* 0x000000010a097824 */ /* 0x000fca00078e0a0b */
[----:B------:R-:W-:-:S13]  /*3ed0*/  ISETP.GE.AND P0, PT, R2, R9, PT ;  /* 0x000000090200720c */ /* 0x000fda0003f06270 */
[----:B------:R-:W-:Y:S05]  /*3ee0*/  @P0 BRA `(.L_x_685) ;  /* 0x0000000800380947 */ /* 0x000fea0003800000 */
[----:B------:R-:W-:Y:S01]  /*3ef0*/  LOP3.LUT R4, RZ, R2, RZ, 0x33, !PT ;  /* 0x00000002ff047212 */ /* 0x000fe200078e33ff */
[----:B------:R-:W-:Y:S01]  /*3f00*/  BSSY.RECONVERGENT B2, `(.L_x_686) ;  /* 0x0000027000027945 */ /* 0x000fe20003800200 */
[----:B------:R-:W-:Y:S02]  /*3f10*/  IMAD.MOV.U32 R8, RZ, RZ, R2 ;  /* 0x000000ffff087224 */ /* 0x000fe400078e0002 */
[----:B------:R-:W-:-:S04]  /*3f20*/  IADD3 R16, PT, PT, -R11, R10, R4 ;  /* 0x0000000a0b107210 */ /* 0x000fc80007ffe104 */
[----:B------:R-:W-:-:S04]  /*3f30*/  LOP3.LUT R4, R16, 0x300, RZ, 0xc0, !PT ;  /* 0x0000030010047812 */ /* 0x000fc800078ec0ff */
[----:B------:R-:W-:-:S13]  /*3f40*/  ISETP.NE.AND P0, PT, R4, 0x300, PT ;  /* 0x000003000400780c */ /* 0x000fda0003f05270 */
[----:B------:R-:W-:Y:S05]  /*3f50*/  @!P0 BRA `(.L_x_687) ;  /* 0x0000000000848947 */ /* 0x000fea0003800000 */
[----:B------:R-:W2:Y:S01]  /*3f60*/  LDC.64 R4, c[0x0][0x380] ;  /* 0x0000e000ff047b82 */ /* 0x000ea20000000a00 */
[----:B------:R-:W-:Y:S01]  /*3f70*/  LEA.HI R8, R16, 0x1, RZ, 0x18 ;  /* 0x0000000110087811 */ /* 0x000fe200078fc0ff */
[----:B------:R-:W-:-:S03]  /*3f80*/  IMAD.IADD R15, R2, 0x1, R11 ;  /* 0x00000001020f7824 */ /* 0x000fc600078e020b */
[----:B------:R-:W-:Y:S01]  /*3f90*/  LOP3.LUT R10, R8, 0x3, RZ, 0xc0, !PT ;  /* 0x00000003080a7812 */ /* 0x000fe200078ec0ff */
[----:B------:R-:W-:-:S04]  /*3fa0*/  IMAD.MOV.U32 R8, RZ, RZ, R2 ;  /* 0x000000ffff087224 */ /* 0x000fc800078e0002 */
[----:B------:R-:W-:-:S07]  /*3fb0*/  IMAD.MOV R10, RZ, RZ, -R10 ;  /* 0x000000ffff0a7224 */ /* 0x000fce00078e0a0a */
.L_x_690:
[----:B--2---:R-:W-:-:S05]  /*3fc0*/  IMAD.WIDE R12, R15, 0x4, R4 ;  /* 0x000000040f0c7825 */ /* 0x004fca00078e0204 */
[----:B------:R-:W2:Y:S01]  /*3fd0*/  LDG.E R20, desc[UR10][R12.64] ;  /* 0x0000000a0c147981 */ /* 0x000ea2000c1e1900 */
[----:B------:R-:W-:Y:S01]  /*3fe0*/  VIADD R10, R10, 0x1 ;  /* 0x000000010a0a7836 */ /* 0x000fe20000000000 */
[C---:B-1----:R-:W-:Y:S01]  /*3ff0*/  IADD3 R18, P1, PT, R15.reuse, UR4, RZ ;  /* 0x000000040f127c10 */ /* 0x042fe2000ff3e0ff */
[----:B------:R-:W-:Y:S03]  /*4000*/  BSSY.RECONVERGENT B3, `(.L_x_688) ;  /* 0x0000013000037945 */ /* 0x000fe60003800200 */
[----:B------:R-:W-:Y:S02]  /*4010*/  ISETP.NE.AND P2, PT, R10, RZ, PT ;  /* 0x000000ff0a00720c */ /* 0x000fe40003f45270 */
[----:B------:R-:W-:Y:S02]  /*4020*/  LEA.HI.X.SX32 R17, R15, UR5, 0x1, P1 ;  /* 0x000000050f117c11 */ /* 0x000fe400088f0eff */
        /* <DEDUP_REMOVED lines=16> */
.L_x_689:
[----:B0-----:R-:W-:Y:S05]  /*4130*/  BSYNC.RECONVERGENT B3 ;  /* 0x0000000000037941 */ /* 0x001fea0003800200 */
.L_x_688:
[----:B------:R-:W-:Y:S02]  /*4140*/  VIADD R8, R8, 0x100 ;  /* 0x0000010008087836 */ /* 0x000fe40000000000 */
[----:B------:R-:W-:Y:S01]  /*4150*/  VIADD R15, R15, 0x100 ;  /* 0x000001000f0f7836 */ /* 0x000fe20000000000 */
[----:B------:R-:W-:Y:S06]  /*4160*/  @P2 BRA `(.L_x_690) ;  /* 0xfffffffc00942947 */ /* 0x000fec000383ffff */
.L_x_687:
[----:B01----:R-:W-:Y:S05]  /*4170*/  BSYNC.RECONVERGENT B2 ;  /* 0x0000000000027941 */ /* 0x003fea0003800200 */
.L_x_686:
        /* <DEDUP_REMOVED lines=9> */
.L_x_699:
[----:B------:R-:W-:-:S05]  /*4210*/  IMAD.WIDE R14, R11, 0x4, R4 ;  /* 0x000000040b0e7825 */ /* 0x000fca00078e0204 */
[----:B------:R-:W2:Y:S04]  /*4220*/  LDG.E R24, desc[UR10][R14.64+-0x800] ;  /* 0xfff8000a0e187981 */ /* 0x000ea8000c1e1900 */
[----:B------:R0:W5:Y:S04]  /*4230*/  LDG.E R26, desc[UR10][R14.64+-0x400] ;  /* 0xfffc000a0e1a7981 */ /* 0x000168000c1e1900 */
        /* <DEDUP_REMOVED lines=21> */
.L_x_692:
[----:B------:R-:W-:Y:S05]  /*4390*/  BSYNC.RECONVERGENT B2 ;  /* 0x0000000000027941 */ /* 0x000fea0003800200 */
.L_x_691:
        /* <DEDUP_REMOVED lines=19> */
.L_x_694:
[----:B------:R-:W-:Y:S05]  /*44d0*/  BSYNC.RECONVERGENT B2 ;  /* 0x0000000000027941 */ /* 0x000fea0003800200 */
.L_x_693:
[----:B------:R-:W-:Y:S01]  /*44e0*/  FSETP.GEU.AND P0, PT, R3, R10, PT ;  /* 0x0000000a0300720b */ /* 0x000fe20003f0e000 */
[----:B------:R-:W-:Y:S01]  /*44f0*/  BSSY.RECONVERGENT B2, `(.L_x_695) ;  /* 0x0000013000027945 */ /* 0x000fe20003800200 */
[C---:B------:R-:W-:Y:S01]  /*4500*/  IADD3 R17, P1, PT, R19.reuse, UR6, RZ ;  /* 0x0000000613117c10 */ /* 0x040fe2000ff3e0ff */
        /* <DEDUP_REMOVED lines=17> */
.L_x_696:
[----:B------:R-:W-:Y:S05]  /*4620*/  BSYNC.RECONVERGENT B2 ;  /* 0x0000000000027941 */ /* 0x000fea0003800200 */
.L_x_695:
        /* <DEDUP_REMOVED lines=18> */
.L_x_698:
[----:B------:R-:W-:Y:S05]  /*4750*/  BSYNC.RECONVERGENT B2 ;  /* 0x0000000000027941 */ /* 0x000fea0003800200 */
.L_x_697:
[----:B------:R-:W-:Y:S02]  /*4760*/  VIADD R8, R8, 0x400 ;  /* 0x0000040008087836 */ /* 0x000fe40000000000 */
[----:B------:R-:W-:Y:S02]  /*4770*/  VIADD R20, R20, 0x400 ;  /* 0x0000040014147836 */ /* 0x000fe40000000000 */
[----:B------:R-:W-:Y:S01]  /*4780*/  VIADD R19, R19, 0x400 ;  /* 0x0000040013137836 */ /* 0x000fe20000000000 */
[----:B------:R-:W-:Y:S01]  /*4790*/  ISETP.GE.AND P0, PT, R8, R9, PT ;  /* 0x000000090800720c */ /* 0x000fe20003f06270 */
[----:B------:R-:W-:Y:S02]  /*47a0*/  VIADD R18, R18, 0x400 ;  /* 0x0000040012127836 */ /* 0x000fe40000000000 */
[----:B------:R-:W-:-:S10]  /*47b0*/  VIADD R11, R11, 0x400 ;  /* 0x000004000b0b7836 */ /* 0x000fd40000000000 */
[----:B------:R-:W-:Y:S05]  /*47c0*/  @!P0 BRA `(.L_x_699) ;  /* 0xfffffff800908947 */ /* 0x000fea000383ffff */
.L_x_685:
[----:B01----:R-:W-:Y:S05]  /*47d0*/  BSYNC.RECONVERGENT B1 ;  /* 0x0000000000017941 */ /* 0x003fea0003800200 */
.L_x_668:
        /* <DEDUP_REMOVED lines=22> */
.L_x_701:
[----:B------:R-:W-:Y:S05]  /*4940*/  BSYNC.RECONVERGENT B1 ;  /* 0x0000000000017941 */ /* 0x000fea0003800200 */
.L_x_700:
        /* <DEDUP_REMOVED lines=21> */
.L_x_703:
[----:B------:R-:W-:Y:S05]  /*4aa0*/  BSYNC.RECONVERGENT B1 ;  /* 0x0000000000017941 */ /* 0x000fea0003800200 */
.L_x_702:
        /* <DEDUP_REMOVED lines=21> */
.L_x_705:
[----:B------:R-:W-:Y:S05]  /*4c00*/  BSYNC.RECONVERGENT B1 ;  /* 0x0000000000017941 */ /* 0x000fea0003800200 */
.L_x_704:
        /* <DEDUP_REMOVED lines=21> */
.L_x_707:
[----:B------:R-:W-:Y:S05]  /*4d60*/  BSYNC.RECONVERGENT B1 ;  /* 0x0000000000017941 */ /* 0x000fea0003800200 */
.L_x_706:
        /* <DEDUP_REMOVED lines=22> */
.L_x_709:
[----:B------:R-:W-:Y:S05]  /*4ed0*/  BSYNC.RECONVERGENT B1 ;  /* 0x0000000000017941 */ /* 0x000fea0003800200 */
.L_x_708:
        /* <DEDUP_REMOVED lines=12> */
.L_x_711:
[----:B------:R-:W-:Y:S05]  /*4fa0*/  BSYNC.RECONVERGENT B1 ;  /* 0x0000000000017941 */ /* 0x000fea0003800200 */
.L_x_710:
[----:B------:R-:W-:Y:S01]  /*4fb0*/  BAR.SYNC.DEFER_BLOCKING 0x0 ;  /* 0x0000000000007b1d */ /* 0x000fe20000010000 */
[----:B------:R-:W-:-:S13]  /*4fc0*/  ISETP.NE.AND P2, PT, R2, RZ, PT ;  /* 0x000000ff0200720c */ /* 0x000fda0003f45270 */
[----:B------:R-:W-:Y:S05]  /*4fd0*/  @P2 BRA `(.L_x_627) ;  /* 0x00000008002c2947 */ /* 0x000fea0003800000 */
[----:B------:R-:W1:Y:S01]  /*4fe0*/  S2R R2, SR_CgaCtaId ;  /* 0x0000000000027919 */ /* 0x000e620000008800 */
[----:B------:R-:W-:Y:S01]  /*4ff0*/  MOV R7, 0x400 ;  /* 0x0000040000077802 */ /* 0x000fe20000000f00 */
[----:B------:R-:W-:Y:S01]  /*5000*/  BSSY.RECONVERGENT B1, `(.L_x_712) ;  /* 0x0000019000017945 */ /* 0x000fe20003800200 */
[----:B------:R-:W-:Y:S02]  /*5010*/  IMAD.MOV.U32 R12, RZ, RZ, R6 ;  /* 0x000000ffff0c7224 */ /* 0x000fe400078e0006 */
[----:B------:R-:W-:Y:S02]  /*5020*/  IMAD.MOV.U32 R10, RZ, RZ, R5 ;  /* 0x000000ffff0a7224 */ /* 0x000fe400078e0005 */
[----:B------:R-:W-:Y:S01]  /*5030*/  IMAD.MOV.U32 R14, RZ, RZ, R4 ;  /* 0x000000ffff0e7224 */ /* 0x000fe200078e0004 */
[----:B-1----:R-:W-:-:S05]  /*5040*/  LEA R7, R2, R7, 0x18 ;  /* 0x0000000702077211 */ /* 0x002fca00078ec0ff */
[----:B------:R-:W1:Y:S04]  /*5050*/  LDS R13, [R7+0x18] ;  /* 0x00001800070d7984 */ /* 0x000e680000000800 */
[----:B------:R2:W3:Y:S04]  /*5060*/  LDS R15, [R7+0x28] ;  /* 0x00002800070f7984 */ /* 0x0004e80000000800 */
[----:B------:R2:W4:Y:S04]  /*5070*/  LDS R17, [R7+0x38] ;  /* 0x0000380007117984 */ /* 0x0005280000000800 */
[----:B0-----:R2:W0:Y:S04]  /*5080*/  LDS R9, [R7+0x48] ;  /* 0x0000480007097984 */ /* 0x0014280000000800 */
[----:B------:R2:W0:Y:S04]  /*5090*/  LDS R8, [R7+0x58] ;  /* 0x0000580007087984 */ /* 0x0004280000000800 */
[----:B------:R2:W0:Y:S04]  /*50a0*/  LDS R3, [R7+0x68] ;  /* 0x0000680007037984 */ /* 0x0004280000000800 */
[----:B------:R2:W0:Y:S01]  /*50b0*/  LDS R2, [R7+0x78] ;  /* 0x0000780007027984 */ /* 0x0004220000000800 */
[----:B-1----:R-:W-:-:S13]  /*50c0*/  FSETP.GEU.AND P0, PT, R6, R13, PT ;  /* 0x0000000d0600720b */ /* 0x002fda0003f0e000 */
[----:B--234-:R-:W-:Y:S05]  /*50d0*/  @!P0 BRA `(.L_x_713) ;  /* 0x00000000002c8947 */ /* 0x01cfea0003800000 */
[----:B------:R-:W1:Y:S01]  /*50e0*/  LDS.64 R10, [R7+0x20] ;  /* 0x00002000070a7984 */ /* 0x000e620000000a00 */
[----:B------:R-:W-:Y:S01]  /*50f0*/  FSETP.GEU.AND P3, PT, R13, R6, PT ;  /* 0x000000060d00720b */ /* 0x000fe20003f6e000 */
[----:B------:R-:W-:-:S12]  /*5100*/  IMAD.MOV.U32 R12, RZ, RZ, R13 ;  /* 0x000000ffff0c7224 */ /* 0x000fd800078e000d */
[CC--:B-1----:R-:W-:Y:S01]  /*5110*/  @P3 ISETP.GE.U32.AND P0, PT, R5.reuse, R10.reuse, PT ;  /* 0x0000000a0500320c */ /* 0x0c2fe20003f06070 */
[----:B------:R-:W-:Y:S01]  /*5120*/  IMAD.MOV.U32 R14, RZ, RZ, R11 ;  /* 0x000000ffff0e7224 */ /* 0x000fe200078e000b */
[CC--:B------:R-:W-:Y:S02]  /*5130*/  @P3 ISETP.LT.U32.AND P1, PT, R5.reuse, R10.reuse, PT ;  /* 0x0000000a0500320c */ /* 0x0c0fe40003f21070 */
[CC--:B------:R-:W-:Y:S02]  /*5140*/  @P3 ISETP.GE.AND.EX P0, PT, R4.reuse, R11.reuse, PT, P0 ;  /* 0x0000000b0400320c */ /* 0x0c0fe40003f06300 */
[----:B------:R-:W-:Y:S02]  /*5150*/  @P3 ISETP.LT.AND.EX P1, PT, R4, R11, PT, P1 ;  /* 0x0000000b0400320c */ /* 0x000fe40003f21310 */
[----:B------:R-:W-:Y:S02]  /*5160*/  @P3 FSEL R12, R6, R13, !P0 ;  /* 0x0000000d060c3208 */ /* 0x000fe40004000000 */
[----:B------:R-:W-:-:S02]  /*5170*/  @P3 SEL R10, R5, R10, P1 ;  /* 0x0000000a050a3207 */ /* 0x000fc40000800000 */
[----:B------:R-:W-:-:S07]  /*5180*/  @P3 SEL R14, R4, R11, P1 ;  /* 0x0000000b040e3207 */ /* 0x000fce0000800000 */
.L_x_713:
[----:B------:R-:W-:Y:S05]  /*5190*/  BSYNC.RECONVERGENT B1 ;  /* 0x0000000000017941 */ /* 0x000fea0003800200 */
.L_x_712:
[----:B------:R-:W-:Y:S01]  /*51a0*/  FSETP.GEU.AND P0, PT, R12, R15, PT ;  /* 0x0000000f0c00720b */ /* 0x000fe20003f0e000 */
[----:B------:R-:W-:Y:S01]  /*51b0*/  BSSY.RECONVERGENT B1, `(.L_x_714) ;  /* 0x0000010000017945 */ /* 0x000fe20003800200 */
[----:B------:R-:W-:Y:S02]  /*51c0*/  IMAD.MOV.U32 R6, RZ, RZ, R12 ;  /* 0x000000ffff067224 */ /* 0x000fe400078e000c */
[----:B------:R-:W-:Y:S02]  /*51d0*/  IMAD.MOV.U32 R11, RZ, RZ, R10 ;  /* 0x000000ffff0b7224 */ /* 0x000fe400078e000a */
[----:B------:R-:W-:-:S07]  /*51e0*/  IMAD.MOV.U32 R5, RZ, RZ, R14 ;  /* 0x000000ffff057224 */ /* 0x000fce00078e000e */
[----:B------:R-:W-:Y:S05]  /*51f0*/  @!P0 BRA `(.L_x_715) ;  /* 0x00000000002c8947 */ /* 0x000fea0003800000 */
[----:B------:R-:W1:Y:S01]  /*5200*/  LDS.64 R4, [R7+0x30] ;  /* 0x0000300007047984 */ /* 0x000e620000000a00 */
[----:B------:R-:W-:Y:S01]  /*5210*/  FSETP.GEU.AND P3, PT, R15, R12, PT ;  /* 0x0000000c0f00720b */ /* 0x000fe20003f6e000 */
[----:B------:R-:W-:-:S12]  /*5220*/  IMAD.MOV.U32 R6, RZ, RZ, R15 ;  /* 0x000000ffff067224 */ /* 0x000fd800078e000f */
[CC--:B-1----:R-:W-:Y:S01]  /*5230*/  @P3 ISETP.GE.U32.AND P0, PT, R10.reuse, R4.reuse, PT ;  /* 0x000000040a00320c */ /* 0x0c2fe20003f06070 */
[----:B------:R-:W-:Y:S01]  /*5240*/  IMAD.MOV.U32 R11, RZ, RZ, R4 ;  /* 0x000000ffff0b7224 */ /* 0x000fe200078e0004 */
[-C--:B------:R-:W-:Y:S02]  /*5250*/  @P3 ISETP.LT.U32.AND P1, PT, R10, R4.reuse, PT ;  /* 0x000000040a00320c */ /* 0x080fe40003f21070 */
[CC--:B------:R-:W-:Y:S02]  /*5260*/  @P3 ISETP.GE.AND.EX P0, PT, R14.reuse, R5.reuse, PT, P0 ;  /* 0x000000050e00320c */ /* 0x0c0fe40003f06300 */
[----:B------:R-:W-:Y:S02]  /*5270*/  @P3 ISETP.LT.AND.EX P1, PT, R14, R5, PT, P1 ;  /* 0x000000050e00320c */ /* 0x000fe40003f21310 */
[----:B------:R-:W-:Y:S02]  /*5280*/  @P3 FSEL R6, R12, R15, !P0 ;  /* 0x0000000f0c063208 */ /* 0x000fe40004000000 */
[----:B------:R-:W-:-:S02]  /*5290*/  @P3 SEL R11, R10, R4, P1 ;  /* 0x000000040a0b3207 */ /* 0x000fc40000800000 */
[----:B------:R-:W-:-:S07]  /*52a0*/  @P3 SEL R5, R14, R5, P1 ;  /* 0x000000050e053207 */ /* 0x000fce0000800000 */
.L_x_715:
[----:B------:R-:W-:Y:S05]  /*52b0*/  BSYNC.RECONVERGENT B1 ;  /* 0x0000000000017941 */ /* 0x000fea0003800200 */
.L_x_714:
        /* <DEDUP_REMOVED lines=18> */
.L_x_717:
[----:B------:R-:W-:Y:S05]  /*53e0*/  BSYNC.RECONVERGENT B1 ;  /* 0x0000000000017941 */ /* 0x000fea0003800200 */
.L_x_716:
[----:B0-----:R-:W-:Y:S01]  /*53f0*/  FSETP.GEU.AND P0, PT, R4, R9, PT ;  /* 0x000000090400720b */ /* 0x001fe20003f0e000 */
        /* <DEDUP_REMOVED lines=17> */
.L_x_719:
[----:B------:R-:W-:Y:S05]  /*5510*/  BSYNC.RECONVERGENT B1 ;  /* 0x0000000000017941 */ /* 0x000fea0003800200 */
.L_x_718:
        /* <DEDUP_REMOVED lines=18> */
.L_x_721:
[----:B------:R-:W-:Y:S05]  /*5640*/  BSYNC.RECONVERGENT B1 ;  /* 0x0000000000017941 */ /* 0x000fea0003800200 */
.L_x_720:
        /* <DEDUP_REMOVED lines=18> */
.L_x_723:
[----:B------:R-:W-:Y:S05]  /*5770*/  BSYNC.RECONVERGENT B1 ;  /* 0x0000000000017941 */ /* 0x000fea0003800200 */
.L_x_722:
        /* <DEDUP_REMOVED lines=17> */
.L_x_627:
[----:B------:R-:W-:Y:S05]  /*5890*/  BSYNC.RECONVERGENT B0 ;  /* 0x0000000000007941 */ /* 0x000fea0003800200 */
.L_x_594:
        /* <DEDUP_REMOVED lines=9> */
.L_x_724:
        /* <DEDUP_REMOVED lines=13> */
.L_x_863:


//--------------------- .text._ZN6thrust24THRUST_300001_SM_1000_NS8cuda_cub4core6detail13_kernel_agentINS1_8__reduce11ReduceAgentINS0_12zip_iteratorIN4cuda3std3__45tupleIJNS0_6detail15normal_iteratorINS0_10device_ptrIfEEEENS0_17counting_iteratorIlNS0_11use_defaultESI_SI_EEEEEEEPNSB_IJflEEESM_iNS1_9__extrema9arg_min_fIflNSA_4lessIfEEEEEEJSL_SN_iSS_EEEvDpT0_ --------------------------
	.section	.text._ZN6thrust24THRUST_300001_SM_1000_NS8cuda_cub4core6detail13_kernel_agentINS1_8__reduce11ReduceAgentINS0_12zip_iteratorIN4cuda3std3__45tupleIJNS0_6detail15normal_iteratorINS0_10device_ptrIfEEEENS0_17counting_iteratorIlNS0_11use_defaultESI_SI_EEEEEEEPNSB_IJflEEESM_iNS1_9__extrema9arg_min_fIflNSA_4lessIfEEEEEEJSL_SN_iSS_EEEvDpT0_,"ax",@progbits
	.align	128
        .global         _ZN6thrust24THRUST_300001_SM_1000_NS8cuda_cub4core6detail13_kernel_agentINS1_8__reduce11ReduceAgentINS0_12zip_iteratorIN4cuda3std3__45tupleIJNS0_6detail15normal_iteratorINS0_10device_ptrIfEEEENS0_17counting_iteratorIlNS0_11use_defaultESI_SI_EEEEEEEPNSB_IJflEEESM_iNS1_9__extrema9arg_min_fIflNSA_4lessIfEEEEEEJSL_SN_iSS_EEEvDpT0_
        .type           _ZN6thrust24THRUST_300001_SM_1000_NS8cuda_cub4core6detail13_kernel_agentINS1_8__reduce11ReduceAgentINS0_12zip_iteratorIN4cuda3std3__45tupleIJNS0_6detail15normal_iteratorINS0_10device_ptrIfEEEENS0_17counting_iteratorIlNS0_11use_defaultESI_SI_EEEEEEEPNSB_IJflEEESM_iNS1_9__extrema9arg_min_fIflNSA_4lessIfEEEEEEJSL_SN_iSS_EEEvDpT0_,@function
        .size           _ZN6thrust24THRUST_300001_SM_1000_NS8cuda_cub4core6detail13_kernel_agentINS1_8__reduce11ReduceAgentINS0_12zip_iteratorIN4cuda3std3__45tupleIJNS0_6detail15normal_iteratorINS0_10device_ptrIfEEEENS0_17counting_iteratorIlNS0_11use_defaultESI_SI_EEEEEEEPNSB_IJflEEESM_iNS1_9__extrema9arg_min_fIflNSA_4lessIfEEEEEEJSL_SN_iSS_EEEvDpT0_,(.L_x_864 - _ZN6thrust24THRUST_300001_SM_1000_NS8cuda_cub4core6detail13_kernel_agentINS1_8__reduce11ReduceAgentINS0_12zip_iteratorIN4cuda3std3__45tupleIJNS0_6detail15normal_iteratorINS0_10device_ptrIfEEEENS0_17counting_iteratorIlNS0_11use_defaultESI_SI_EEEEEEEPNSB_IJflEEESM_iNS1_9__extrema9arg_min_fIflNSA_4lessIfEEEEEEJSL_SN_iSS_EEEvDpT0_)
        .other          _ZN6thrust24THRUST_300001_SM_1000_NS8cuda_cub4core6detail13_kernel_agentINS1_8__reduce11ReduceAgentINS0_12zip_iteratorIN4cuda3std3__45tupleIJNS0_6detail15normal_iteratorINS0_10device_ptrIfEEEENS0_17counting_iteratorIlNS0_11use_defaultESI_SI_EEEEEEEPNSB_IJflEEESM_iNS1_9__extrema9arg_min_fIflNSA_4lessIfEEEEEEJSL_SN_iSS_EEEvDpT0_,@"STO_CUDA_ENTRY STV_DEFAULT"
_ZN6thrust24THRUST_300001_SM_1000_NS8cuda_cub4core6detail13_kernel_agentINS1_8__reduce11ReduceAgentINS0_12zip_iteratorIN4cuda3std3__45tupleIJNS0_6detail15normal_iteratorINS0_10device_ptrIfEEEENS0_17counting_iteratorIlNS0_11use_defaultESI_SI_EEEEEEEPNSB_IJflEEESM_iNS1_9__extrema9arg_min_fIflNSA_4lessIfEEEEEEJSL_SN_iSS_EEEvDpT0_:
.text._ZN6thrust24THRUST_300001_SM_1000_NS8cuda_cub4core6detail13_kernel_agentINS1_8__reduce11ReduceAgentINS0_12zip_iteratorIN4cuda3std3__45tupleIJNS0_6detail15normal_iteratorINS0_10device_ptrIfEEEENS0_17counting_iteratorIlNS0_11use_defaultESI_SI_EEEEEEEPNSB_IJflEEESM_iNS1_9__extrema9arg_min_fIflNSA_4lessIfEEEEEEJSL_SN_iSS_EEEvDpT0_:
        /* <DEDUP_REMOVED lines=23> */
.L_x_728:
[----:B0-----:R-:W-:Y:S05]  /*0170*/  BSYNC.RECONVERGENT B1 ;  /* 0x0000000000017941 */ /* 0x001fea0003800200 */
.L_x_727:
        /* <DEDUP_REMOVED lines=19> */
.L_x_735:
        /* <DEDUP_REMOVED lines=23> */
.L_x_734:
[----:B------:R-:W-:Y:S05]  /*0420*/  BSYNC.RECONVERGENT B3 ;  /* 0x0000000000037941 */ /* 0x000fea0003800200 */
.L_x_733:
[----:B------:R-:W-:Y:S01]  /*0430*/  IADD3 R12, P0, PT, R12, 0x100, RZ ;  /* 0x000001000c0c7810 */ /* 0x000fe20007f1e0ff */
[----:B------:R-:W-:Y:S02]  /*0440*/  VIADD R11, R11, 0x100 ;  /* 0x000001000b0b7836 */ /* 0x000fe40000000000 */
[----:B------:R-:W-:Y:S02]  /*0450*/  IMAD.X R10, RZ, RZ, R10, P3 ;  /* 0x000000ffff0a7224 */ /* 0x000fe400018e060a */
[----:B------:R-:W-:Y:S01]  /*0460*/  IMAD.X R13, RZ, RZ, R13, P0 ;  /* 0x000000ffff0d7224 */ /* 0x000fe200000e060d */
[----:B------:R-:W-:Y:S07]  /*0470*/  @P2 BRA `(.L_x_735) ;  /* 0xfffffffc008c2947 */ /* 0x000fee000383ffff */
.L_x_732:
[----:B------:R-:W-:Y:S05]  /*0480*/  BSYNC.RECONVERGENT B2 ;  /* 0x0000000000027941 */ /* 0x000fea0003800200 */
.L_x_731:
[----:B------:R-:W-:-:S13]  /*0490*/  ISETP.GE.U32.AND P0, PT, R14, 0x300, PT ;  /* 0x000003000e00780c */ /* 0x000fda0003f06070 */
[----:B------:R-:W-:Y:S05]  /*04a0*/  @!P0 BRA `(.L_x_730) ;  /* 0x00000004007c8947 */ /* 0x000fea0003800000 */
[----:B------:R-:W0:Y:S01]  /*04b0*/  LDC.64 R8, c[0x0][0x380] ;  /* 0x0000e000ff087b82 */ /* 0x000e220000000a00 */
[----:B------:R-:W-:-:S07]  /*04c0*/  VIADD R10, R11, 0x200 ;  /* 0x000002000b0a7836 */ /* 0x000fce0000000000 */
[----:B------:R-:W1:Y:S02]  /*04d0*/  LDC.64 R6, c[0x0][0x388] ;  /* 0x0000e200ff067b82 */ /* 0x000e640000000a00 */
.L_x_744:
        /* <DEDUP_REMOVED lines=26> */
.L_x_737:
[----:B------:R-:W-:Y:S05]  /*0680*/  BSYNC.RECONVERGENT B2 ;  /* 0x0000000000027941 */ /* 0x000fea0003800200 */
.L_x_736:
        /* <DEDUP_REMOVED lines=20> */
.L_x_739:
[----:B------:R-:W-:Y:S05]  /*07d0*/  BSYNC.RECONVERGENT B2 ;  /* 0x0000000000027941 */ /* 0x000fea0003800200 */
.L_x_738:
        /* <DEDUP_REMOVED lines=20> */
.L_x_741:
[----:B------:R-:W-:Y:S05]  /*0920*/  BSYNC.RECONVERGENT B2 ;  /* 0x0000000000027941 */ /* 0x000fea0003800200 */
.L_x_740:
        /* <DEDUP_REMOVED lines=18> */
.L_x_743:
[----:B------:R-:W-:Y:S05]  /*0a50*/  BSYNC.RECONVERGENT B2 ;  /* 0x0000000000027941 */ /* 0x000fea0003800200 */
.L_x_742:
[C---:B------:R-:W-:Y:S02]  /*0a60*/  VIADD R5, R10.reuse, 0x200 ;  /* 0x000002000a057836 */ /* 0x040fe40000000000 */
[----:B------:R-:W-:-:S03]  /*0a70*/  VIADD R10, R10, 0x400 ;  /* 0x000004000a0a7836 */ /* 0x000fc60000000000 */
[----:B------:R-:W-:-:S13]  /*0a80*/  ISETP.GE.AND P0, PT, R5, UR5, PT ;  /* 0x0000000505007c0c */ /* 0x000fda000bf06270 */
[----:B------:R-:W-:Y:S05]  /*0a90*/  @!P0 BRA `(.L_x_744) ;  /* 0xfffffff800908947 */ /* 0x000fea000383ffff */
.L_x_730:
[----:B------:R-:W-:Y:S05]  /*0aa0*/  BSYNC.RECONVERGENT B1 ;  /* 0x0000000000017941 */ /* 0x000fea0003800200 */
.L_x_729:
        /* <DEDUP_REMOVED lines=25> */
.L_x_747:
[----:B------:R-:W-:Y:S05]  /*0c40*/  BSYNC.RECONVERGENT B1 ;  /* 0x0000000000017941 */ /* 0x000fea0003800200 */
.L_x_746:
        /* <DEDUP_REMOVED lines=21> */
.L_x_749:
[----:B------:R-:W-:Y:S05]  /*0da0*/  BSYNC.RECONVERGENT B1 ;  /* 0x0000000000017941 */ /* 0x000fea0003800200 */
.L_x_748:
        /* <DEDUP_REMOVED lines=21> */
.L_x_751:
[----:B------:R-:W-:Y:S05]  /*0f00*/  BSYNC.RECONVERGENT B1 ;  /* 0x0000000000017941 */ /* 0x000fea0003800200 */
.L_x_750:
        /* <DEDUP_REMOVED lines=21> */
.L_x_753:
[----:B------:R-:W-:Y:S05]  /*1060*/  BSYNC.RECONVERGENT B1 ;  /* 0x0000000000017941 */ /* 0x000fea0003800200 */
.L_x_752:
        /* <DEDUP_REMOVED lines=22> */
.L_x_755:
[----:B------:R-:W-:Y:S05]  /*11d0*/  BSYNC.RECONVERGENT B1 ;  /* 0x0000000000017941 */ /* 0x000fea0003800200 */
.L_x_754:
        /* <DEDUP_REMOVED lines=12> */
.L_x_757:
[----:B------:R-:W-:Y:S05]  /*12a0*/  BSYNC.RECONVERGENT B1 ;  /* 0x0000000000017941 */ /* 0x000fea0003800200 */
.L_x_756:
        /* <DEDUP_REMOVED lines=31> */
.L_x_760:
[----:B------:R-:W-:Y:S05]  /*14a0*/  BSYNC.RECONVERGENT B1 ;  /* 0x0000000000017941 */ /* 0x000fea0003800200 */
.L_x_759:
        /* <DEDUP_REMOVED lines=18> */
.L_x_762:
[----:B------:R-:W-:Y:S05]  /*15d0*/  BSYNC.RECONVERGENT B1 ;  /* 0x0000000000017941 */ /* 0x000fea0003800200 */
.L_x_761:
        /* <DEDUP_REMOVED lines=18> */
.L_x_764:
[----:B------:R-:W-:Y:S05]  /*1700*/  BSYNC.RECONVERGENT B1 ;  /* 0x0000000000017941 */ /* 0x000fea0003800200 */
.L_x_763:
        /* <DEDUP_REMOVED lines=18> */
.L_x_766:
[----:B------:R-:W-:Y:S05]  /*1830*/  BSYNC.RECONVERGENT B1 ;  /* 0x0000000000017941 */ /* 0x000fea0003800200 */
.L_x_765:
        /* <DEDUP_REMOVED lines=18> */
.L_x_768:
[----:B------:R-:W-:Y:S05]  /*1960*/  BSYNC.RECONVERGENT B1 ;  /* 0x0000000000017941 */ /* 0x000fea0003800200 */
.L_x_767:
        /* <DEDUP_REMOVED lines=18> */
.L_x_770:
[----:B------:R-:W-:Y:S05]  /*1a90*/  BSYNC.RECONVERGENT B1 ;  /* 0x0000000000017941 */ /* 0x000fea0003800200 */
.L_x_769:
        /* <DEDUP_REMOVED lines=19> */
.L_x_745:
        /* <DEDUP_REMOVED lines=28> */
.L_x_772:
[----:B------:R-:W-:Y:S05]  /*1d90*/  BSYNC.RECONVERGENT B1 ;  /* 0x0000000000017941 */ /* 0x000fea0003800200 */
.L_x_771:
        /* <DEDUP_REMOVED lines=22> */
.L_x_774:
[----:B------:R-:W-:Y:S05]  /*1f00*/  BSYNC.RECONVERGENT B1 ;  /* 0x0000000000017941 */ /* 0x000fea0003800200 */
.L_x_773:
        /* <DEDUP_REMOVED lines=22> */
.L_x_776:
[----:B------:R-:W-:Y:S05]  /*2070*/  BSYNC.RECONVERGENT B1 ;  /* 0x0000000000017941 */ /* 0x000fea0003800200 */
.L_x_775:
        /* <DEDUP_REMOVED lines=22> */
.L_x_778:
[----:B------:R-:W-:Y:S05]  /*21e0*/  BSYNC.RECONVERGENT B1 ;  /* 0x0000000000017941 */ /* 0x000fea0003800200 */
.L_x_777:
        /* <DEDUP_REMOVED lines=23> */
.L_x_780:
[----:B------:R-:W-:Y:S05]  /*2360*/  BSYNC.RECONVERGENT B1 ;  /* 0x0000000000017941 */ /* 0x000fea0003800200 */
.L_x_779:
        /* <DEDUP_REMOVED lines=12> */
.L_x_782:
[----:B------:R-:W-:Y:S05]  /*2430*/  BSYNC.RECONVERGENT B1 ;  /* 0x0000000000017941 */ /* 0x000fea0003800200 */
.L_x_781:
        /* <DEDUP_REMOVED lines=30> */
.L_x_784:
[----:B------:R-:W-:Y:S05]  /*2620*/  BSYNC.RECONVERGENT B1 ;  /* 0x0000000000017941 */ /* 0x000fea0003800200 */
.L_x_783:
        /* <DEDUP_REMOVED lines=27> */
.L_x_786:
[----:B------:R-:W-:Y:S05]  /*27e0*/  BSYNC.RECONVERGENT B1 ;  /* 0x0000000000017941 */ /* 0x000fea0003800200 */
.L_x_785:
        /* <DEDUP_REMOVED lines=27> */
.L_x_788:
[----:B------:R-:W-:Y:S05]  /*29a0*/  BSYNC.RECONVERGENT B1 ;  /* 0x0000000000017941 */ /* 0x000fea0003800200 */
.L_x_787:
        /* <DEDUP_REMOVED lines=27> */
.L_x_790:
[----:B------:R-:W-:Y:S05]  /*2b60*/  BSYNC.RECONVERGENT B1 ;  /* 0x0000000000017941 */ /* 0x000fea0003800200 */
.L_x_789:
        /* <DEDUP_REMOVED lines=27> */
.L_x_792:
[----:B------:R-:W-:Y:S05]  /*2d20*/  BSYNC.RECONVERGENT B1 ;  /* 0x0000000000017941 */ /* 0x000fea0003800200 */
.L_x_791:
        /* <DEDUP_REMOVED lines=27> */
.L_x_794:
[----:B------:R-:W-:Y:S05]  /*2ee0*/  BSYNC.RECONVERGENT B1 ;  /* 0x0000000000017941 */ /* 0x000fea0003800200 */
.L_x_793:
        /* <DEDUP_REMOVED lines=28> */
.L_x_726:
        /* <DEDUP_REMOVED lines=26> */
.L_x_796:
[----:B------:R-:W-:Y:S05]  /*3250*/  BSYNC.RECONVERGENT B1 ;  /* 0x0000000000017941 */ /* 0x000fea0003800200 */
.L_x_795:
        /* <DEDUP_REMOVED lines=21> */
.L_x_798:
[----:B------:R-:W-:Y:S05]  /*33b0*/  BSYNC.RECONVERGENT B1 ;  /* 0x0000000000017941 */ /* 0x000fea0003800200 */
.L_x_797:
[----:B------:R-:W-:Y:S01]  /*33c0*/  UISETP.GE.U32.AND UP0, UPT, UR4, 0xa00, UPT ;  /* 0x00000a000400788c */ /* 0x000fe2000bf06070 */
[----:B------:R-:W-:-:S08]  /*33d0*/  IMAD.MOV.U32 R5, RZ, RZ, 0x500 ;  /* 0x00000500ff057424 */ /* 0x000fd000078e00ff */
[----:B------:R-:W-:Y:S05]  /*33e0*/  BRA.U !UP0, `(.L_x_799) ;  /* 0x0000000508c47547 */ /* 0x000fea000b800000 */
[----:B------:R-:W-:Y:S01]  /*33f0*/  IMAD.MOV.U32 R5, RZ, RZ, 0x500 ;  /* 0x00000500ff057424 */ /* 0x000fe200078e00ff */
[----:B------:R-:W0:Y:S01]  /*3400*/  LDCU UR4, c[0x0][0x398] ;  /* 0x00007300ff0477ac */ /* 0x000e220008000800 */
[----:B------:R-:W1:Y:S05]  /*3410*/  LDCU.64 UR6, c[0x0][0x388] ;  /* 0x00007100ff0677ac */ /* 0x000e6a0008000a00 */
.L_x_810:
[----:B------:R-:W-:-:S05]  /*3420*/  IMAD.WIDE.U32 R12, R5, 0x4, R2 ;  /* 0x00000004050c7825 */ /* 0x000fca00078e0002 */
[----:B------:R-:W2:Y:S04]  /*3430*/  LDG.E R17, desc[UR8][R12.64] ;  /* 0x000000080c117981 */ /* 0x000ea8000c1e1900 */
[----:B------:R3:W5:Y:S04]  /*3440*/  LDG.E R18, desc[UR8][R12.64+0x400] ;  /* 0x000400080c127981 */ /* 0x000768000c1e1900 */
[----:B------:R3:W5:Y:S04]  /*3450*/  LDG.E R19, desc[UR8][R12.64+0x800] ;  /* 0x000800080c137981 */ /* 0x000768000c1e1900 */
[----:B------:R3:W5:Y:S04]  /*3460*/  LDG.E R4, desc[UR8][R12.64+0xc00] ;  /* 0x000c00080c047981 */ /* 0x000768000c1e1900 */
[----:B------:R3:W5:Y:S01]  /*3470*/  LDG.E R10, desc[UR8][R12.64+0x1000] ;  /* 0x001000080c0a7981 */ /* 0x000762000c1e1900 */
[----:B-1----:R-:W-:Y:S01]  /*3480*/  IADD3 R16, P1, P2, R0, UR6, R5 ;  /* 0x0000000600107c10 */ /* 0x002fe2000fa3e005 */
[----:B------:R-:W-:Y:S01]  /*3490*/  BSSY.RECONVERGENT B1, `(.L_x_800) ;  /* 0x0000012000017945 */ /* 0x000fe20003800200 */
[----:B------:R-:W-:-:S02]  /*34a0*/  IMAD.MOV.U32 R11, RZ, RZ, R6 ;  /* 0x000000ffff0b7224 */ /* 0x000fc400078e0006 */
[----:B------:R-:W-:Y:S01]  /*34b0*/  IMAD.MOV.U32 R14, RZ, RZ, R7 ;  /* 0x000000ffff0e7224 */ /* 0x000fe200078e0007 */
[----:B------:R-:W-:Y:S01]  /*34c0*/  IADD3.X R9, PT, PT, RZ, UR7, RZ, P1, P2 ;  /* 0x00000007ff097c10 */ /* 0x000fe20008fe44ff */
        /* <DEDUP_REMOVED lines=14> */
.L_x_801:
[----:B0-----:R-:W-:Y:S05]  /*35b0*/  BSYNC.RECONVERGENT B1 ;  /* 0x0000000000017941 */ /* 0x001fea0003800200 */
.L_x_800:
[----:B-----5:R-:W-:Y:S01]  /*35c0*/  FSETP.GEU.AND P0, PT, R11, R18, PT ;  /* 0x000000120b00720b */ /* 0x020fe20003f0e000 */
[----:B------:R-:W-:Y:S01]  /*35d0*/  BSSY.RECONVERGENT B1, `(.L_x_802) ;  /* 0x0000012000017945 */ /* 0x000fe20003800200 */
[----:B------:R-:W-:Y:S01]  /*35e0*/  IADD3 RZ, P1, PT, R16, 0x100, RZ ;  /* 0x0000010010ff7810 */ /* 0x000fe20007f3e0ff */
[----:B------:R-:W-:Y:S02]  /*35f0*/  IMAD.MOV.U32 R6, RZ, RZ, R11 ;  /* 0x000000ffff067224 */ /* 0x000fe400078e000b */
[----:B------:R-:W-:Y:S02]  /*3600*/  IMAD.MOV.U32 R12, RZ, RZ, R14 ;  /* 0x000000ffff0c7224 */ /* 0x000fe400078e000e */
[----:B------:R-:W-:Y:S02]  /*3610*/  IMAD.X R8, RZ, RZ, R9, P1 ;  /* 0x000000ffff087224 */ /* 0x000fe400008e0609 */
[----:B------:R-:W-:-:S04]  /*3620*/  IMAD.MOV.U32 R13, RZ, RZ, R15 ;  /* 0x000000ffff0d7224 */ /* 0x000fc800078e000f */
[----:B------:R-:W-:Y:S05]  /*3630*/  @!P0 BRA `(.L_x_803) ;  /* 0x00000000002c8947 */ /* 0x000fea0003800000 */
[----:B------:R-:W-:Y:S01]  /*3640*/  FSETP.GEU.AND P2, PT, R18, R11, PT ;  /* 0x0000000b1200720b */ /* 0x000fe20003f4e000 */
[----:B------:R-:W-:Y:S02]  /*3650*/  VIADD R12, R16, 0x100 ;  /* 0x00000100100c7836 */ /* 0x000fe40000000000 */
        /* <DEDUP_REMOVED lines=9> */
.L_x_803:
[----:B------:R-:W-:Y:S05]  /*36f0*/  BSYNC.RECONVERGENT B1 ;  /* 0x0000000000017941 */ /* 0x000fea0003800200 */
.L_x_802:
[----:B------:R-:W-:Y:S01]  /*3700*/  FSETP.GEU.AND P0, PT, R6, R19, PT ;  /* 0x000000130600720b */ /* 0x000fe20003f0e000 */
        /* <DEDUP_REMOVED lines=18> */
.L_x_805:
[----:B------:R-:W-:Y:S05]  /*3830*/  BSYNC.RECONVERGENT B1 ;  /* 0x0000000000017941 */ /* 0x000fea0003800200 */
.L_x_804:
[----:B------:R-:W-:Y:S01]  /*3840*/  FSETP.GEU.AND P0, PT, R7, R4, PT ;  /* 0x000000040700720b */ /* 0x000fe20003f0e000 */
[----:B------:R-:W-:Y:S01]  /*3850*/  BSSY.RECONVERGENT B1, `(.L_x_806) ;  /* 0x0000013000017945 */ /* 0x000fe20003800200 */
[C---:B------:R-:W-:Y:S01]  /*3860*/  IADD3 R15, P1, PT, R16.reuse, 0x300, RZ ;  /* 0x00000300100f7810 */ /* 0x040fe20007f3e0ff */
[----:B------:R-:W-:Y:S01]  /*3870*/  IMAD.MOV.U32 R11, RZ, RZ, R7 ;  /* 0x000000ffff0b7224 */ /* 0x000fe200078e0007 */
[----:B------:R-:W-:Y:S01]  /*3880*/  IADD3 R19, P2, PT, R16, 0x400, RZ ;  /* 0x0000040010137810 */ /* 0x000fe20007f5e0ff */
        /* <DEDUP_REMOVED lines=15> */
.L_x_807:
[----:B------:R-:W-:Y:S05]  /*3980*/  BSYNC.RECONVERGENT B1 ;  /* 0x0000000000017941 */ /* 0x000fea0003800200 */
.L_x_806:
[----:B------:R-:W-:Y:S01]  /*3990*/  FSETP.GEU.AND P0, PT, R11, R10, PT ;  /* 0x0000000a0b00720b */ /* 0x000fe20003f0e000 */
[----:B------:R-:W-:Y:S01]  /*39a0*/  BSSY.RECONVERGENT B1, `(.L_x_808) ;  /* 0x0000011000017945 */ /* 0x000fe20003800200 */
[----:B------:R-:W-:Y:S02]  /*39b0*/  IMAD.X R4, RZ, RZ, R9, P2 ;  /* 0x000000ffff047224 */ /* 0x000fe400010e0609 */
[----:B------:R-:W-:Y:S02]  /*39c0*/  IMAD.MOV.U32 R6, RZ, RZ, R11 ;  /* 0x000000ffff067224 */ /* 0x000fe400078e000b */
[----:B------:R-:W-:Y:S02]  /*39d0*/  IMAD.MOV.U32 R7, RZ, RZ, R12 ;  /* 0x000000ffff077224 */ /* 0x000fe400078e000c */
[----:B------:R-:W-:-:S05]  /*39e0*/  IMAD.MOV.U32 R8, RZ, RZ, R13 ;  /* 0x000000ffff087224 */ /* 0x000fca00078e000d */
        /* <DEDUP_REMOVED lines=12> */
.L_x_809:
[----:B------:R-:W-:Y:S05]  /*3ab0*/  BSYNC.RECONVERGENT B1 ;  /* 0x0000000000017941 */ /* 0x000fea0003800200 */
.L_x_808:
[C---:B------:R-:W-:Y:S02]  /*3ac0*/  VIADD R4, R5.reuse, 0xa00 ;  /* 0x00000a0005047836 */ /* 0x040fe40000000000 */
[----:B------:R-:W-:-:S03]  /*3ad0*/  VIADD R5, R5, 0x500 ;  /* 0x0000050005057836 */ /* 0x000fc60000000000 */
[----:B------:R-:W-:-:S13]  /*3ae0*/  ISETP.GT.AND P0, PT, R4, UR4, PT ;  /* 0x0000000404007c0c */ /* 0x000fda000bf04270 */
[----:B------:R-:W-:Y:S05]  /*3af0*/  @!P0 BRA `(.L_x_810) ;  /* 0xfffffff800488947 */ /* 0x000fea000383ffff */
.L_x_799:
        /* <DEDUP_REMOVED lines=14> */
[----:B------:R-:W-:Y:S01]  /*3be0*/  IMAD.IADD R11, R0, 0x1, R5 ;  /* 0x00000001000b7824 */ /* 0x000fe200078e0205 */
[----:B------:R-:W-:-:S04]  /*3bf0*/  LEA.HI R4, R15, 0x1, RZ, 0x18 ;  /* 0x000000010f047811 */ /* 0x000fc800078fc0ff */
[C---:B------:R-:W-:Y:S02]  /*3c00*/  IADD3 R14, P0, PT, R11.reuse, UR6, RZ ;  /* 0x000000060b0e7c10 */ /* 0x040fe4000ff1e0ff */
[----:B------:R-:W-:Y:S01]  /*3c10*/  LOP3.LUT R10, R4, 0x3, RZ, 0xc0, !PT ;  /* 0x00000003040a7812 */ /* 0x000fe200078ec0ff */
[----:B------:R-:W-:Y:S02]  /*3c20*/  IMAD.MOV.U32 R4, RZ, RZ, R0 ;  /* 0x000000ffff047224 */ /* 0x000fe400078e0000 */
[----:B------:R-:W-:Y:S02]  /*3c30*/  IMAD.X R16, RZ, RZ, UR7, P0 ;  /* 0x00000007ff107e24 */ /* 0x000fe400080e06ff */
[----:B------:R-:W-:Y:S02]  /*3c40*/  IMAD.MOV R10, RZ, RZ, -R10 ;  /* 0x000000ffff0a7224 */ /* 0x000fe400078e0a0a */
[----:B0-----:R-:W-:-:S04]  /*3c50*/  IMAD.WIDE.U32 R2, R11, 0x4, R2 ;  /* 0x000000040b027825 */ /* 0x001fc800078e0002 */
[----:B------:R-:W-:Y:S02]  /*3c60*/  IMAD.MOV.U32 R12, RZ, RZ, R2 ;  /* 0x000000ffff0c7224 */ /* 0x000fe400078e0002 */
[----:B------:R-:W-:-:S07]  /*3c70*/  IMAD.MOV.U32 R13, RZ, RZ, R3 ;  /* 0x000000ffff0d7224 */ /* 0x000fce00078e0003 */
.L_x_817:
        /* <DEDUP_REMOVED lines=23> */
.L_x_816:
[----:B------:R-:W-:Y:S05]  /*3df0*/  BSYNC.RECONVERGENT B3 ;  /* 0x0000000000037941 */ /* 0x000fea0003800200 */
.L_x_815:
[----:B------:R-:W-:Y:S01]  /*3e00*/  IADD3 R14, P0, PT, R14, 0x100, RZ ;  /* 0x000001000e0e7810 */ /* 0x000fe20007f1e0ff */
[----:B------:R-:W-:Y:S02]  /*3e10*/  VIADD R4, R4, 0x100 ;  /* 0x0000010004047836 */ /* 0x000fe40000000000 */
[----:B------:R-:W-:Y:S02]  /*3e20*/  IMAD.X R13, RZ, RZ, R13, P3 ;  /* 0x000000ffff0d7224 */ /* 0x000fe400018e060d */
[----:B------:R-:W-:Y:S01]  /*3e30*/  IMAD.X R16, RZ, RZ, R16, P0 ;  /* 0x000000ffff107224 */ /* 0x000fe200000e0610 */
[----:B------:R-:W-:Y:S07]  /*3e40*/  @P2 BRA `(.L_x_817) ;  /* 0xfffffffc008c2947 */ /* 0x000fee000383ffff */
.L_x_814:
[----:B------:R-:W-:Y:S05]  /*3e50*/  BSYNC.RECONVERGENT B2 ;  /* 0x0000000000027941 */ /* 0x000fea0003800200 */
.L_x_813:
[----:B------:R-:W-:-:S13]  /*3e60*/  ISETP.GE.U32.AND P0, PT, R15, 0x300, PT ;  /* 0x000003000f00780c */ /* 0x000fda0003f06070 */
[----:B------:R-:W-:Y:S05]  /*3e70*/  @!P0 BRA `(.L_x_812) ;  /* 0x0000000400cc8947 */ /* 0x000fea0003800000 */
[----:B------:R-:W0:Y:S01]  /*3e80*/  LDC.64 R14, c[0x0][0x380] ;  /* 0x0000e000ff0e7b82 */ /* 0x000e220000000a00 */
[----:B------:R-:W1:Y:S01]  /*3e90*/  LDCU.128 UR12, c[0x0][0x380] ;  /* 0x00007000ff0c77ac */ /* 0x000e620008000c00 */
[C---:B------:R-:W-:Y:S01]  /*3ea0*/  IADD3 R16, P1, PT, R4.reuse, R5, RZ ;  /* 0x0000000504107210 */ /* 0x040fe20007f3e0ff */
[----:B------:R-:W-:-:S04]  /*3eb0*/  IMAD.IADD R11, R4, 0x1, R5 ;  /* 0x00000001040b7824 */ /* 0x000fc800078e0205 */
[----:B------:R-:W-:Y:S01]  /*3ec0*/  IMAD.X R5, RZ, RZ, RZ, P1 ;  /* 0x000000ffff057224 */ /* 0x000fe200008e06ff */
[----:B------:R-:W2:Y:S01]  /*3ed0*/  LDC.64 R2, c[0x0][0x388] ;  /* 0x0000e200ff027b82 */ /* 0x000ea20000000a00 */
[C---:B-1----:R-:W-:Y:S02]  /*3ee0*/  LEA R17, P2, R16.reuse, UR12, 0x2 ;  /* 0x0000000c10117c11 */ /* 0x042fe4000f8410ff */
[----:B------:R-:W-:Y:S02]  /*3ef0*/  IADD3 R10, P0, PT, R11, UR14, RZ ;  /* 0x0000000e0b0a7c10 */ /* 0x000fe4000ff1e0ff */
[----:B------:R-:W-:Y:S01]  /*3f00*/  IADD3 R17, P1, PT, R17, 0xc00, RZ ;  /* 0x00000c0011117810 */ /* 0x000fe20007f3e0ff */
[----:B0-----:R-:W-:Y:S01]  /*3f10*/  IMAD.WIDE.U32 R14, R11, 0x4, R14 ;  /* 0x000000040b0e7825 */ /* 0x001fe200078e000e */
[----:B------:R-:W-:-:S03]  /*3f20*/  LEA.HI.X R16, R16, UR13, R5, 0x2, P2 ;  /* 0x0000000d10107c11 */ /* 0x000fc600090f1405 */
[----:B------:R-:W-:Y:S02]  /*3f30*/  IMAD.MOV.U32 R12, RZ, RZ, R14 ;  /* 0x000000ffff0c7224 */ /* 0x000fe400078e000e */
[----:B------:R-:W-:Y:S02]  /*3f40*/  IMAD.X R13, RZ, RZ, UR15, P0 ;  /* 0x0000000fff0d7e24 */ /* 0x000fe400080e06ff */
[----:B------:R-:W-:Y:S02]  /*3f50*/  VIADD R14, R4, 0x200 ;  /* 0x00000200040e7836 */ /* 0x000fe40000000000 */
[----:B--2---:R-:W-:-:S07]  /*3f60*/  IMAD.X R16, RZ, RZ, R16, P1 ;  /* 0x000000ffff107224 */ /* 0x004fce00008e0610 */
.L_x_826:
[----:B------:R-:W-:Y:S02]  /*3f70*/  IMAD.MOV.U32 R4, RZ, RZ, R12 ;  /* 0x000000ffff047224 */ /* 0x000fe400078e000c */
[----:B------:R-:W-:-:S05]  /*3f80*/  IMAD.MOV.U32 R5, RZ, RZ, R15 ;  /* 0x000000ffff057224 */ /* 0x000fca00078e000f */
[----:B------:R0:W2:Y:S02]  /*3f90*/  LDG.E R21, desc[UR8][R4.64] ;  /* 0x0000000804157981 */ /* 0x0000a4000c1e1900 */
[----:B0-----:R-:W-:Y:S02]  /*3fa0*/  IMAD.MOV.U32 R4, RZ, RZ, R17 ;  /* 0x000000ffff047224 */ /* 0x001fe400078e0011 */
[----:B------:R-:W-:-:S05]  /*3fb0*/  IMAD.MOV.U32 R5, RZ, RZ, R16 ;  /* 0x000000ffff057224 */ /* 0x000fca00078e0010 */
[----:B------:R0:W5:Y:S04]  /*3fc0*/  LDG.E R27, desc[UR8][R4.64+-0x800] ;  /* 0xfff80008041b7981 */ /* 0x000168000c1e1900 */
[----:B------:R0:W5:Y:S04]  /*3fd0*/  LDG.E R16, desc[UR8][R4.64+-0x400] ;  /* 0xfffc000804107981 */ /* 0x000168000c1e1900 */
[----:B------:R0:W5:Y:S01]  /*3fe0*/  LDG.E R17, desc[UR8][R4.64] ;  /* 0x0000000804117981 */ /* 0x000162000c1e1900 */
[----:B------:R-:W-:Y:S01]  /*3ff0*/  BSSY.RECONVERGENT B2, `(.L_x_818) ;  /* 0x0000012000027945 */ /* 0x000fe20003800200 */
[----:B------:R-:W-:-:S02]  /*4000*/  IMAD.MOV.U32 R18, RZ, RZ, R6 ;  /* 0x000000ffff127224 */ /* 0x000fc400078e0006 */
[----:B------:R-:W-:Y:S02]  /*4010*/  IMAD.MOV.U32 R20, RZ, RZ, R7 ;  /* 0x000000ffff147224 */ /* 0x000fe400078e0007 */
[----:B------:R-:W-:Y:S02]  /*4020*/  VIADD R19, R11, 0x100 ;  /* 0x000001000b137836 */ /* 0x000fe40000000000 */
        /* <DEDUP_REMOVED lines=14> */
.L_x_819:
[----:B------:R-:W-:Y:S05]  /*4110*/  BSYNC.RECONVERGENT B2 ;  /* 0x0000000000027941 */ /* 0x000fea0003800200 */
.L_x_818:
[----:B-----5:R-:W-:Y:S01]  /*4120*/  FSETP.GEU.AND P0, PT, R18, R27, PT ;  /* 0x0000001b1200720b */ /* 0x020fe20003f0e000 */
[----:B------:R-:W-:Y:S01]  /*4130*/  BSSY.RECONVERGENT B2, `(.L_x_820) ;  /* 0x0000013000027945 */ /* 0x000fe20003800200 */
[----:B------:R-:W-:Y:S01]  /*4140*/  IADD3 R23, P1, PT, R19, R2, RZ ;  /* 0x0000000213177210 */ /* 0x000fe20007f3e0ff */
[----:B------:R-:W-:Y:S02]  /*4150*/  VIADD R21, R11, 0x200 ;  /* 0x000002000b157836 */ /* 0x000fe40000000000 */
[----:B------:R-:W-:Y:S02]  /*4160*/  IMAD.MOV.U32 R19, RZ, RZ, R18 ;  /* 0x000000ffff137224 */ /* 0x000fe400078e0012 */
[----:B------:R-:W-:Y:S02]  /*4170*/  IMAD.X R25, RZ, RZ, R3, P1 ;  /* 0x000000ffff197224 */ /* 0x000fe400008e0603 */
[----:B------:R-:W-:Y:S02]  /*4180*/  IMAD.MOV.U32 R7, RZ, RZ, R20 ;  /* 0x000000ffff077224 */ /* 0x000fe400078e0014 */
[----:B------:R-:W-:-:S02]  /*4190*/  IMAD.MOV.U32 R6, RZ, RZ, R22 ;  /* 0x000000ffff067224 */ /* 0x000fc400078e0016 */
        /* <DEDUP_REMOVED lines=12> */
.L_x_821:
[----:B------:R-:W-:Y:S05]  /*4260*/  BSYNC.RECONVERGENT B2 ;  /* 0x0000000000027941 */ /* 0x000fea0003800200 */
.L_x_820:
[----:B------:R-:W-:Y:S01]  /*4270*/  FSETP.GEU.AND P0, PT, R19, R16, PT ;  /* 0x000000101300720b */ /* 0x000fe20003f0e000 */
[----:B------:R-:W-:Y:S01]  /*4280*/  VIADD R23, R11, 0x300 ;  /* 0x000003000b177836 */ /* 0x000fe20000000000 */
[-C--:B------:R-:W-:Y:S01]  /*4290*/  IADD3 R8, P1, PT, R21, R2.reuse, RZ ;  /* 0x0000000215087210 */ /* 0x080fe20007f3e0ff */
[----:B------:R-:W-:Y:S01]  /*42a0*/  BSSY.RECONVERGENT B2, `(.L_x_822) ;  /* 0x0000012000027945 */ /* 0x000fe20003800200 */
[----:B------:R-:W-:Y:S02]  /*42b0*/  IMAD.MOV.U32 R18, RZ, RZ, R19 ;  /* 0x000000ffff127224 */ /* 0x000fe400078e0013 */
[----:B------:R-:W-:Y:S01]  /*42c0*/  IADD3 R25, P2, PT, R23, R2, RZ ;  /* 0x0000000217197210 */ /* 0x000fe20007f5e0ff */
[----:B------:R-:W-:Y:S02]  /*42d0*/  IMAD.X R23, RZ, RZ, R3, P1 ;  /* 0x000000ffff177224 */ /* 0x000fe400008e0603 */
[----:B------:R-:W-:Y:S02]  /*42e0*/  IMAD.MOV.U32 R20, RZ, RZ, R7 ;  /* 0x000000ffff147224 */ /* 0x000fe400078e0007 */
[----:B------:R-:W-:-:S02]  /*42f0*/  IMAD.MOV.U32 R21, RZ, RZ, R6 ;  /* 0x000000ffff157224 */ /* 0x000fc400078e0006 */
[----:B------:R-:W-:Y:S06]  /*4300*/  @!P0 BRA `(.L_x_823) ;  /* 0x00000000002c8947 */ /* 0x000fec0003800000 */
        /* <DEDUP_REMOVED lines=11> */
.L_x_823:
[----:B------:R-:W-:Y:S05]  /*43c0*/  BSYNC.RECONVERGENT B2 ;  /* 0x0000000000027941 */ /* 0x000fea0003800200 */
.L_x_822:
        /* <DEDUP_REMOVED lines=18> */
.L_x_825:
[----:B------:R-:W-:Y:S05]  /*44f0*/  BSYNC.RECONVERGENT B2 ;  /* 0x0000000000027941 */ /* 0x000fea0003800200 */
.L_x_824:
[----:B------:R-:W-:Y:S01]  /*4500*/  VIADD R16, R14, 0x200 ;  /* 0x000002000e107836 */ /* 0x000fe20000000000 */
[----:B------:R-:W-:Y:S01]  /*4510*/  IADD3 R17, P2, PT, R4, 0x1000, RZ ;  /* 0x0000100004117810 */ /* 0x000fe20007f5e0ff */
[----:B------:R-:W-:Y:S01]  /*4520*/  VIADD R14, R14, 0x400 ;  /* 0x000004000e0e7836 */ /* 0x000fe20000000000 */
[----:B------:R-:W-:Y:S01]  /*4530*/  IADD3 R10, P1, PT, R10, 0x400, RZ ;  /* 0x000004000a0a7810 */ /* 0x000fe20007f3e0ff */
[----:B------:R-:W-:Y:S01]  /*4540*/  VIADD R11, R11, 0x400 ;  /* 0x000004000b0b7836 */ /* 0x000fe20000000000 */
[----:B------:R-:W-:Y:S01]  /*4550*/  ISETP.GE.AND P0, PT, R16, R9, PT ;  /* 0x000000091000720c */ /* 0x000fe20003f06270 */
[----:B------:R-:W-:Y:S01]  /*4560*/  IMAD.X R16, RZ, RZ, R5, P2 ;  /* 0x000000ffff107224 */ /* 0x000fe200010e0605 */
[----:B------:R-:W-:Y:S01]  /*4570*/  IADD3 R12, P2, PT, R12, 0x1000, RZ ;  /* 0x000010000c0c7810 */ /* 0x000fe20007f5e0ff */
[----:B------:R-:W-:-:S04]  /*4580*/  IMAD.X R13, RZ, RZ, R13, P1 ;  /* 0x000000ffff0d7224 */ /* 0x000fc800008e060d */
[----:B------:R-:W-:-:S06]  /*4590*/  IMAD.X R15, RZ, RZ, R15, P2 ;  /* 0x000000ffff0f7224 */ /* 0x000fcc00010e060f */
[----:B------:R-:W-:Y:S05]  /*45a0*/  @!P0 BRA `(.L_x_826) ;  /* 0xfffffff800708947 */ /* 0x000fea000383ffff */
.L_x_812:
[----:B------:R-:W-:Y:S05]  /*45b0*/  BSYNC.RECONVERGENT B1 ;  /* 0x0000000000017941 */ /* 0x000fea0003800200 */
.L_x_811:
        /* <DEDUP_REMOVED lines=22> */
.L_x_828:
[----:B------:R-:W-:Y:S05]  /*4720*/  BSYNC.RECONVERGENT B1 ;  /* 0x0000000000017941 */ /* 0x000fea0003800200 */
.L_x_827:
        /* <DEDUP_REMOVED lines=21> */
.L_x_830:
[----:B------:R-:W-:Y:S05]  /*4880*/  BSYNC.RECONVERGENT B1 ;  /* 0x0000000000017941 */ /* 0x000fea0003800200 */
.L_x_829:
        /* <DEDUP_REMOVED lines=21> */
.L_x_832:
[----:B------:R-:W-:Y:S05]  /*49e0*/  BSYNC.RECONVERGENT B1 ;  /* 0x0000000000017941 */ /* 0x000fea0003800200 */
.L_x_831:
        /* <DEDUP_REMOVED lines=21> */
.L_x_834:
[----:B------:R-:W-:Y:S05]  /*4b40*/  BSYNC.RECONVERGENT B1 ;  /* 0x0000000000017941 */ /* 0x000fea0003800200 */
.L_x_833:
        /* <DEDUP_REMOVED lines=22> */
.L_x_836:
[----:B------:R-:W-:Y:S05]  /*4cb0*/  BSYNC.RECONVERGENT B1 ;  /* 0x0000000000017941 */ /* 0x000fea0003800200 */
.L_x_835:
        /* <DEDUP_REMOVED lines=12> */
.L_x_838:
[----:B------:R-:W-:Y:S05]  /*4d80*/  BSYNC.RECONVERGENT B1 ;  /* 0x0000000000017941 */ /* 0x000fea0003800200 */
.L_x_837:
        /* <DEDUP_REMOVED lines=31> */
.L_x_840:
[----:B------:R-:W-:Y:S05]  /*4f80*/  BSYNC.RECONVERGENT B1 ;  /* 0x0000000000017941 */ /* 0x000fea0003800200 */
.L_x_839:
        /* <DEDUP_REMOVED lines=18> */
.L_x_842:
[----:B------:R-:W-:Y:S05]  /*50b0*/  BSYNC.RECONVERGENT B1 ;  /* 0x0000000000017941 */ /* 0x000fea0003800200 */
.L_x_841:
        /* <DEDUP_REMOVED lines=18> */
.L_x_844:
[----:B------:R-:W-:Y:S05]  /*51e0*/  BSYNC.RECONVERGENT B1 ;  /* 0x0000000000017941 */ /* 0x000fea0003800200 */
.L_x_843:
        /* <DEDUP_REMOVED lines=18> */
.L_x_846:
[----:B------:R-:W-:Y:S05]  /*5310*/  BSYNC.RECONVERGENT B1 ;  /* 0x0000000000017941 */ /* 0x000fea0003800200 */
.L_x_845:
        /* <DEDUP_REMOVED lines=18> */
.L_x_848:
[----:B------:R-:W-:Y:S05]  /*5440*/  BSYNC.RECONVERGENT B1 ;  /* 0x0000000000017941 */ /* 0x000fea0003800200 */
.L_x_847:
        /* <DEDUP_REMOVED lines=18> */
.L_x_850:
[----:B------:R-:W-:Y:S05]  /*5570*/  BSYNC.RECONVERGENT B1 ;  /* 0x0000000000017941 */ /* 0x000fea0003800200 */
.L_x_849:
        /* <DEDUP_REMOVED lines=17> */
.L_x_758:
[----:B------:R-:W-:Y:S05]  /*5690*/  BSYNC.RECONVERGENT B0 ;  /* 0x0000000000007941 */ /* 0x000fea0003800200 */
.L_x_725:
[----:B------:R-:W-:Y:S05]  /*56a0*/  @P1 EXIT ;  /* 0x000000000000194d */ /* 0x000fea0003800000 */
[----:B0-----:R-:W0:Y:S01]  /*56b0*/  LDC.64 R6, c[0x0][0x390] ;  /* 0x0000e400ff067b82 */ /* 0x001e220000000a00 */
[----:B------:R-:W-:Y:S02]  /*56c0*/  IMAD.MOV.U32 R5, RZ, RZ, R4 ;  /* 0x000000ffff057224 */ /* 0x000fe400078e0004 */
[----:B------:R-:W-:-:S05]  /*56d0*/  IMAD.MOV.U32 R4, RZ, RZ, R3 ;  /* 0x000000ffff047224 */ /* 0x000fca00078e0003 */
[----:B0-----:R-:W-:Y:S04]  /*56e0*/  STG.E.64 desc[UR8][R6.64+0x8], R4 ;  /* 0x0000080406007986 */ /* 0x001fe8000c101b08 */
[----:B------:R-:W-:Y:S01]  /*56f0*/  STG.E desc[UR8][R6.64], R2 ;  /* 0x0000000206007986 */ /* 0x000fe2000c101908 */
[----:B------:R-:W-:Y:S05]  /*5700*/  EXIT ;  /* 0x000000000000794d */ /* 0x000fea0003800000 */
.L_x_851:
        /* <DEDUP_REMOVED lines=15> */
.L_x_864:


//--------------------- .nv.shared._ZN3cub18CUB_300001_SM_10006detail9transform16transform_kernelINS2_10policy_hubILb1EN4cuda3std3__45tupleIJN6thrust24THRUST_300001_SM_1000_NS6detail15normal_iteratorINSA_10device_ptrIfEEEEEEEE10policy1000El7functorSF_JPfEEEvT0_iT1_T2_DpNS2_10kernel_argIT3_EE --------------------------
	.section	.nv.shared._ZN3cub18CUB_300001_SM_10006detail9transform16transform_kernelINS2_10policy_hubILb1EN4cuda3std3__45tupleIJN6thrust24THRUST_300001_SM_1000_NS6detail15normal_iteratorINSA_10device_ptrIfEEEEEEEE10policy1000El7functorSF_JPfEEEvT0_iT1_T2_DpNS2_10kernel_argIT3_EE,"aw",@nobits
	.sectionflags	@""
	.align	16
	.zero		1024


//--------------------- .nv.shared.reserved.0     --------------------------
	.section	.nv.shared.reserved.0,"aw",@nobits
	.weak		__nv_reservedSMEM_offset_0_alias
	.size		__nv_reservedSMEM_offset_0_alias, 0, 64
	.other		__nv_reservedSMEM_offset_0_alias,@"STO_CUDA_RESERVED_SHARED STV_DEFAULT"
__nv_reservedSMEM_offset_0_alias:
	.zero		0
	.zero		64


//--------------------- .nv.global                --------------------------
	.section	.nv.global,"aw",@nobits
.nv.global:
	.type		_ZN30_INTERNAL_671fe445_4_k_cu_main6thrust24THRUST_300001_SM_1000_NS12placeholders2_8E,@object
	.size		_ZN30_INTERNAL_671fe445_4_k_cu_main6thrust24THRUST_300001_SM_1000_NS12placeholders2_8E,(_ZN30_INTERNAL_671fe445_4_k_cu_main4cuda3std3__432_GLOBAL__N__671fe445_4_k_cu_main6ignoreE - _ZN30_INTERNAL_671fe445_4_k_cu_main6thrust24THRUST_300001_SM_1000_NS12placeholders2_8E)
_ZN30_INTERNAL_671fe445_4_k_cu_main6thrust24THRUST_300001_SM_1000_NS12placeholders2_8E:
	.zero		1
	.type		_ZN30_INTERNAL_671fe445_4_k_cu_main4cuda3std3__432_GLOBAL__N__671fe445_4_k_cu_main6ignoreE,@object
	.size		_ZN30_INTERNAL_671fe445_4_k_cu_main4cuda3std3__432_GLOBAL__N__671fe445_4_k_cu_main6ignoreE,(_ZN30_INTERNAL_671fe445_4_k_cu_main4cuda3std6ranges3__45__cpo4dataE - _ZN30_INTERNAL_671fe445_4_k_cu_main4cuda3std3__432_GLOBAL__N__671fe445_4_k_cu_main6ignoreE)
_ZN30_INTERNAL_671fe445_4_k_cu_main4cuda3std3__432_GLOBAL__N__671fe445_4_k_cu_main6ignoreE:
	.zero		1
	.type		_ZN30_INTERNAL_671fe445_4_k_cu_main4cuda3std6ranges3__45__cpo4dataE,@object
	.size		_ZN30_INTERNAL_671fe445_4_k_cu_main4cuda3std6ranges3__45__cpo4dataE,(_ZN30_INTERNAL_671fe445_4_k_cu_main6thrust24THRUST_300001_SM_1000_NS6system3cpp3parE - _ZN30_INTERNAL_671fe445_4_k_cu_main4cuda3std6ranges3__45__cpo4dataE)
_ZN30_INTERNAL_671fe445_4_k_cu_main4cuda3std6ranges3__45__cpo4dataE:
	.zero		1
	.type		_ZN30_INTERNAL_671fe445_4_k_cu_main6thrust24THRUST_300001_SM_1000_NS6system3cpp3parE,@object
	.size		_ZN30_INTERNAL_671fe445_4_k_cu_main6thrust24THRUST_300001_SM_1000_NS6system3cpp3parE,(_ZN30_INTERNAL_671fe445_4_k_cu_main4cuda3std3__45__cpo5beginE - _ZN30_INTERNAL_671fe445_4_k_cu_main6thrust24THRUST_300001_SM_1000_NS6system3cpp3parE)
_ZN30_INTERNAL_671fe445_4_k_cu_main6thrust24THRUST_300001_SM_1000_NS6system3cpp3parE:
	.zero		1
	.type		_ZN30_INTERNAL_671fe445_4_k_cu_main4cuda3std3__45__cpo5beginE,@object
	.size		_ZN30_INTERNAL_671fe445_4_k_cu_main4cuda3std3__45__cpo5beginE,(_ZN30_INTERNAL_671fe445_4_k_cu_main4cuda3std6ranges3__45__cpo5beginE - _ZN30_INTERNAL_671fe445_4_k_cu_main4cuda3std3__45__cpo5beginE)
_ZN30_INTERNAL_671fe445_4_k_cu_main4cuda3std3__45__cpo5beginE:
	.zero		1
	.type		_ZN30_INTERNAL_671fe445_4_k_cu_main4cuda3std6ranges3__45__cpo5beginE,@object
	.size		_ZN30_INTERNAL_671fe445_4_k_cu_main4cuda3std6ranges3__45__cpo5beginE,(_ZN30_INTERNAL_671fe445_4_k_cu_main6thrust24THRUST_300001_SM_1000_NS6deviceE - _ZN30_INTERNAL_671fe445_4_k_cu_main4cuda3std6ranges3__45__cpo5beginE)
_ZN30_INTERNAL_671fe445_4_k_cu_main4cuda3std6ranges3__45__cpo5beginE:
	.zero		1
	.type		_ZN30_INTERNAL_671fe445_4_k_cu_main6thrust24THRUST_300001_SM_1000_NS6deviceE,@object
	.size		_ZN30_INTERNAL_671fe445_4_k_cu_main6thrust24THRUST_300001_SM_1000_NS6deviceE,(_ZN30_INTERNAL_671fe445_4_k_cu_main4cuda3std3__47nulloptE - _ZN30_INTERNAL_671fe445_4_k_cu_main6thrust24THRUST_300001_SM_1000_NS6deviceE)
_ZN30_INTERNAL_671fe445_4_k_cu_main6thrust24THRUST_300001_SM_1000_NS6deviceE:
	.zero		1
	.type		_ZN30_INTERNAL_671fe445_4_k_cu_main4cuda3std3__47nulloptE,@object
	.size		_ZN30_INTERNAL_671fe445_4_k_cu_main4cuda3std3__47nulloptE,(_ZN30_INTERNAL_671fe445_4_k_cu_main4cuda3std6ranges3__45__cpo8distanceE - _ZN30_INTERNAL_671fe445_4_k_cu_main4cuda3std3__47nulloptE)
_ZN30_INTERNAL_671fe445_4_k_cu_main4cuda3std3__47nulloptE:
	.zero		1
	.type		_ZN30_INTERNAL_671fe445_4_k_cu_main4cuda3std6ranges3__45__cpo8distanceE,@object
	.size		_ZN30_INTERNAL_671fe445_4_k_cu_main4cuda3std6ranges3__45__cpo8distanceE,(_ZN30_INTERNAL_671fe445_4_k_cu_main6thrust24THRUST_300001_SM_1000_NS12placeholders2_4E - _ZN30_INTERNAL_671fe445_4_k_cu_main4cuda3std6ranges3__45__cpo8distanceE)
_ZN30_INTERNAL_671fe445_4_k_cu_main4cuda3std6ranges3__45__cpo8distanceE:
	.zero		1
	.type		_ZN30_INTERNAL_671fe445_4_k_cu_main6thrust24THRUST_300001_SM_1000_NS12placeholders2_4E,@object
	.size		_ZN30_INTERNAL_671fe445_4_k_cu_main6thrust24THRUST_300001_SM_1000_NS12placeholders2_4E,(_ZN30_INTERNAL_671fe445_4_k_cu_main4cuda3std3__45__cpo6rbeginE - _ZN30_INTERNAL_671fe445_4_k_cu_main6thrust24THRUST_300001_SM_1000_NS12placeholders2_4E)
_ZN30_INTERNAL_671fe445_4_k_cu_main6thrust24THRUST_300001_SM_1000_NS12placeholders2_4E:
	.zero		1
	.type		_ZN30_INTERNAL_671fe445_4_k_cu_main4cuda3std3__45__cpo6rbeginE,@object
	.size		_ZN30_INTERNAL_671fe445_4_k_cu_main4cuda3std3__45__cpo6rbeginE,(_ZN30_INTERNAL_671fe445_4_k_cu_main4cuda3std6ranges3__45__cpo7advanceE - _ZN30_INTERNAL_671fe445_4_k_cu_main4cuda3std3__45__cpo6rbeginE)
_ZN30_INTERNAL_671fe445_4_k_cu_main4cuda3std3__45__cpo6rbeginE:
	.zero		1
	.type		_ZN30_INTERNAL_671fe445_4_k_cu_main4cuda3std6ranges3__45__cpo7advanceE,@object
	.size		_ZN30_INTERNAL_671fe445_4_k_cu_main4cuda3std6ranges3__45__cpo7advanceE,(_ZN30_INTERNAL_671fe445_4_k_cu_main6thrust24THRUST_300001_SM_1000_NS12placeholders3_10E - _ZN30_INTERNAL_671fe445_4_k_cu_main4cuda3std6ranges3__45__cpo7advanceE)
_ZN30_INTERNAL_671fe445_4_k_cu_main4cuda3std6ranges3__45__cpo7advanceE:
	.zero		1
	.type		_ZN30_INTERNAL_671fe445_4_k_cu_main6thrust24THRUST_300001_SM_1000_NS12placeholders3_10E,@object
	.size		_ZN30_INTERNAL_671fe445_4_k_cu_main6thrust24THRUST_300001_SM_1000_NS12placeholders3_10E,(_ZN30_INTERNAL_671fe445_4_k_cu_main4cuda3std3__48in_placeE - _ZN30_INTERNAL_671fe445_4_k_cu_main6thrust24THRUST_300001_SM_1000_NS12placeholders3_10E)
_ZN30_INTERNAL_671fe445_4_k_cu_main6thrust24THRUST_300001_SM_1000_NS12placeholders3_10E:
	.zero		1
	.type		_ZN30_INTERNAL_671fe445_4_k_cu_main4cuda3std3__48in_placeE,@object
	.size		_ZN30_INTERNAL_671fe445_4_k_cu_main4cuda3std3__48in_placeE,(_ZN30_INTERNAL_671fe445_4_k_cu_main4cuda3std6ranges3__45__cpo4sizeE - _ZN30_INTERNAL_671fe445_4_k_cu_main4cuda3std3__48in_placeE)
_ZN30_INTERNAL_671fe445_4_k_cu_main4cuda3std3__48in_placeE:
	.zero		1
	.type		_ZN30_INTERNAL_671fe445_4_k_cu_main4cuda3std6ranges3__45__cpo4sizeE,@object
	.size		_ZN30_INTERNAL_671fe445_4_k_cu_main4cuda3std6ranges3__45__cpo4sizeE,(_ZN30_INTERNAL_671fe445_4_k_cu_main6thrust24THRUST_300001_SM_1000_NS12placeholders2_2E - _ZN30_INTERNAL_671fe445_4_k_cu_main4cuda3std6ranges3__45__cpo4sizeE)
_ZN30_INTERNAL_671fe445_4_k_cu_main4cuda3std6ranges3__45__cpo4sizeE:
	.zero		1
	.type		_ZN30_INTERNAL_671fe445_4_k_cu_main6thrust24THRUST_300001_SM_1000_NS12placeholders2_2E,@object
	.size		_ZN30_INTERNAL_671fe445_4_k_cu_main6thrust24THRUST_300001_SM_1000_NS12placeholders2_2E,(_ZN30_INTERNAL_671fe445_4_k_cu_main4cuda3std3__45__cpo6cbeginE - _ZN30_INTERNAL_671fe445_4_k_cu_main6thrust24THRUST_300001_SM_1000_NS12placeholders2_2E)
_ZN30_INTERNAL_671fe445_4_k_cu_main6thrust24THRUST_300001_SM_1000_NS12placeholders2_2E:
	.zero		1
	.type		_ZN30_INTERNAL_671fe445_4_k_cu_main4cuda3std3__45__cpo6cbeginE,@object
	.size		_ZN30_INTERNAL_671fe445_4_k_cu_main4cuda3std3__45__cpo6cbeginE,(_ZN30_INTERNAL_671fe445_4_k_cu_main4cuda3std6ranges3__45__cpo6cbeginE - _ZN30_INTERNAL_671fe445_4_k_cu_main4cuda3std3__45__cpo6cbeginE)
_ZN30_INTERNAL_671fe445_4_k_cu_main4cuda3std3__45__cpo6cbeginE:
	.zero		1
	.type		_ZN30_INTERNAL_671fe445_4_k_cu_main4cuda3std6ranges3__45__cpo6cbeginE,@object
	.size		_ZN30_INTERNAL_671fe445_4_k_cu_main4cuda3std6ranges3__45__cpo6cbeginE,(_ZN30_INTERNAL_671fe445_4_k_cu_main6thrust24THRUST_300001_SM_1000_NS12placeholders2_6E - _ZN30_INTERNAL_671fe445_4_k_cu_main4cuda3std6ranges3__45__cpo6cbeginE)
_ZN30_INTERNAL_671fe445_4_k_cu_main4cuda3std6ranges3__45__cpo6cbeginE:
	.zero		1
	.type		_ZN30_INTERNAL_671fe445_4_k_cu_main6thrust24THRUST_300001_SM_1000_NS12placeholders2_6E,@object
	.size		_ZN30_INTERNAL_671fe445_4_k_cu_main6thrust24THRUST_300001_SM_1000_NS12placeholders2_6E,(_ZN30_INTERNAL_671fe445_4_k_cu_main4cuda3std3__45__cpo7crbeginE - _ZN30_INTERNAL_671fe445_4_k_cu_main6thrust24THRUST_300001_SM_1000_NS12placeholders2_6E)
_ZN30_INTERNAL_671fe445_4_k_cu_main6thrust24THRUST_300001_SM_1000_NS12placeholders2_6E:
	.zero		1
	.type		_ZN30_INTERNAL_671fe445_4_k_cu_main4cuda3std3__45__cpo7crbeginE,@object
	.size		_ZN30_INTERNAL_671fe445_4_k_cu_main4cuda3std3__45__cpo7crbeginE,(_ZN30_INTERNAL_671fe445_4_k_cu_main4cuda3std6ranges3__45__cpo4nextE - _ZN30_INTERNAL_671fe445_4_k_cu_main4cuda3std3__45__cpo7crbeginE)
_ZN30_INTERNAL_671fe445_4_k_cu_main4cuda3std3__45__cpo7crbeginE:
	.zero		1
	.type		_ZN30_INTERNAL_671fe445_4_k_cu_main4cuda3std6ranges3__45__cpo4nextE,@object
	.size		_ZN30_INTERNAL_671fe445_4_k_cu_main4cuda3std6ranges3__45__cpo4nextE,(_ZN30_INTERNAL_671fe445_4_k_cu_main4cuda3std6ranges3__45__cpo4swapE - _ZN30_INTERNAL_671fe445_4_k_cu_main4cuda3std6ranges3__45__cpo4nextE)
_ZN30_INTERNAL_671fe445_4_k_cu_main4cuda3std6ranges3__45__cpo4nextE:
	.zero		1
	.type		_ZN30_INTERNAL_671fe445_4_k_cu_main4cuda3std6ranges3__45__cpo4swapE,@object
	.size		_ZN30_INTERNAL_671fe445_4_k_cu_main4cuda3std6ranges3__45__cpo4swapE,(_ZN30_INTERNAL_671fe445_4_k_cu_main6thrust24THRUST_300001_SM_1000_NS8cuda_cub10par_nosyncE - _ZN30_INTERNAL_671fe445_4_k_cu_main4cuda3std6ranges3__45__cpo4swapE)
_ZN30_INTERNAL_671fe445_4_k_cu_main4cuda3std6ranges3__45__cpo4swapE:
	.zero		1
	.type		_ZN30_INTERNAL_671fe445_4_k_cu_main6thrust24THRUST_300001_SM_1000_NS8cuda_cub10par_nosyncE,@object
	.size		_ZN30_INTERNAL_671fe445_4_k_cu_main6thrust24THRUST_300001_SM_1000_NS8cuda_cub10par_nosyncE,(_ZN30_INTERNAL_671fe445_4_k_cu_main6thrust24THRUST_300001_SM_1000_NS3seqE - _ZN30_INTERNAL_671fe445_4_k_cu_main6thrust24THRUST_300001_SM_1000_NS8cuda_cub10par_nosyncE)
_ZN30_INTERNAL_671fe445_4_k_cu_main6thrust24THRUST_300001_SM_1000_NS8cuda_cub10par_nosyncE:
	.zero		1
	.type		_ZN30_INTERNAL_671fe445_4_k_cu_main6thrust24THRUST_300001_SM_1000_NS3seqE,@object
	.size		_ZN30_INTERNAL_671fe445_4_k_cu_main6thrust24THRUST_300001_SM_1000_NS3seqE,(_ZN30_INTERNAL_671fe445_4_k_cu_main4cuda3std3__420unreachable_sentinelE - _ZN30_INTERNAL_671fe445_4_k_cu_main6thrust24THRUST_300001_SM_1000_NS3seqE)
_ZN30_INTERNAL_671fe445_4_k_cu_main6thrust24THRUST_300001_SM_1000_NS3seqE:
	.zero		1
	.type		_ZN30_INTERNAL_671fe445_4_k_cu_main4cuda3std3__420unreachable_sentinelE,@object
	.size		_ZN30_INTERNAL_671fe445_4_k_cu_main4cuda3std3__420unreachable_sentinelE,(_ZN30_INTERNAL_671fe445_4_k_cu_main4cuda3std6ranges3__45__cpo5ssizeE - _ZN30_INTERNAL_671fe445_4_k_cu_main4cuda3std3__420unreachable_sentinelE)
_ZN30_INTERNAL_671fe445_4_k_cu_main4cuda3std3__420unreachable_sentinelE:
	.zero		1
	.type		_ZN30_INTERNAL_671fe445_4_k_cu_main4cuda3std6ranges3__45__cpo5ssizeE,@object
	.size		_ZN30_INTERNAL_671fe445_4_k_cu_main4cuda3std6ranges3__45__cpo5ssizeE,(_ZN30_INTERNAL_671fe445_4_k_cu_main6thrust24THRUST_300001_SM_1000_NS12placeholders2_3E - _ZN30_INTERNAL_671fe445_4_k_cu_main4cuda3std6ranges3__45__cpo5ssizeE)
_ZN30_INTERNAL_671fe445_4_k_cu_main4cuda3std6ranges3__45__cpo5ssizeE:
	.zero		1
	.type		_ZN30_INTERNAL_671fe445_4_k_cu_main6thrust24THRUST_300001_SM_1000_NS12placeholders2_3E,@object
	.size		_ZN30_INTERNAL_671fe445_4_k_cu_main6thrust24THRUST_300001_SM_1000_NS12placeholders2_3E,(_ZN30_INTERNAL_671fe445_4_k_cu_main4cuda3std3__45__cpo4cendE - _ZN30_INTERNAL_671fe445_4_k_cu_main6thrust24THRUST_300001_SM_1000_NS12placeholders2_3E)
_ZN30_INTERNAL_671fe445_4_k_cu_main6thrust24THRUST_300001_SM_1000_NS12placeholders2_3E:
	.zero		1
	.type		_ZN30_INTERNAL_671fe445_4_k_cu_main4cuda3std3__45__cpo4cendE,@object
	.size		_ZN30_INTERNAL_671fe445_4_k_cu_main4cuda3std3__45__cpo4cendE,(_ZN30_INTERNAL_671fe445_4_k_cu_main4cuda3std6ranges3__45__cpo4cendE - _ZN30_INTERNAL_671fe445_4_k_cu_main4cuda3std3__45__cpo4cendE)
_ZN30_INTERNAL_671fe445_4_k_cu_main4cuda3std3__45__cpo4cendE:
	.zero		1
	.type		_ZN30_INTERNAL_671fe445_4_k_cu_main4cuda3std6ranges3__45__cpo4cendE,@object
	.size		_ZN30_INTERNAL_671fe445_4_k_cu_main4cuda3std6ranges3__45__cpo4cendE,(_ZN30_INTERNAL_671fe445_4_k_cu_main6thrust24THRUST_300001_SM_1000_NS12placeholders2_7E - _ZN30_INTERNAL_671fe445_4_k_cu_main4cuda3std6ranges3__45__cpo4cendE)
_ZN30_INTERNAL_671fe445_4_k_cu_main4cuda3std6ranges3__45__cpo4cendE:
	.zero		1
	.type		_ZN30_INTERNAL_671fe445_4_k_cu_main6thrust24THRUST_300001_SM_1000_NS12placeholders2_7E,@object
	.size		_ZN30_INTERNAL_671fe445_4_k_cu_main6thrust24THRUST_300001_SM_1000_NS12placeholders2_7E,(_ZN30_INTERNAL_671fe445_4_k_cu_main4cuda3std3__45__cpo5crendE - _ZN30_INTERNAL_671fe445_4_k_cu_main6thrust24THRUST_300001_SM_1000_NS12placeholders2_7E)
_ZN30_INTERNAL_671fe445_4_k_cu_main6thrust24THRUST_300001_SM_1000_NS12placeholders2_7E:
	.zero		1
	.type		_ZN30_INTERNAL_671fe445_4_k_cu_main4cuda3std3__45__cpo5crendE,@object
	.size		_ZN30_INTERNAL_671fe445_4_k_cu_main4cuda3std3__45__cpo5crendE,(_ZN30_INTERNAL_671fe445_4_k_cu_main4cuda3std6ranges3__45__cpo4prevE - _ZN30_INTERNAL_671fe445_4_k_cu_main4cuda3std3__45__cpo5crendE)
_ZN30_INTERNAL_671fe445_4_k_cu_main4cuda3std3__45__cpo5crendE:
	.zero		1
	.type		_ZN30_INTERNAL_671fe445_4_k_cu_main4cuda3std6ranges3__45__cpo4prevE,@object
	.size		_ZN30_INTERNAL_671fe445_4_k_cu_main4cuda3std6ranges3__45__cpo4prevE,(_ZN30_INTERNAL_671fe445_4_k_cu_main4cuda3std6ranges3__45__cpo9iter_moveE - _ZN30_INTERNAL_671fe445_4_k_cu_main4cuda3std6ranges3__45__cpo4prevE)
_ZN30_INTERNAL_671fe445_4_k_cu_main4cuda3std6ranges3__45__cpo4prevE:
	.zero		1
	.type		_ZN30_INTERNAL_671fe445_4_k_cu_main4cuda3std6ranges3__45__cpo9iter_moveE,@object
	.size		_ZN30_INTERNAL_671fe445_4_k_cu_main4cuda3std6ranges3__45__cpo9iter_moveE,(_ZN30_INTERNAL_671fe445_4_k_cu_main6thrust24THRUST_300001_SM_1000_NS6system6detail10sequential3seqE - _ZN30_INTERNAL_671fe445_4_k_cu_main4cuda3std6ranges3__45__cpo9iter_moveE)
_ZN30_INTERNAL_671fe445_4_k_cu_main4cuda3std6ranges3__45__cpo9iter_moveE:
	.zero		1
	.type		_ZN30_INTERNAL_671fe445_4_k_cu_main6thrust24THRUST_300001_SM_1000_NS6system6detail10sequential3seqE,@object
	.size		_ZN30_INTERNAL_671fe445_4_k_cu_main6thrust24THRUST_300001_SM_1000_NS6system6detail10sequential3seqE,(_ZN30_INTERNAL_671fe445_4_k_cu_main6thrust24THRUST_300001_SM_1000_NS12placeholders2_9E - _ZN30_INTERNAL_671fe445_4_k_cu_main6thrust24THRUST_300001_SM_1000_NS6system6detail10sequential3seqE)
_ZN30_INTERNAL_671fe445_4_k_cu_main6thrust24THRUST_300001_SM_1000_NS6system6detail10sequential3seqE:
	.zero		1
	.type		_ZN30_INTERNAL_671fe445_4_k_cu_main6thrust24THRUST_300001_SM_1000_NS12placeholders2_9E,@object
	.size		_ZN30_INTERNAL_671fe445_4_k_cu_main6thrust24THRUST_300001_SM_1000_NS12placeholders2_9E,(_ZN30_INTERNAL_671fe445_4_k_cu_main4cuda3std3__419piecewise_constructE - _ZN30_INTERNAL_671fe445_4_k_cu_main6thrust24THRUST_300001_SM_1000_NS12placeholders2_9E)
_ZN30_INTERNAL_671fe445_4_k_cu_main6thrust24THRUST_300001_SM_1000_NS12placeholders2_9E:
	.zero		1
	.type		_ZN30_INTERNAL_671fe445_4_k_cu_main4cuda3std3__419piecewise_constructE,@object
	.size		_ZN30_INTERNAL_671fe445_4_k_cu_main4cuda3std3__419piecewise_constructE,(_ZN30_INTERNAL_671fe445_4_k_cu_main4cuda3std6ranges3__45__cpo5cdataE - _ZN30_INTERNAL_671fe445_4_k_cu_main4cuda3std3__419piecewise_constructE)
_ZN30_INTERNAL_671fe445_4_k_cu_main4cuda3std3__419piecewise_constructE:
	.zero		1
	.type		_ZN30_INTERNAL_671fe445_4_k_cu_main4cuda3std6ranges3__45__cpo5cdataE,@object
	.size		_ZN30_INTERNAL_671fe445_4_k_cu_main4cuda3std6ranges3__45__cpo5cdataE,(_ZN30_INTERNAL_671fe445_4_k_cu_main6thrust24THRUST_300001_SM_1000_NS12placeholders2_1E - _ZN30_INTERNAL_671fe445_4_k_cu_main4cuda3std6ranges3__45__cpo5cdataE)
_ZN30_INTERNAL_671fe445_4_k_cu_main4cuda3std6ranges3__45__cpo5cdataE:
	.zero		1
	.type		_ZN30_INTERNAL_671fe445_4_k_cu_main6thrust24THRUST_300001_SM_1000_NS12placeholders2_1E,@object
	.size		_ZN30_INTERNAL_671fe445_4_k_cu_main6thrust24THRUST_300001_SM_1000_NS12placeholders2_1E,(_ZN30_INTERNAL_671fe445_4_k_cu_main4cuda3std3__45__cpo3endE - _ZN30_INTERNAL_671fe445_4_k_cu_main6thrust24THRUST_300001_SM_1000_NS12placeholders2_1E)
_ZN30_INTERNAL_671fe445_4_k_cu_main6thrust24THRUST_300001_SM_1000_NS12placeholders2_1E:
	.zero		1
	.type		_ZN30_INTERNAL_671fe445_4_k_cu_main4cuda3std3__45__cpo3endE,@object
	.size		_ZN30_INTERNAL_671fe445_4_k_cu_main4cuda3std3__45__cpo3endE,(_ZN30_INTERNAL_671fe445_4_k_cu_main4cuda3std6ranges3__45__cpo3endE - _ZN30_INTERNAL_671fe445_4_k_cu_main4cuda3std3__45__cpo3endE)
_ZN30_INTERNAL_671fe445_4_k_cu_main4cuda3std3__45__cpo3endE:
	.zero		1
	.type		_ZN30_INTERNAL_671fe445_4_k_cu_main4cuda3std6ranges3__45__cpo3endE,@object
	.size		_ZN30_INTERNAL_671fe445_4_k_cu_main4cuda3std6ranges3__45__cpo3endE,(_ZN30_INTERNAL_671fe445_4_k_cu_main6thrust24THRUST_300001_SM_1000_NS12placeholders2_5E - _ZN30_INTERNAL_671fe445_4_k_cu_main4cuda3std6ranges3__45__cpo3endE)
_ZN30_INTERNAL_671fe445_4_k_cu_main4cuda3std6ranges3__45__cpo3endE:
	.zero		1
	.type		_ZN30_INTERNAL_671fe445_4_k_cu_main6thrust24THRUST_300001_SM_1000_NS12placeholders2_5E,@object
	.size		_ZN30_INTERNAL_671fe445_4_k_cu_main6thrust24THRUST_300001_SM_1000_NS12placeholders2_5E,(_ZN30_INTERNAL_671fe445_4_k_cu_main4cuda3std3__45__cpo4rendE - _ZN30_INTERNAL_671fe445_4_k_cu_main6thrust24THRUST_300001_SM_1000_NS12placeholders2_5E)
_ZN30_INTERNAL_671fe445_4_k_cu_main6thrust24THRUST_300001_SM_1000_NS12placeholders2_5E:
	.zero		1
	.type		_ZN30_INTERNAL_671fe445_4_k_cu_main4cuda3std3__45__cpo4rendE,@object
	.size		_ZN30_INTERNAL_671fe445_4_k_cu_main4cuda3std3__45__cpo4rendE,(_ZN30_INTERNAL_671fe445_4_k_cu_main4cuda3std6ranges3__45__cpo9iter_swapE - _ZN30_INTERNAL_671fe445_4_k_cu_main4cuda3std3__45__cpo4rendE)
_ZN30_INTERNAL_671fe445_4_k_cu_main4cuda3std3__45__cpo4rendE:
	.zero		1
	.type		_ZN30_INTERNAL_671fe445_4_k_cu_main4cuda3std6ranges3__45__cpo9iter_swapE,@object
	.size		_ZN30_INTERNAL_671fe445_4_k_cu_main4cuda3std6ranges3__45__cpo9iter_swapE,(_ZN30_INTERNAL_671fe445_4_k_cu_main4cuda3std3__48unexpectE - _ZN30_INTERNAL_671fe445_4_k_cu_main4cuda3std6ranges3__45__cpo9iter_swapE)
_ZN30_INTERNAL_671fe445_4_k_cu_main4cuda3std6ranges3__45__cpo9iter_swapE:
	.zero		1
	.type		_ZN30_INTERNAL_671fe445_4_k_cu_main4cuda3std3__48unexpectE,@object
	.size		_ZN30_INTERNAL_671fe445_4_k_cu_main4cuda3std3__48unexpectE,(_ZN30_INTERNAL_671fe445_4_k_cu_main6thrust24THRUST_300001_SM_1000_NS8cuda_cub3parE - _ZN30_INTERNAL_671fe445_4_k_cu_main4cuda3std3__48unexpectE)
_ZN30_INTERNAL_671fe445_4_k_cu_main4cuda3std3__48unexpectE:
	.zero		1
	.type		_ZN30_INTERNAL_671fe445_4_k_cu_main6thrust24THRUST_300001_SM_1000_NS8cuda_cub3parE,@object
	.size		_ZN30_INTERNAL_671fe445_4_k_cu_main6thrust24THRUST_300001_SM_1000_NS8cuda_cub3parE,(.L_29 - _ZN30_INTERNAL_671fe445_4_k_cu_main6thrust24THRUST_300001_SM_1000_NS8cuda_cub3parE)
_ZN30_INTERNAL_671fe445_4_k_cu_main6thrust24THRUST_300001_SM_1000_NS8cuda_cub3parE:
	.zero		1
.L_29:


//--------------------- .nv.shared._ZN3cub18CUB_300001_SM_10006detail9transform16transform_kernelINS2_10policy_hubILb1EN4cuda3std3__45tupleIJN6thrust24THRUST_300001_SM_1000_NS6detail15normal_iteratorINSA_10device_ptrIfEEEEEEEE10policy1000Ei7functorSF_JPfEEEvT0_iT1_T2_DpNS2_10kernel_argIT3_EE --------------------------
	.section	.nv.shared._ZN3cub18CUB_300001_SM_10006detail9transform16transform_kernelINS2_10policy_hubILb1EN4cuda3std3__45tupleIJN6thrust24THRUST_300001_SM_1000_NS6detail15normal_iteratorINSA_10device_ptrIfEEEEEEEE10policy1000Ei7functorSF_JPfEEEvT0_iT1_T2_DpNS2_10kernel_argIT3_EE,"aw",@nobits
	.sectionflags	@""
	.align	16
	.zero		1024


//--------------------- .nv.shared._ZN3cub18CUB_300001_SM_10006detail8for_each13static_kernelINS2_12policy_hub_t12policy_500_tElN6thrust24THRUST_300001_SM_1000_NS8cuda_cub10__tabulate7functorINS7_6detail15normal_iteratorINS7_10device_ptrIfEEEENS7_6system6detail7generic6detail22compute_sequence_valueIfvEElEEEEvT0_T1_ --------------------------
	.section	.nv.shared._ZN3cub18CUB_300001_SM_10006detail8for_each13static_kernelINS2_12policy_hub_t12policy_500_tElN6thrust24THRUST_300001_SM_1000_NS8cuda_cub10__tabulate7functorINS7_6detail15normal_iteratorINS7_10device_ptrIfEEEENS7_6system6detail7generic6detail22compute_sequence_valueIfvEElEEEEvT0_T1_,"aw",@nobits
	.sectionflags	@""
	.align	16
	.zero		1024


//--------------------- .nv.shared._ZN3cub18CUB_300001_SM_10006detail8for_each13static_kernelINS2_12policy_hub_t12policy_500_tEmN6thrust24THRUST_300001_SM_1000_NS8cuda_cub20__uninitialized_fill7functorINS7_10device_ptrIfEEfEEEEvT0_T1_ --------------------------
	.section	.nv.shared._ZN3cub18CUB_300001_SM_10006detail8for_each13static_kernelINS2_12policy_hub_t12policy_500_tEmN6thrust24THRUST_300001_SM_1000_NS8cuda_cub20__uninitialized_fill7functorINS7_10device_ptrIfEEfEEEEvT0_T1_,"aw",@nobits
	.sectionflags	@""
	.align	16
	.zero		1024


//--------------------- .nv.shared._ZN3cub18CUB_300001_SM_10006detail11EmptyKernelIvEEvv --------------------------
	.section	.nv.shared._ZN3cub18CUB_300001_SM_10006detail11EmptyKernelIvEEvv,"aw",@nobits
	.sectionflags	@""
	.align	16
	.zero		1024


//--------------------- .nv.shared._ZN6thrust24THRUST_300001_SM_1000_NS8cuda_cub4core6detail13_kernel_agentINS1_8__reduce11ReduceAgentIPN4cuda3std3__45tupleIJflEEESC_SB_lNS1_9__extrema9arg_min_fIflNS9_4lessIfEEEEEEJSC_SC_iSH_EEEvDpT0_ --------------------------
	.section	.nv.shared._ZN6thrust24THRUST_300001_SM_1000_NS8cuda_cub4core6detail13_kernel_agentINS1_8__reduce11ReduceAgentIPN4cuda3std3__45tupleIJflEEESC_SB_lNS1_9__extrema9arg_min_fIflNS9_4lessIfEEEEEEJSC_SC_iSH_EEEvDpT0_,"aw",@nobits
	.sectionflags	@""
	.align	16
	.zero		1024


//--------------------- .nv.shared._ZN6thrust24THRUST_300001_SM_1000_NS8cuda_cub4core6detail13_kernel_agentINS1_8__reduce10DrainAgentIlEEJN3cub18CUB_300001_SM_10009GridQueueIyEElEEEvDpT0_ --------------------------
	.section	.nv.shared._ZN6thrust24THRUST_300001_SM_1000_NS8cuda_cub4core6detail13_kernel_agentINS1_8__reduce10DrainAgentIlEEJN3cub18CUB_300001_SM_10009GridQueueIyEElEEEvDpT0_,"aw",@nobits
	.sectionflags	@""
	.align	16
	.zero		1024


//--------------------- .nv.shared._ZN6thrust24THRUST_300001_SM_1000_NS8cuda_cub4core6detail13_kernel_agentINS1_8__reduce11ReduceAgentINS0_12zip_iteratorIN4cuda3std3__45tupleIJNS0_6detail15normal_iteratorINS0_10device_ptrIfEEEENS0_17counting_iteratorIlNS0_11use_defaultESI_SI_EEEEEEEPNSB_IJflEEESM_lNS1_9__extrema9arg_min_fIflNSA_4lessIfEEEEEEJSL_SN_lN3cub18CUB_300001_SM_100013GridEvenShareIlEENSV_9GridQueueIyEESS_EEEvDpT0_ --------------------------
	.section	.nv.shared._ZN6thrust24THRUST_300001_SM_1000_NS8cuda_cub4core6detail13_kernel_agentINS1_8__reduce11ReduceAgentINS0_12zip_iteratorIN4cuda3std3__45tupleIJNS0_6detail15normal_iteratorINS0_10device_ptrIfEEEENS0_17counting_iteratorIlNS0_11use_defaultESI_SI_EEEEEEEPNSB_IJflEEESM_lNS1_9__extrema9arg_min_fIflNSA_4lessIfEEEEEEJSL_SN_lN3cub18CUB_300001_SM_100013GridEvenShareIlEENSV_9GridQueueIyEESS_EEEvDpT0_,"aw",@nobits
	.sectionflags	@""
	.align	16
	.zero		1024


//--------------------- .nv.shared._ZN6thrust24THRUST_300001_SM_1000_NS8cuda_cub4core6detail13_kernel_agentINS1_8__reduce11ReduceAgentINS0_12zip_iteratorIN4cuda3std3__45tupleIJNS0_6detail15normal_iteratorINS0_10device_ptrIfEEEENS0_17counting_iteratorIlNS0_11use_defaultESI_SI_EEEEEEEPNSB_IJflEEESM_lNS1_9__extrema9arg_min_fIflNSA_4lessIfEEEEEEJSL_SN_lSS_EEEvDpT0_ --------------------------
	.section	.nv.shared._ZN6thrust24THRUST_300001_SM_1000_NS8cuda_cub4core6detail13_kernel_agentINS1_8__reduce11ReduceAgentINS0_12zip_iteratorIN4cuda3std3__45tupleIJNS0_6detail15normal_iteratorINS0_10device_ptrIfEEEENS0_17counting_iteratorIlNS0_11use_defaultESI_SI_EEEEEEEPNSB_IJflEEESM_lNS1_9__extrema9arg_min_fIflNSA_4lessIfEEEEEEJSL_SN_lSS_EEEvDpT0_,"aw",@nobits
	.sectionflags	@""
	.align	16
	.zero		1024


//--------------------- .nv.shared._ZN6thrust24THRUST_300001_SM_1000_NS8cuda_cub4core6detail13_kernel_agentINS1_8__reduce11ReduceAgentIPN4cuda3std3__45tupleIJflEEESC_SB_iNS1_9__extrema9arg_min_fIflNS9_4lessIfEEEEEEJSC_SC_iSH_EEEvDpT0_ --------------------------
	.section	.nv.shared._ZN6thrust24THRUST_300001_SM_1000_NS8cuda_cub4core6detail13_kernel_agentINS1_8__reduce11ReduceAgentIPN4cuda3std3__45tupleIJflEEESC_SB_iNS1_9__extrema9arg_min_fIflNS9_4lessIfEEEEEEJSC_SC_iSH_EEEvDpT0_,"aw",@nobits
	.sectionflags	@""
	.align	16
	.zero		1024


//--------------------- .nv.shared._ZN6thrust24THRUST_300001_SM_1000_NS8cuda_cub4core6detail13_kernel_agentINS1_8__reduce10DrainAgentIiEEJN3cub18CUB_300001_SM_10009GridQueueIjEEiEEEvDpT0_ --------------------------
	.section	.nv.shared._ZN6thrust24THRUST_300001_SM_1000_NS8cuda_cub4core6detail13_kernel_agentINS1_8__reduce10DrainAgentIiEEJN3cub18CUB_300001_SM_10009GridQueueIjEEiEEEvDpT0_,"aw",@nobits
	.sectionflags	@""
	.align	16
	.zero		1024


//--------------------- .nv.shared._ZN6thrust24THRUST_300001_SM_1000_NS8cuda_cub4core6detail13_kernel_agentINS1_8__reduce11ReduceAgentINS0_12zip_iteratorIN4cuda3std3__45tupleIJNS0_6detail15normal_iteratorINS0_10device_ptrIfEEEENS0_17counting_iteratorIlNS0_11use_defaultESI_SI_EEEEEEEPNSB_IJflEEESM_iNS1_9__extrema9arg_min_fIflNSA_4lessIfEEEEEEJSL_SN_iN3cub18CUB_300001_SM_100013GridEvenShareIiEENSV_9GridQueueIjEESS_EEEvDpT0_ --------------------------
	.section	.nv.shared._ZN6thrust24THRUST_300001_SM_1000_NS8cuda_cub4core6detail13_kernel_agentINS1_8__reduce11ReduceAgentINS0_12zip_iteratorIN4cuda3std3__45tupleIJNS0_6detail15normal_iteratorINS0_10device_ptrIfEEEENS0_17counting_iteratorIlNS0_11use_defaultESI_SI_EEEEEEEPNSB_IJflEEESM_iNS1_9__extrema9arg_min_fIflNSA_4lessIfEEEEEEJSL_SN_iN3cub18CUB_300001_SM_100013GridEvenShareIiEENSV_9GridQueueIjEESS_EEEvDpT0_,"aw",@nobits
	.sectionflags	@""
	.align	16
	.zero		1024


//--------------------- .nv.shared._ZN6thrust24THRUST_300001_SM_1000_NS8cuda_cub4core6detail13_kernel_agentINS1_8__reduce11ReduceAgentINS0_12zip_iteratorIN4cuda3std3__45tupleIJNS0_6detail15normal_iteratorINS0_10device_ptrIfEEEENS0_17counting_iteratorIlNS0_11use_defaultESI_SI_EEEEEEEPNSB_IJflEEESM_iNS1_9__extrema9arg_min_fIflNSA_4lessIfEEEEEEJSL_SN_iSS_EEEvDpT0_ --------------------------
	.section	.nv.shared._ZN6thrust24THRUST_300001_SM_1000_NS8cuda_cub4core6detail13_kernel_agentINS1_8__reduce11ReduceAgentINS0_12zip_iteratorIN4cuda3std3__45tupleIJNS0_6detail15normal_iteratorINS0_10device_ptrIfEEEENS0_17counting_iteratorIlNS0_11use_defaultESI_SI_EEEEEEEPNSB_IJflEEESM_iNS1_9__extrema9arg_min_fIflNSA_4lessIfEEEEEEJSL_SN_iSS_EEEvDpT0_,"aw",@nobits
	.sectionflags	@""
	.align	16
	.zero		1024


//--------------------- .nv.constant0._ZN3cub18CUB_300001_SM_10006detail9transform16transform_kernelINS2_10policy_hubILb1EN4cuda3std3__45tupleIJN6thrust24THRUST_300001_SM_1000_NS6detail15normal_iteratorINSA_10device_ptrIfEEEEEEEE10policy1000El7functorSF_JPfEEEvT0_iT1_T2_DpNS2_10kernel_argIT3_EE --------------------------
	.section	.nv.constant0._ZN3cub18CUB_300001_SM_10006detail9transform16transform_kernelINS2_10policy_hubILb1EN4cuda3std3__45tupleIJN6thrust24THRUST_300001_SM_1000_NS6detail15normal_iteratorINSA_10device_ptrIfEEEEEEEE10policy1000El7functorSF_JPfEEEvT0_iT1_T2_DpNS2_10kernel_argIT3_EE,"a",@progbits
	.sectionflags	@""
	.align	4
.nv.constant0._ZN3cub18CUB_300001_SM_10006detail9transform16transform_kernelINS2_10policy_hubILb1EN4cuda3std3__45tupleIJN6thrust24THRUST_300001_SM_1000_NS6detail15normal_iteratorINSA_10device_ptrIfEEEEEEEE10policy1000El7functorSF_JPfEEEvT0_iT1_T2_DpNS2_10kernel_argIT3_EE:
	.zero		936


//--------------------- .nv.constant0._ZN3cub18CUB_300001_SM_10006detail9transform16transform_kernelINS2_10policy_hubILb1EN4cuda3std3__45tupleIJN6thrust24THRUST_300001_SM_1000_NS6detail15normal_iteratorINSA_10device_ptrIfEEEEEEEE10policy1000Ei7functorSF_JPfEEEvT0_iT1_T2_DpNS2_10kernel_argIT3_EE --------------------------
	.section	.nv.constant0._ZN3cub18CUB_300001_SM_10006detail9transform16transform_kernelINS2_10policy_hubILb1EN4cuda3std3__45tupleIJN6thrust24THRUST_300001_SM_1000_NS6detail15normal_iteratorINSA_10device_ptrIfEEEEEEEE10policy1000Ei7functorSF_JPfEEEvT0_iT1_T2_DpNS2_10kernel_argIT3_EE,"a",@progbits
	.sectionflags	@""
	.align	4
.nv.constant0._ZN3cub18CUB_300001_SM_10006detail9transform16transform_kernelINS2_10policy_hubILb1EN4cuda3std3__45tupleIJN6thrust24THRUST_300001_SM_1000_NS6detail15normal_iteratorINSA_10device_ptrIfEEEEEEEE10policy1000Ei7functorSF_JPfEEEvT0_iT1_T2_DpNS2_10kernel_argIT3_EE:
	.zero		936


//--------------------- .nv.constant0._ZN3cub18CUB_300001_SM_10006detail8for_each13static_kernelINS2_12policy_hub_t12policy_500_tElN6thrust24THRUST_300001_SM_1000_NS8cuda_cub10__tabulate7functorINS7_6detail15normal_iteratorINS7_10device_ptrIfEEEENS7_6system6detail7generic6detail22compute_sequence_valueIfvEElEEEEvT0_T1_ --------------------------
	.section	.nv.constant0._ZN3cub18CUB_300001_SM_10006detail8for_each13static_kernelINS2_12policy_hub_t12policy_500_tElN6thrust24THRUST_300001_SM_1000_NS8cuda_cub10__tabulate7functorINS7_6detail15normal_iteratorINS7_10device_ptrIfEEEENS7_6system6detail7generic6detail22compute_sequence_valueIfvEElEEEEvT0_T1_,"a",@progbits
	.sectionflags	@""
	.align	4
.nv.constant0._ZN3cub18CUB_300001_SM_10006detail8for_each13static_kernelINS2_12policy_hub_t12policy_500_tElN6thrust24THRUST_300001_SM_1000_NS8cuda_cub10__tabulate7functorINS7_6detail15normal_iteratorINS7_10device_ptrIfEEEENS7_6system6detail7generic6detail22compute_sequence_valueIfvEElEEEEvT0_T1_:
	.zero		920


//--------------------- .nv.constant0._ZN3cub18CUB_300001_SM_10006detail8for_each13static_kernelINS2_12policy_hub_t12policy_500_tEmN6thrust24THRUST_300001_SM_1000_NS8cuda_cub20__uninitialized_fill7functorINS7_10device_ptrIfEEfEEEEvT0_T1_ --------------------------
	.section	.nv.constant0._ZN3cub18CUB_300001_SM_10006detail8for_each13static_kernelINS2_12policy_hub_t12policy_500_tEmN6thrust24THRUST_300001_SM_1000_NS8cuda_cub20__uninitialized_fill7functorINS7_10device_ptrIfEEfEEEEvT0_T1_,"a",@progbits
	.sectionflags	@""
	.align	4
.nv.constant0._ZN3cub18CUB_300001_SM_10006detail8for_each13static_kernelINS2_12policy_hub_t12policy_500_tEmN6thrust24THRUST_300001_SM_1000_NS8cuda_cub20__uninitialized_fill7functorINS7_10device_ptrIfEEfEEEEvT0_T1_:
	.zero		920


//--------------------- .nv.constant0._ZN3cub18CUB_300001_SM_10006detail11EmptyKernelIvEEvv --------------------------
	.section	.nv.constant0._ZN3cub18CUB_300001_SM_10006detail11EmptyKernelIvEEvv,"a",@progbits
	.sectionflags	@""
	.align	4
.nv.constant0._ZN3cub18CUB_300001_SM_10006detail11EmptyKernelIvEEvv:
	.zero		896


//--------------------- .nv.constant0._ZN6thrust24THRUST_300001_SM_1000_NS8cuda_cub4core6detail13_kernel_agentINS1_8__reduce11ReduceAgentIPN4cuda3std3__45tupleIJflEEESC_SB_lNS1_9__extrema9arg_min_fIflNS9_4lessIfEEEEEEJSC_SC_iSH_EEEvDpT0_ --------------------------
	.section	.nv.constant0._ZN6thrust24THRUST_300001_SM_1000_NS8cuda_cub4core6detail13_kernel_agentINS1_8__reduce11ReduceAgentIPN4cuda3std3__45tupleIJflEEESC_SB_lNS1_9__extrema9arg_min_fIflNS9_4lessIfEEEEEEJSC_SC_iSH_EEEvDpT0_,"a",@progbits
	.sectionflags	@""
	.align	4
.nv.constant0._ZN6thrust24THRUST_300001_SM_1000_NS8cuda_cub4core6detail13_kernel_agentINS1_8__reduce11ReduceAgentIPN4cuda3std3__45tupleIJflEEESC_SB_lNS1_9__extrema9arg_min_fIflNS9_4lessIfEEEEEEJSC_SC_iSH_EEEvDpT0_:
	.zero		917


//--------------------- .nv.constant0._ZN6thrust24THRUST_300001_SM_1000_NS8cuda_cub4core6detail13_kernel_agentINS1_8__reduce10DrainAgentIlEEJN3cub18CUB_300001_SM_10009GridQueueIyEElEEEvDpT0_ --------------------------
	.section	.nv.constant0._ZN6thrust24THRUST_300001_SM_1000_NS8cuda_cub4core6detail13_kernel_agentINS1_8__reduce10DrainAgentIlEEJN3cub18CUB_300001_SM_10009GridQueueIyEElEEEvDpT0_,"a",@progbits
	.sectionflags	@""
	.align	4
.nv.constant0._ZN6thrust24THRUST_300001_SM_1000_NS8cuda_cub4core6detail13_kernel_agentINS1_8__reduce10DrainAgentIlEEJN3cub18CUB_300001_SM_10009GridQueueIyEElEEEvDpT0_:
	.zero		912


//--------------------- .nv.constant0._ZN6thrust24THRUST_300001_SM_1000_NS8cuda_cub4core6detail13_kernel_agentINS1_8__reduce11ReduceAgentINS0_12zip_iteratorIN4cuda3std3__45tupleIJNS0_6detail15normal_iteratorINS0_10device_ptrIfEEEENS0_17counting_iteratorIlNS0_11use_defaultESI_SI_EEEEEEEPNSB_IJflEEESM_lNS1_9__extrema9arg_min_fIflNSA_4lessIfEEEEEEJSL_SN_lN3cub18CUB_300001_SM_100013GridEvenShareIlEENSV_9GridQueueIyEESS_EEEvDpT0_ --------------------------
	.section	.nv.constant0._ZN6thrust24THRUST_300001_SM_1000_NS8cuda_cub4core6detail13_kernel_agentINS1_8__reduce11ReduceAgentINS0_12zip_iteratorIN4cuda3std3__45tupleIJNS0_6detail15normal_iteratorINS0_10device_ptrIfEEEENS0_17counting_iteratorIlNS0_11use_defaultESI_SI_EEEEEEEPNSB_IJflEEESM_lNS1_9__extrema9arg_min_fIflNSA_4lessIfEEEEEEJSL_SN_lN3cub18CUB_300001_SM_100013GridEvenShareIlEENSV_9GridQueueIyEESS_EEEvDpT0_,"a",@progbits
	.sectionflags	@""
	.align	4
.nv.constant0._ZN6thrust24THRUST_300001_SM_1000_NS8cuda_cub4core6detail13_kernel_agentINS1_8__reduce11ReduceAgentINS0_12zip_iteratorIN4cuda3std3__45tupleIJNS0_6detail15normal_iteratorINS0_10device_ptrIfEEEENS0_17counting_iteratorIlNS0_11use_defaultESI_SI_EEEEEEEPNSB_IJflEEESM_lNS1_9__extrema9arg_min_fIflNSA_4lessIfEEEEEEJSL_SN_lN3cub18CUB_300001_SM_100013GridEvenShareIlEENSV_9GridQueueIyEESS_EEEvDpT0_:
	.zero		1009


//--------------------- .nv.constant0._ZN6thrust24THRUST_300001_SM_1000_NS8cuda_cub4core6detail13_kernel_agentINS1_8__reduce11ReduceAgentINS0_12zip_iteratorIN4cuda3std3__45tupleIJNS0_6detail15normal_iteratorINS0_10device_ptrIfEEEENS0_17counting_iteratorIlNS0_11use_defaultESI_SI_EEEEEEEPNSB_IJflEEESM_lNS1_9__extrema9arg_min_fIflNSA_4lessIfEEEEEEJSL_SN_lSS_EEEvDpT0_ --------------------------
	.section	.nv.constant0._ZN6thrust24THRUST_300001_SM_1000_NS8cuda_cub4core6detail13_kernel_agentINS1_8__reduce11ReduceAgentINS0_12zip_iteratorIN4cuda3std3__45tupleIJNS0_6detail15normal_iteratorINS0_10device_ptrIfEEEENS0_17counting_iteratorIlNS0_11use_defaultESI_SI_EEEEEEEPNSB_IJflEEESM_lNS1_9__extrema9arg_min_fIflNSA_4lessIfEEEEEEJSL_SN_lSS_EEEvDpT0_,"a",@progbits
	.sectionflags	@""
	.align	4
.nv.constant0._ZN6thrust24THRUST_300001_SM_1000_NS8cuda_cub4core6detail13_kernel_agentINS1_8__reduce11ReduceAgentINS0_12zip_iteratorIN4cuda3std3__45tupleIJNS0_6detail15normal_iteratorINS0_10device_ptrIfEEEENS0_17counting_iteratorIlNS0_11use_defaultESI_SI_EEEEEEEPNSB_IJflEEESM_lNS1_9__extrema9arg_min_fIflNSA_4lessIfEEEEEEJSL_SN_lSS_EEEvDpT0_:
	.zero		929


//--------------------- .nv.constant0._ZN6thrust24THRUST_300001_SM_1000_NS8cuda_cub4core6detail13_kernel_agentINS1_8__reduce11ReduceAgentIPN4cuda3std3__45tupleIJflEEESC_SB_iNS1_9__extrema9arg_min_fIflNS9_4lessIfEEEEEEJSC_SC_iSH_EEEvDpT0_ --------------------------
	.section	.nv.constant0._ZN6thrust24THRUST_300001_SM_1000_NS8cuda_cub4core6detail13_kernel_agentINS1_8__reduce11ReduceAgentIPN4cuda3std3__45tupleIJflEEESC_SB_iNS1_9__extrema9arg_min_fIflNS9_4lessIfEEEEEEJSC_SC_iSH_EEEvDpT0_,"a",@progbits
	.sectionflags	@""
	.align	4
.nv.constant0._ZN6thrust24THRUST_300001_SM_1000_NS8cuda_cub4core6detail13_kernel_agentINS1_8__reduce11ReduceAgentIPN4cuda3std3__45tupleIJflEEESC_SB_iNS1_9__extrema9arg_min_fIflNS9_4lessIfEEEEEEJSC_SC_iSH_EEEvDpT0_:
	.zero		917


//--------------------- .nv.constant0._ZN6thrust24THRUST_300001_SM_1000_NS8cuda_cub4core6detail13_kernel_agentINS1_8__reduce10DrainAgentIiEEJN3cub18CUB_300001_SM_10009GridQueueIjEEiEEEvDpT0_ --------------------------
	.section	.nv.constant0._ZN6thrust24THRUST_300001_SM_1000_NS8cuda_cub4core6detail13_kernel_agentINS1_8__reduce10DrainAgentIiEEJN3cub18CUB_300001_SM_10009GridQueueIjEEiEEEvDpT0_,"a",@progbits
	.sectionflags	@""
	.align	4
.nv.constant0._ZN6thrust24THRUST_300001_SM_1000_NS8cuda_cub4core6detail13_kernel_agentINS1_8__reduce10DrainAgentIiEEJN3cub18CUB_300001_SM_10009GridQueueIjEEiEEEvDpT0_:
	.zero		908


//--------------------- .nv.constant0._ZN6thrust24THRUST_300001_SM_1000_NS8cuda_cub4core6detail13_kernel_agentINS1_8__reduce11ReduceAgentINS0_12zip_iteratorIN4cuda3std3__45tupleIJNS0_6detail15normal_iteratorINS0_10device_ptrIfEEEENS0_17counting_iteratorIlNS0_11use_defaultESI_SI_EEEEEEEPNSB_IJflEEESM_iNS1_9__extrema9arg_min_fIflNSA_4lessIfEEEEEEJSL_SN_iN3cub18CUB_300001_SM_100013GridEvenShareIiEENSV_9GridQueueIjEESS_EEEvDpT0_ --------------------------
	.section	.nv.constant0._ZN6thrust24THRUST_300001_SM_1000_NS8cuda_cub4core6detail13_kernel_agentINS1_8__reduce11ReduceAgentINS0_12zip_iteratorIN4cuda3std3__45tupleIJNS0_6detail15normal_iteratorINS0_10device_ptrIfEEEENS0_17counting_iteratorIlNS0_11use_defaultESI_SI_EEEEEEEPNSB_IJflEEESM_iNS1_9__extrema9arg_min_fIflNSA_4lessIfEEEEEEJSL_SN_iN3cub18CUB_300001_SM_100013GridEvenShareIiEENSV_9GridQueueIjEESS_EEEvDpT0_,"a",@progbits
	.sectionflags	@""
	.align	4
.nv.constant0._ZN6thrust24THRUST_300001_SM_1000_NS8cuda_cub4core6detail13_kernel_agentINS1_8__reduce11ReduceAgentINS0_12zip_iteratorIN4cuda3std3__45tupleIJNS0_6detail15normal_iteratorINS0_10device_ptrIfEEEENS0_17counting_iteratorIlNS0_11use_defaultESI_SI_EEEEEEEPNSB_IJflEEESM_iNS1_9__extrema9arg_min_fIflNSA_4lessIfEEEEEEJSL_SN_iN3cub18CUB_300001_SM_100013GridEvenShareIiEENSV_9GridQueueIjEESS_EEEvDpT0_:
	.zero		977


//--------------------- .nv.constant0._ZN6thrust24THRUST_300001_SM_1000_NS8cuda_cub4core6detail13_kernel_agentINS1_8__reduce11ReduceAgentINS0_12zip_iteratorIN4cuda3std3__45tupleIJNS0_6detail15normal_iteratorINS0_10device_ptrIfEEEENS0_17counting_iteratorIlNS0_11use_defaultESI_SI_EEEEEEEPNSB_IJflEEESM_iNS1_9__extrema9arg_min_fIflNSA_4lessIfEEEEEEJSL_SN_iSS_EEEvDpT0_ --------------------------
	.section	.nv.constant0._ZN6thrust24THRUST_300001_SM_1000_NS8cuda_cub4core6detail13_kernel_agentINS1_8__reduce11ReduceAgentINS0_12zip_iteratorIN4cuda3std3__45tupleIJNS0_6detail15normal_iteratorINS0_10device_ptrIfEEEENS0_17counting_iteratorIlNS0_11use_defaultESI_SI_EEEEEEEPNSB_IJflEEESM_iNS1_9__extrema9arg_min_fIflNSA_4lessIfEEEEEEJSL_SN_iSS_EEEvDpT0_,"a",@progbits
	.sectionflags	@""
	.align	4
.nv.constant0._ZN6thrust24THRUST_300001_SM_1000_NS8cuda_cub4core6detail13_kernel_agentINS1_8__reduce11ReduceAgentINS0_12zip_iteratorIN4cuda3std3__45tupleIJNS0_6detail15normal_iteratorINS0_10device_ptrIfEEEENS0_17counting_iteratorIlNS0_11use_defaultESI_SI_EEEEEEEPNSB_IJflEEESM_iNS1_9__extrema9arg_min_fIflNSA_4lessIfEEEEEEJSL_SN_iSS_EEEvDpT0_:
	.zero		925


//--------------------- SYMBOLS --------------------------

	.type		.nv.reservedSmem.offset0,@object
	.size		.nv.reservedSmem.offset0,0x4
	.type		.nv.reservedSmem.cap,@object
	.size		.nv.reservedSmem.cap,0x4
